def matmul_kernel(
    a_ptr,
    b_ptr,
    c_ptr,
    M,
    N,
    K,
    stride_am,
    stride_ak,
    stride_bk,
    stride_bn,
    stride_cm,
    stride_cn,
    BLOCK_M: tl.constexpr,
    BLOCK_N: tl.constexpr,
    BLOCK_K: tl.constexpr,
    GROUP_M: tl.constexpr,
):
    pid = tl.program_id(axis=0)
    num_pid_m = tl.cdiv(M, BLOCK_M)
    num_pid_n = tl.cdiv(N, BLOCK_N)
    num_pid_in_group = GROUP_M * num_pid_n
    group_id = pid // num_pid_in_group
    first_pid_m = group_id * GROUP_M
    group_size_m = min(num_pid_m - first_pid_m, GROUP_M)
    pid_m = first_pid_m + ((pid % num_pid_in_group) % group_size_m)
    pid_n = (pid % num_pid_in_group) // group_size_m

    offs_am = (pid_m * BLOCK_M + tl.arange(0, BLOCK_M)) % M
    offs_bn = (pid_n * BLOCK_N + tl.arange(0, BLOCK_N)) % N
    offs_k = tl.arange(0, BLOCK_K)
    a_ptrs = a_ptr + offs_am[:, None] * stride_am + offs_k[None, :] * stride_ak
    b_ptrs = b_ptr + offs_k[:, None] * stride_bk + offs_bn[None, :] * stride_bn

    acc = tl.zeros((BLOCK_M, BLOCK_N), dtype=tl.float32)
    for kk in range(0, tl.cdiv(K, BLOCK_K)):
        a = tl.load(a_ptrs, mask=offs_k[None, :] < K - kk * BLOCK_K, other=0.0)
        b = tl.load(b_ptrs, mask=offs_k[:, None] < K - kk * BLOCK_K, other=0.0)
        acc = tl.dot(a, b, acc)
        a_ptrs += BLOCK_K * stride_ak
        b_ptrs += BLOCK_K * stride_bk

    c = acc.to(c_ptr.dtype.element_ty)
    offs_cm = pid_m * BLOCK_M + tl.arange(0, BLOCK_M)
    offs_cn = pid_n * BLOCK_N + tl.arange(0, BLOCK_N)
    c_ptrs = c_ptr + offs_cm[:, None] * stride_cm + offs_cn[None, :] * stride_cn
    mask = (offs_cm[:, None] < M) & (offs_cn[None, :] < N)
    tl.store(c_ptrs, c, mask=mask)

# config = {"BLOCK_K": 128, "BLOCK_M": 32, "BLOCK_N": 256, "GROUP_M": 8, "arch": "sm_80", "dtype": "fp16", "num_ctas": 1, "num_stages": 2, "num_warps": 2}
# arch = sm_80


// ===== COMPILED SASS (sm_80) =====

	.target	sm_80

	.elftype	@"ET_EXEC"


//--------------------- .note.nv.tkinfo           --------------------------
	.section	.note.nv.tkinfo,"",@"SHT_NOTE"
	.sectionflags	@"SHF_NOTE_NV_TKINFO"
	.tkinfo
        /*0018*/ 	.word	0x00000002
        /*0030*/ 	.string	""
        /*0030*/ 	.string	"ptxas"
        /*0030*/ 	.string	"Cuda compilation tools, release 13.0, V13.0.88"
        /*0030*/ 	.string	"Build cuda_13.0.r13.0/compiler.36424714_0"
        /*0030*/ 	.string	"-v  -suppress-debug-info  -lineinfo  -arch sm_80 "



//--------------------- .note.nv.cuinfo           --------------------------
	.section	.note.nv.cuinfo,"",@"SHT_NOTE"
	.sectionflags	@"SHF_NOTE_NV_CUINFO"
        /*0018*/ 	.short	0x0002
        /*001a*/ 	.short	0x0050
        /*001c*/ 	.short	0x0082
	.zero		2


//--------------------- .nv.info                  --------------------------
	.section	.nv.info,"",@"SHT_CUDA_INFO"
	.align	4


	//----- nvinfo : EIATTR_REGCOUNT
	.align		4
        /*0000*/ 	.byte	0x04, 0x2f
        /*0002*/ 	.short	(.L_1 - .L_0)
	.align		4
.L_0:
        /*0004*/ 	.word	index@(matmul_kernel)
        /*0008*/ 	.word	0x00000020


	//----- nvinfo : EIATTR_FRAME_SIZE
	.align		4
.L_1:
        /*000c*/ 	.byte	0x04, 0x11
        /*000e*/ 	.short	(.L_3 - .L_2)
	.align		4
.L_2:
        /*0010*/ 	.word	index@(matmul_kernel)
        /*0014*/ 	.word	0x000039d0


	//----- nvinfo : EIATTR_MIN_STACK_SIZE
	.align		4
.L_3:
        /*0018*/ 	.byte	0x04, 0x12
        /*001a*/ 	.short	(.L_5 - .L_4)
	.align		4
.L_4:
        /*001c*/ 	.word	index@(matmul_kernel)
        /*0020*/ 	.word	0x000039d0
.L_5:


//--------------------- .nv.info.matmul_kernel    --------------------------
	.section	.nv.info.matmul_kernel,"",@"SHT_CUDA_INFO"
	.sectionflags	@""
	.align	4


	//----- nvinfo : EIATTR_CUDA_API_VERSION
	.align		4
        /*0000*/ 	.byte	0x04, 0x37
        /*0002*/ 	.short	(.L_7 - .L_6)
.L_6:
        /*0004*/ 	.word	0x00000082


	//----- nvinfo : EIATTR_SW2861232_WAR
	.align		4
.L_7:
        /*0008*/ 	.byte	0x01, 0x35
	.zero		2


	//----- nvinfo : EIATTR_PARAM_CBANK
	.align		4
        /*000c*/ 	.byte	0x04, 0x0a
        /*000e*/ 	.short	(.L_9 - .L_8)
	.align		4
.L_8:
        /*0010*/ 	.word	index@(.nv.constant0.matmul_kernel)
        /*0014*/ 	.short	0x0160
        /*0016*/ 	.short	0x0050


	//----- nvinfo : EIATTR_CBANK_PARAM_SIZE
	.align		4
.L_9:
        /*0018*/ 	.byte	0x03, 0x19
        /*001a*/ 	.short	0x0050


	//----- nvinfo : EIATTR_KPARAM_INFO
	.align		4
        /*001c*/ 	.byte	0x04, 0x17
        /*001e*/ 	.short	(.L_11 - .L_10)
.L_10:
        /*0020*/ 	.word	0x00000000
        /*0024*/ 	.short	0x000d
        /*0026*/ 	.short	0x0048
        /*0028*/ 	.byte	0x00, 0xf4, 0x21, 0x00


	//----- nvinfo : EIATTR_KPARAM_INFO
	.align		4
.L_11:
        /*002c*/ 	.byte	0x04, 0x17
        /*002e*/ 	.short	(.L_13 - .L_12)
.L_12:
        /*0030*/ 	.word	0x00000000
        /*0034*/ 	.short	0x000c
        /*0036*/ 	.short	0x0040
        /*0038*/ 	.byte	0x00, 0xf4, 0x21, 0x00


	//----- nvinfo : EIATTR_KPARAM_INFO
	.align		4
.L_13:
        /*003c*/ 	.byte	0x04, 0x17
        /*003e*/ 	.short	(.L_15 - .L_14)
.L_14:
        /*0040*/ 	.word	0x00000000
        /*0044*/ 	.short	0x000b
        /*0046*/ 	.short	0x0038
        /*0048*/ 	.byte	0x00, 0xf0, 0x11, 0x00


	//----- nvinfo : EIATTR_KPARAM_INFO
	.align		4
.L_15:
        /*004c*/ 	.byte	0x04, 0x17
        /*004e*/ 	.short	(.L_17 - .L_16)
.L_16:
        /*0050*/ 	.word	0x00000000
        /*0054*/ 	.short	0x000a
        /*0056*/ 	.short	0x0034
        /*0058*/ 	.byte	0x00, 0xf0, 0x11, 0x00


	//----- nvinfo : EIATTR_KPARAM_INFO
	.align		4
.L_17:
        /*005c*/ 	.byte	0x04, 0x17
        /*005e*/ 	.short	(.L_19 - .L_18)
.L_18:
        /*0060*/ 	.word	0x00000000
        /*0064*/ 	.short	0x0009
        /*0066*/ 	.short	0x0030
        /*0068*/ 	.byte	0x00, 0xf0, 0x11, 0x00


	//----- nvinfo : EIATTR_KPARAM_INFO
	.align		4
.L_19:
        /*006c*/ 	.byte	0x04, 0x17
        /*006e*/ 	.short	(.L_21 - .L_20)
.L_20:
        /*0070*/ 	.word	0x00000000
        /*0074*/ 	.short	0x0008
        /*0076*/ 	.short	0x002c
        /*0078*/ 	.byte	0x00, 0xf0, 0x11, 0x00


	//----- nvinfo : EIATTR_KPARAM_INFO
	.align		4
.L_21:
        /*007c*/ 	.byte	0x04, 0x17
        /*007e*/ 	.short	(.L_23 - .L_22)
.L_22:
        /*0080*/ 	.word	0x00000000
        /*0084*/ 	.short	0x0007
        /*0086*/ 	.short	0x0028
        /*0088*/ 	.byte	0x00, 0xf0, 0x11, 0x00


	//----- nvinfo : EIATTR_KPARAM_INFO
	.align		4
.L_23:
        /*008c*/ 	.byte	0x04, 0x17
        /*008e*/ 	.short	(.L_25 - .L_24)
.L_24:
        /*0090*/ 	.word	0x00000000
        /*0094*/ 	.short	0x0006
        /*0096*/ 	.short	0x0024
        /*0098*/ 	.byte	0x00, 0xf0, 0x11, 0x00


	//----- nvinfo : EIATTR_KPARAM_INFO
	.align		4
.L_25:
        /*009c*/ 	.byte	0x04, 0x17
        /*009e*/ 	.short	(.L_27 - .L_26)
.L_26:
        /*00a0*/ 	.word	0x00000000
        /*00a4*/ 	.short	0x0005
        /*00a6*/ 	.short	0x0020
        /*00a8*/ 	.byte	0x00, 0xf0, 0x11, 0x00


	//----- nvinfo : EIATTR_KPARAM_INFO
	.align		4
.L_27:
        /*00ac*/ 	.byte	0x04, 0x17
        /*00ae*/ 	.short	(.L_29 - .L_28)
.L_28:
        /*00b0*/ 	.word	0x00000000
        /*00b4*/ 	.short	0x0004
        /*00b6*/ 	.short	0x001c
        /*00b8*/ 	.byte	0x00, 0xf0, 0x11, 0x00


	//----- nvinfo : EIATTR_KPARAM_INFO
	.align		4
.L_29:
        /*00bc*/ 	.byte	0x04, 0x17
        /*00be*/ 	.short	(.L_31 - .L_30)
.L_30:
        /*00c0*/ 	.word	0x00000000
        /*00c4*/ 	.short	0x0003
        /*00c6*/ 	.short	0x0018
        /*00c8*/ 	.byte	0x00, 0xf0, 0x11, 0x00


	//----- nvinfo : EIATTR_KPARAM_INFO
	.align		4
.L_31:
        /*00cc*/ 	.byte	0x04, 0x17
        /*00ce*/ 	.short	(.L_33 - .L_32)
.L_32:
        /*00d0*/ 	.word	0x00000000
        /*00d4*/ 	.short	0x0002
        /*00d6*/ 	.short	0x0010
        /*00d8*/ 	.byte	0x00, 0xf4, 0x21, 0x00


	//----- nvinfo : EIATTR_KPARAM_INFO
	.align		4
.L_33:
        /*00dc*/ 	.byte	0x04, 0x17
        /*00de*/ 	.short	(.L_35 - .L_34)
.L_34:
        /*00e0*/ 	.word	0x00000000
        /*00e4*/ 	.short	0x0001
        /*00e6*/ 	.short	0x0008
        /*00e8*/ 	.byte	0x00, 0xf4, 0x21, 0x00


	//----- nvinfo : EIATTR_KPARAM_INFO
	.align		4
.L_35:
        /*00ec*/ 	.byte	0x04, 0x17
        /*00ee*/ 	.short	(.L_37 - .L_36)
.L_36:
        /*00f0*/ 	.word	0x00000000
        /*00f4*/ 	.short	0x0000
        /*00f6*/ 	.short	0x0000
        /*00f8*/ 	.byte	0x00, 0xf4, 0x21, 0x00


	//----- nvinfo : EIATTR_MAXREG_COUNT
	.align		4
.L_37:
        /*00fc*/ 	.byte	0x03, 0x1b
        /*00fe*/ 	.short	0x00ff


	//----- nvinfo : EIATTR_NUM_BARRIERS
	.align		4
        /*0100*/ 	.byte	0x02, 0x4c
        /*0102*/ 	.byte	0x01
	.zero		1


	//----- nvinfo : EIATTR_ANNOTATIONS
	.align		4
        /*0104*/ 	.byte	0x04, 0x55
        /*0106*/ 	.short	(.L_39 - .L_38)


	//   ....[0]....
.L_38:
        /*0108*/ 	.word	0x00000001
        /*010c*/ 	.byte	0xa0, 0x06, 0x00, 0x00, 0x01, 0x00, 0x00, 0x00, 0xd0, 0x06, 0x00, 0x00, 0x01, 0x00, 0x00, 0x00
        /* <DEDUP_REMOVED lines=2834> */
        /*b23c*/ 	.byte	0x20, 0xf4, 0x02, 0x00


	//----- nvinfo : EIATTR_MERCURY_ISA_VERSION
	.align		4
.L_39:
        /*b240*/ 	.byte	0x03, 0x5f
        /*b242*/ 	.short	0x0000


	//----- nvinfo : EIATTR_EXIT_INSTR_OFFSETS
	.align		4
        /*b244*/ 	.byte	0x04, 0x1c
        /*b246*/ 	.short	(.L_41 - .L_40)


	//   ....[0]....
.L_40:
        /*b248*/ 	.word	0x000659d0


	//   ....[1]....
        /*b24c*/ 	.word	0x00065a00


	//----- nvinfo : EIATTR_REQNTID
	.align		4
.L_41:
        /*b250*/ 	.byte	0x04, 0x10
        /*b252*/ 	.short	(.L_43 - .L_42)
.L_42:
        /*b254*/ 	.word	0x00000040
        /*b258*/ 	.word	0x00000001
        /*b25c*/ 	.word	0x00000001
.L_43:


//--------------------- .nv.callgraph             --------------------------
	.section	.nv.callgraph,"",@"SHT_CUDA_CALLGRAPH"
	.align	4
	.sectionentsize	8
	.align		4
        /*0000*/ 	.word	0x00000000
	.align		4
        /*0004*/ 	.word	0xffffffff
	.align		4
        /*0008*/ 	.word	0x00000000
	.align		4
        /*000c*/ 	.word	0xfffffffe
	.align		4
        /*0010*/ 	.word	0x00000000
	.align		4
        /*0014*/ 	.word	0xfffffffd
	.align		4
        /*0018*/ 	.word	0x00000000
	.align		4
        /*001c*/ 	.word	0xfffffffc


//--------------------- .nv.rel.action            --------------------------
	.section	.nv.rel.action,"",@"SHT_CUDA_RELOCINFO"
	.align	8
	.sectionentsize	8
        /*0000*/ 	.byte	0x73, 0x00, 0x00, 0x00, 0x00, 0x00, 0x00, 0x00, 0x00, 0x00, 0x00, 0x11, 0x25, 0x00, 0x05, 0x36


//--------------------- .nv.constant0.matmul_kernel --------------------------
	.section	.nv.constant0.matmul_kernel,"a",@progbits
	.sectionflags	@""
	.align	4
.nv.constant0.matmul_kernel:
	.zero		432


//--------------------- .text.matmul_kernel       --------------------------
	.section	.text.matmul_kernel,"ax",@progbits
	.sectioninfo	@"SHI_REGISTERS=32"
	.align	128
        .global         matmul_kernel
        .type           matmul_kernel,@function
        .size           matmul_kernel,(.L_x_5 - matmul_kernel)
        .other          matmul_kernel,@"STO_CUDA_ENTRY STV_DEFAULT"
matmul_kernel:
.text.matmul_kernel:
[----:B------:R-:W-:-:S03]  /*0000*/  IMAD.MOV.U32 R1, RZ, RZ, c[0x0][0x28] ;  /* 0x00000a00ff017624 */ /* 0x000fc600078e00ff */
[----:B------:R-:W-:Y:S01]  /*0010*/  IMAD.MOV.U32 R0, RZ, RZ, c[0x0][0x17c] ;  /* 0x00005f00ff007624 */ /* 0x000fe200078e00ff */
[----:B------:R-:W0:Y:S01]  /*0020*/  S2R R11, SR_TID.X ;  /* 0x00000000000b7919 */ /* 0x000e220000002100 */
[----:B------:R-:W-:Y:S01]  /*0030*/  IADD3 R1, R1, -0x39d0, RZ ;  /* 0xffffc63001017810 */ /* 0x000fe20007ffe0ff */
[----:B------:R-:W-:Y:S02]  /*0040*/  ULDC.64 UR8, c[0x0][0x118] ;  /* 0x0000460000087ab9 */ /* 0x000fe40000000a00 */
[----:B------:R-:W-:-:S04]  /*0050*/  IADD3 R0, R0, 0xff, RZ ;  /* 0x000000ff00007810 */ /* 0x000fc80007ffe0ff */
[----:B------:R-:W-:-:S04]  /*0060*/  SHF.R.S32.HI R3, RZ, 0x1f, R0 ;  /* 0x0000001fff037819 */ /* 0x000fc80000011400 */
[----:B------:R-:W-:-:S04]  /*0070*/  LEA.HI R3, R3, R0, RZ, 0x8 ;  /* 0x0000000003037211 */ /* 0x000fc800078f40ff */
[----:B------:R-:W-:Y:S02]  /*0080*/  SHF.R.S32.HI R0, RZ, 0x8, R3 ;  /* 0x00000008ff007819 */ /* 0x000fe40000011403 */
[----:B------:R-:W1:Y:S03]  /*0090*/  S2R R3, SR_CTAID.X ;  /* 0x0000000000037919 */ /* 0x000e660000002500 */
[----:B------:R-:W-:Y:S01]  /*00a0*/  IMAD.SHL.U32 R0, R0, 0x8, RZ ;  /* 0x0000000800007824 */ /* 0x000fe200078e00ff */
[----:B0-----:R-:W-:-:S04]  /*00b0*/  LOP3.LUT R29, R11, 0x3f, RZ, 0xc0, !PT ;  /* 0x0000003f0b1d7812 */ /* 0x001fc800078ec0ff */
[-C--:B------:R-:W-:Y:S02]  /*00c0*/  IABS R7, R0.reuse ;  /* 0x0000000000077213 */ /* 0x080fe40000000000 */
[----:B------:R-:W-:Y:S02]  /*00d0*/  IABS R10, R0 ;  /* 0x00000000000a7213 */ /* 0x000fe40000000000 */
[----:B------:R-:W0:Y:S01]  /*00e0*/  I2F.RP R2, R7 ;  /* 0x0000000700027306 */ /* 0x000e220000209400 */
[----:B-1----:R-:W-:-:S07]  /*00f0*/  IABS R8, R3 ;  /* 0x0000000300087213 */ /* 0x002fce0000000000 */
[----:B0-----:R-:W0:Y:S02]  /*0100*/  MUFU.RCP R2, R2 ;  /* 0x0000000200027308 */ /* 0x001e240000001000 */
[----:B0-----:R-:W-:Y:S01]  /*0110*/  IADD3 R4, R2, 0xffffffe, RZ ;  /* 0x0ffffffe02047810 */ /* 0x001fe20007ffe0ff */
[----:B------:R-:W-:-:S05]  /*0120*/  IMAD.MOV R2, RZ, RZ, -R10 ;  /* 0x000000ffff027224 */ /* 0x000fca00078e0a0a */
[----:B------:R0:W1:Y:S02]  /*0130*/  F2I.FTZ.U32.TRUNC.NTZ R5, R4 ;  /* 0x0000000400057305 */ /* 0x000064000021f000 */
[----:B0-----:R-:W-:Y:S02]  /*0140*/  IMAD.MOV.U32 R4, RZ, RZ, RZ ;  /* 0x000000ffff047224 */ /* 0x001fe400078e00ff */
[----:B-1----:R-:W-:-:S04]  /*0150*/  IMAD.MOV R6, RZ, RZ, -R5 ;  /* 0x000000ffff067224 */ /* 0x002fc800078e0a05 */
[----:B------:R-:W-:Y:S02]  /*0160*/  IMAD R9, R6, R7, RZ ;  /* 0x0000000706097224 */ /* 0x000fe400078e02ff */
[----:B------:R-:W-:Y:S02]  /*0170*/  IMAD.MOV.U32 R6, RZ, RZ, R8 ;  /* 0x000000ffff067224 */ /* 0x000fe400078e0008 */
[----:B------:R-:W-:-:S06]  /*0180*/  IMAD.HI.U32 R5, R5, R9, R4 ;  /* 0x0000000905057227 */ /* 0x000fcc00078e0004 */
[----:B------:R-:W-:-:S04]  /*0190*/  IMAD.HI.U32 R5, R5, R6, RZ ;  /* 0x0000000605057227 */ /* 0x000fc800078e00ff */
[----:B------:R-:W-:-:S05]  /*01a0*/  IMAD R2, R5, R2, R6 ;  /* 0x0000000205027224 */ /* 0x000fca00078e0206 */
[----:B------:R-:W-:-:S13]  /*01b0*/  ISETP.GT.U32.AND P1, PT, R7, R2, PT ;  /* 0x000000020700720c */ /* 0x000fda0003f24070 */
[----:B------:R-:W-:Y:S01]  /*01c0*/  @!P1 IMAD.IADD R2, R2, 0x1, -R7 ;  /* 0x0000000102029824 */ /* 0x000fe200078e0a07 */
[----:B------:R-:W-:Y:S02]  /*01d0*/  @!P1 IADD3 R5, R5, 0x1, RZ ;  /* 0x0000000105059810 */ /* 0x000fe40007ffe0ff */
[----:B------:R-:W-:Y:S02]  /*01e0*/  ISETP.NE.AND P1, PT, R0, RZ, PT ;  /* 0x000000ff0000720c */ /* 0x000fe40003f25270 */
[----:B------:R-:W-:Y:S02]  /*01f0*/  ISETP.GE.U32.AND P0, PT, R2, R7, PT ;  /* 0x000000070200720c */ /* 0x000fe40003f06070 */
[----:B------:R-:W-:-:S04]  /*0200*/  LOP3.LUT R2, R3, R0, RZ, 0x3c, !PT ;  /* 0x0000000003027212 */ /* 0x000fc800078e3cff */
[----:B------:R-:W-:Y:S01]  /*0210*/  ISETP.GE.AND P2, PT, R2, RZ, PT ;  /* 0x000000ff0200720c */ /* 0x000fe20003f46270 */
[----:B------:R-:W-:-:S05]  /*0220*/  IMAD.MOV.U32 R2, RZ, RZ, 0x1f ;  /* 0x0000001fff027424 */ /* 0x000fca00078e00ff */
[----:B------:R-:W-:Y:S02]  /*0230*/  IADD3 R2, R2, c[0x0][0x178], RZ ;  /* 0x00005e0002027a10 */ /* 0x000fe40007ffe0ff */
[----:B------:R-:W-:-:S05]  /*0240*/  @P0 IADD3 R5, R5, 0x1, RZ ;  /* 0x0000000105050810 */ /* 0x000fca0007ffe0ff */
[----:B------:R-:W-:Y:S01]  /*0250*/  IMAD.MOV.U32 R4, RZ, RZ, R5 ;  /* 0x000000ffff047224 */ /* 0x000fe200078e0005 */
[----:B------:R-:W-:-:S03]  /*0260*/  SHF.R.S32.HI R5, RZ, 0x1f, R2 ;  /* 0x0000001fff057819 */ /* 0x000fc60000011402 */
[----:B------:R-:W-:Y:S01]  /*0270*/  @!P2 IMAD.MOV R4, RZ, RZ, -R4 ;  /* 0x000000ffff04a224 */ /* 0x000fe200078e0a04 */
[----:B------:R-:W-:Y:S02]  /*0280*/  @!P1 LOP3.LUT R4, RZ, R0, RZ, 0x33, !PT ;  /* 0x00000000ff049212 */ /* 0x000fe400078e33ff */
[----:B------:R-:W-:-:S03]  /*0290*/  LEA.HI R5, R5, R2, RZ, 0x5 ;  /* 0x0000000205057211 */ /* 0x000fc600078f28ff */
[----:B------:R-:W-:Y:S02]  /*02a0*/  IMAD.SHL.U32 R2, R4, 0x8, RZ ;  /* 0x0000000804027824 */ /* 0x000fe400078e00ff */
[----:B------:R-:W-:-:S03]  /*02b0*/  IMAD.MOV R4, RZ, RZ, -R4 ;  /* 0x000000ffff047224 */ /* 0x000fc600078e0a04 */
[----:B------:R-:W-:Y:S01]  /*02c0*/  LEA.HI.SX32 R5, R5, -R2, 0x1b ;  /* 0x8000000205057211 */ /* 0x000fe200078fdaff */
[----:B------:R-:W-:Y:S02]  /*02d0*/  IMAD R9, R0, R4, R3 ;  /* 0x0000000400097224 */ /* 0x000fe400078e0203 */
[----:B------:R-:W-:Y:S01]  /*02e0*/  IMAD.MOV.U32 R4, RZ, RZ, RZ ;  /* 0x000000ffff047224 */ /* 0x000fe200078e00ff */
[----:B------:R-:W-:-:S04]  /*02f0*/  IMNMX R10, R5, 0x8, PT ;  /* 0x00000008050a7817 */ /* 0x000fc80003800200 */
[-C--:B------:R-:W-:Y:S02]  /*0300*/  IABS R8, R10.reuse ;  /* 0x0000000a00087213 */ /* 0x080fe40000000000 */
[----:B------:R-:W-:Y:S02]  /*0310*/  IABS R0, R10 ;  /* 0x0000000a00007213 */ /* 0x000fe40000000000 */
[----:B------:R-:W0:Y:S08]  /*0320*/  I2F.RP R6, R8 ;  /* 0x0000000800067306 */ /* 0x000e300000209400 */
[----:B0-----:R-:W0:Y:S02]  /*0330*/  MUFU.RCP R6, R6 ;  /* 0x0000000600067308 */ /* 0x001e240000001000 */
[----:B0-----:R-:W-:-:S06]  /*0340*/  IADD3 R5, R6, 0xffffffe, RZ ;  /* 0x0ffffffe06057810 */ /* 0x001fcc0007ffe0ff */
[----:B------:R-:W0:Y:S02]  /*0350*/  F2I.FTZ.U32.TRUNC.NTZ R5, R5 ;  /* 0x0000000500057305 */ /* 0x000e24000021f000 */
[----:B0-----:R-:W-:-:S04]  /*0360*/  IMAD.MOV R7, RZ, RZ, -R5 ;  /* 0x000000ffff077224 */ /* 0x001fc800078e0a05 */
[----:B------:R-:W-:Y:S01]  /*0370*/  IMAD.MOV.U32 R3, RZ, RZ, R7 ;  /* 0x000000ffff037224 */ /* 0x000fe200078e0007 */
[----:B------:R-:W-:-:S03]  /*0380*/  IABS R7, R9 ;  /* 0x0000000900077213 */ /* 0x000fc60000000000 */
[----:B------:R-:W-:-:S04]  /*0390*/  IMAD R3, R3, R8, RZ ;  /* 0x0000000803037224 */ /* 0x000fc800078e02ff */
[----:B------:R-:W-:Y:S01]  /*03a0*/  IMAD.HI.U32 R4, R5, R3, R4 ;  /* 0x0000000305047227 */ /* 0x000fe200078e0004 */
[----:B------:R-:W-:-:S03]  /*03b0*/  SHF.R.U32.HI R5, RZ, 0x5, R11 ;  /* 0x00000005ff057819 */ /* 0x000fc6000001160b */
[----:B------:R-:W-:Y:S01]  /*03c0*/  IMAD.MOV R3, RZ, RZ, -R0 ;  /* 0x000000ffff037224 */ /* 0x000fe200078e0a00 */
[----:B------:R-:W-:Y:S01]  /*03d0*/  SGXT.U32 R12, R5, 0x1 ;  /* 0x00000001050c781a */ /* 0x000fe20000000000 */
[----:B------:R-:W-:-:S03]  /*03e0*/  IMAD.HI.U32 R0, R4, R7, RZ ;  /* 0x0000000704007227 */ /* 0x000fc600078e00ff */
[----:B------:R-:W-:Y:S01]  /*03f0*/  LOP3.LUT R5, R12, 0x8, RZ, 0xfc, !PT ;  /* 0x000000080c057812 */ /* 0x000fe200078efcff */
[----:B------:R-:W-:Y:S01]  /*0400*/  IMAD R3, R0, R3, R7 ;  /* 0x0000000300037224 */ /* 0x000fe200078e0207 */
[C---:B------:R-:W-:Y:S01]  /*0410*/  LOP3.LUT R5, R12.reuse, 0xe, RZ, 0xfc, !PT ;  /* 0x0000000e0c057812 */ /* 0x040fe200078efcff */
[----:B------:R-:W-:Y:S01]  /*0420*/  IMAD.MOV.U32 R4, RZ, RZ, 0x7f ;  /* 0x0000007fff047424 */ /* 0x000fe200078e00ff */
[----:B------:R-:W-:Y:S02]  /*0430*/  LOP3.LUT R5, R12, 0x14, RZ, 0xfc, !PT ;  /* 0x000000140c057812 */ /* 0x000fe400078efcff */
[----:B------:R-:W-:Y:S02]  /*0440*/  ISETP.GT.U32.AND P1, PT, R8, R3, PT ;  /* 0x000000030800720c */ /* 0x000fe40003f24070 */
[----:B------:R-:W-:Y:S02]  /*0450*/  IADD3 R13, R4, c[0x0][0x180], RZ ;  /* 0x00006000040d7a10 */ /* 0x000fe40007ffe0ff */
[----:B------:R-:W-:-:S02]  /*0460*/  LOP3.LUT R4, R12, 0x4, RZ, 0xfc, !PT ;  /* 0x000000040c047812 */ /* 0x000fc400078efcff */
[C---:B------:R-:W-:Y:S02]  /*0470*/  LOP3.LUT R4, R12.reuse, 0xa, RZ, 0xfc, !PT ;  /* 0x0000000a0c047812 */ /* 0x040fe400078efcff */
[C---:B------:R-:W-:Y:S02]  /*0480*/  LOP3.LUT R4, R12.reuse, 0x10, RZ, 0xfc, !PT ;  /* 0x000000100c047812 */ /* 0x040fe400078efcff */
[C---:B------:R-:W-:Y:S02]  /*0490*/  LOP3.LUT R4, R12.reuse, 0x16, RZ, 0xfc, !PT ;  /* 0x000000160c047812 */ /* 0x040fe400078efcff */
[----:B------:R-:W-:Y:S01]  /*04a0*/  LOP3.LUT R5, R12, 0x1a, RZ, 0xfc, !PT ;  /* 0x0000001a0c057812 */ /* 0x000fe200078efcff */
[----:B------:R-:W-:Y:S01]  /*04b0*/  @!P1 IMAD.IADD R3, R3, 0x1, -R8 ;  /* 0x0000000103039824 */ /* 0x000fe200078e0a08 */
[----:B------:R-:W-:Y:S02]  /*04c0*/  @!P1 IADD3 R0, R0, 0x1, RZ ;  /* 0x0000000100009810 */ /* 0x000fe40007ffe0ff */
[----:B------:R-:W-:-:S02]  /*04d0*/  ISETP.NE.AND P1, PT, R10, RZ, PT ;  /* 0x000000ff0a00720c */ /* 0x000fc40003f25270 */
[----:B------:R-:W-:Y:S02]  /*04e0*/  ISETP.GE.U32.AND P0, PT, R3, R8, PT ;  /* 0x000000080300720c */ /* 0x000fe40003f06070 */
[----:B------:R-:W-:Y:S02]  /*04f0*/  LOP3.LUT R3, R9, R10, RZ, 0x3c, !PT ;  /* 0x0000000a09037212 */ /* 0x000fe400078e3cff */
[C---:B------:R-:W-:Y:S02]  /*0500*/  LOP3.LUT R4, R12.reuse, 0x1c, RZ, 0xfc, !PT ;  /* 0x0000001c0c047812 */ /* 0x040fe400078efcff */
[----:B------:R-:W-:Y:S02]  /*0510*/  ISETP.GE.AND P2, PT, R3, RZ, PT ;  /* 0x000000ff0300720c */ /* 0x000fe40003f46270 */
[C---:B------:R-:W-:Y:S02]  /*0520*/  LOP3.LUT R5, R12.reuse, 0x20, RZ, 0xfc, !PT ;  /* 0x000000200c057812 */ /* 0x040fe400078efcff */
[----:B------:R-:W-:-:S02]  /*0530*/  LOP3.LUT R4, R12, 0x22, RZ, 0xfc, !PT ;  /* 0x000000220c047812 */ /* 0x000fc400078efcff */
[----:B------:R-:W-:Y:S02]  /*0540*/  LOP3.LUT R5, R12, 0x26, RZ, 0xfc, !PT ;  /* 0x000000260c057812 */ /* 0x000fe400078efcff */
[----:B------:R-:W-:Y:S02]  /*0550*/  @P0 IADD3 R0, R0, 0x1, RZ ;  /* 0x0000000100000810 */ /* 0x000fe40007ffe0ff */
[----:B------:R-:W-:Y:S02]  /*0560*/  ISETP.GT.AND P0, PT, R13, 0x7f, PT ;  /* 0x0000007f0d00780c */ /* 0x000fe40003f04270 */
[C---:B------:R-:W-:Y:S01]  /*0570*/  LOP3.LUT R4, R12.reuse, 0x28, RZ, 0xfc, !PT ;  /* 0x000000280c047812 */ /* 0x040fe200078efcff */
[----:B------:R-:W-:Y:S01]  /*0580*/  @!P2 IMAD.MOV R0, RZ, RZ, -R0 ;  /* 0x000000ffff00a224 */ /* 0x000fe200078e0a00 */
[----:B------:R-:W-:Y:S02]  /*0590*/  @!P1 LOP3.LUT R0, RZ, R10, RZ, 0x33, !PT ;  /* 0x0000000aff009212 */ /* 0x000fe400078e33ff */
[----:B------:R-:W-:-:S02]  /*05a0*/  LOP3.LUT R5, R12, 0x2c, RZ, 0xfc, !PT ;  /* 0x0000002c0c057812 */ /* 0x000fc400078efcff */
[C---:B------:R-:W-:Y:S01]  /*05b0*/  LOP3.LUT R4, R12.reuse, 0x2e, RZ, 0xfc, !PT ;  /* 0x0000002e0c047812 */ /* 0x040fe200078efcff */
[----:B------:R-:W-:Y:S01]  /*05c0*/  IMAD.MOV R3, RZ, RZ, -R0 ;  /* 0x000000ffff037224 */ /* 0x000fe200078e0a00 */
[----:B------:R-:W-:Y:S01]  /*05d0*/  LOP3.LUT R5, R12, 0x32, RZ, 0xfc, !PT ;  /* 0x000000320c057812 */ /* 0x000fe200078efcff */
[----:B------:R-:W-:Y:S01]  /*05e0*/  IMAD.SHL.U32 R28, R0, 0x100, RZ ;  /* 0x00000100001c7824 */ /* 0x000fe200078e00ff */
[----:B------:R-:W-:Y:S01]  /*05f0*/  LOP3.LUT R4, R12, 0x34, RZ, 0xfc, !PT ;  /* 0x000000340c047812 */ /* 0x000fe200078efcff */
[----:B------:R-:W-:Y:S01]  /*0600*/  IMAD R3, R10, R3, R9 ;  /* 0x000000030a037224 */ /* 0x000fe200078e0209 */
[C---:B------:R-:W-:Y:S02]  /*0610*/  LOP3.LUT R5, R12.reuse, 0x38, RZ, 0xfc, !PT ;  /* 0x000000380c057812 */ /* 0x040fe400078efcff */
[----:B------:R-:W-:Y:S01]  /*0620*/  LOP3.LUT R4, R12, 0x3a, RZ, 0xfc, !PT ;  /* 0x0000003a0c047812 */ /* 0x000fe200078efcff */
[----:B------:R-:W-:Y:S01]  /*0630*/  IMAD.IADD R3, R2, 0x1, R3 ;  /* 0x0000000102037824 */ /* 0x000fe200078e0203 */
[----:B------:R-:W-:-:S02]  /*0640*/  LOP3.LUT R2, R11, 0x1f, RZ, 0xc0, !PT ;  /* 0x0000001f0b027812 */ /* 0x000fc400078ec0ff */
[C---:B------:R-:W-:Y:S02]  /*0650*/  LOP3.LUT R5, R12.reuse, 0x3e, RZ, 0xfc, !PT ;  /* 0x0000003e0c057812 */ /* 0x040fe400078efcff */
[C---:B------:R-:W-:Y:S01]  /*0660*/  LOP3.LUT R4, R12.reuse, 0x40, RZ, 0xfc, !PT ;  /* 0x000000400c047812 */ /* 0x040fe200078efcff */
[----:B------:R-:W-:Y:S01]  /*0670*/  IMAD R3, R3, 0x20, R2 ;  /* 0x0000002003037824 */ /* 0x000fe200078e0202 */
[C---:B------:R-:W-:Y:S02]  /*0680*/  LOP3.LUT R2, R12.reuse, 0x2, RZ, 0xfc, !PT ;  /* 0x000000020c027812 */ /* 0x040fe400078efcff */
[C---:B------:R-:W-:Y:S02]  /*0690*/  LOP3.LUT R2, R12.reuse, 0x6, RZ, 0xfc, !PT ;  /* 0x000000060c027812 */ /* 0x040fe400078efcff */
[----:B------:R0:W-:Y:S01]  /*06a0*/  STL [R1+0x19c0], R3 ;  /* 0x0019c00301007387 */ /* 0x0001e20000100800 */
[C---:B------:R-:W-:Y:S02]  /*06b0*/  LOP3.LUT R2, R12.reuse, 0xc, RZ, 0xfc, !PT ;  /* 0x0000000c0c027812 */ /* 0x040fe400078efcff */
[C---:B------:R-:W-:Y:S01]  /*06c0*/  LOP3.LUT R2, R12.reuse, 0x12, RZ, 0xfc, !PT ;  /* 0x000000120c027812 */ /* 0x040fe200078efcff */
[----:B------:R0:W-:Y:S01]  /*06d0*/  STL [R1+0x348], R28 ;  /* 0x0003481c01007387 */ /* 0x0001e20000100800 */
[----:B------:R-:W-:-:S02]  /*06e0*/  LOP3.LUT R2, R12, 0x18, RZ, 0xfc, !PT ;  /* 0x000000180c027812 */ /* 0x000fc400078efcff */
[C---:B------:R-:W-:Y:S02]  /*06f0*/  LOP3.LUT R2, R12.reuse, 0x1e, RZ, 0xfc, !PT ;  /* 0x0000001e0c027812 */ /* 0x040fe400078efcff */
[C---:B------:R-:W-:Y:S02]  /*0700*/  LOP3.LUT R2, R12.reuse, 0x24, RZ, 0xfc, !PT ;  /* 0x000000240c027812 */ /* 0x040fe400078efcff */
[C---:B------:R-:W-:Y:S02]  /*0710*/  LOP3.LUT R2, R12.reuse, 0x2a, RZ, 0xfc, !PT ;  /* 0x0000002a0c027812 */ /* 0x040fe400078efcff */
[C---:B------:R-:W-:Y:S02]  /*0720*/  LOP3.LUT R2, R12.reuse, 0x30, RZ, 0xfc, !PT ;  /* 0x000000300c027812 */ /* 0x040fe400078efcff */
[C---:B------:R-:W-:Y:S02]  /*0730*/  LOP3.LUT R2, R12.reuse, 0x36, RZ, 0xfc, !PT ;  /* 0x000000360c027812 */ /* 0x040fe400078efcff */
        /* <DEDUP_REMOVED lines=31> */
[----:B------:R-:W-:Y:S01]  /*0930*/  LOP3.LUT R2, R12, 0x7e, RZ, 0xfc, !PT ;  /* 0x0000007e0c027812 */ /* 0x000fe200078efcff */
[----:B------:R-:W-:Y:S05]  /*0940*/  @P0 BRA `(.L_x_0) ;  /* 0x0000037000000947 */ /* 0x000fea0003800000 */
[----:B0-----:R-:W-:Y:S01]  /*0950*/  IMAD.SHL.U32 R0, R11, 0x20, RZ ;  /* 0x000000200b007824 */ /* 0x001fe200078e00ff */
[----:B------:R-:W-:Y:S01]  /*0960*/  CS2R R24, SRZ ;  /* 0x0000000000187805 */ /* 0x000fe2000001ff00 */
[----:B------:R-:W-:Y:S01]  /*0970*/  CS2R R26, SRZ ;  /* 0x00000000001a7805 */ /* 0x000fe2000001ff00 */
[----:B------:R-:W-:Y:S01]  /*0980*/  CS2R R20, SRZ ;  /* 0x0000000000147805 */ /* 0x000fe2000001ff00 */
[----:B------:R-:W-:Y:S01]  /*0990*/  CS2R R22, SRZ ;  /* 0x0000000000167805 */ /* 0x000fe2000001ff00 */
[----:B------:R0:W-:Y:S01]  /*09a0*/  STL [R1+0x19bc], R0 ;  /* 0x0019bc0001007387 */ /* 0x0001e20000100800 */
[----:B------:R-:W-:Y:S01]  /*09b0*/  CS2R R16, SRZ ;  /* 0x0000000000107805 */ /* 0x000fe2000001ff00 */
[----:B------:R-:W-:Y:S01]  /*09c0*/  CS2R R18, SRZ ;  /* 0x0000000000127805 */ /* 0x000fe2000001ff00 */
[----:B------:R-:W-:Y:S01]  /*09d0*/  CS2R R12, SRZ ;  /* 0x00000000000c7805 */ /* 0x000fe2000001ff00 */
[----:B------:R0:W-:Y:S01]  /*09e0*/  STL [R1], RZ ;  /* 0x000000ff01007387 */ /* 0x0001e20000100800 */
[----:B------:R-:W-:Y:S01]  /*09f0*/  CS2R R14, SRZ ;  /* 0x00000000000e7805 */ /* 0x000fe2000001ff00 */
[----:B------:R-:W-:Y:S01]  /*0a00*/  CS2R R8, SRZ ;  /* 0x0000000000087805 */ /* 0x000fe2000001ff00 */
[----:B------:R-:W-:Y:S01]  /*0a10*/  CS2R R10, SRZ ;  /* 0x00000000000a7805 */ /* 0x000fe2000001ff00 */
[----:B------:R0:W-:Y:S01]  /*0a20*/  STL [R1+0x4], RZ ;  /* 0x000004ff01007387 */ /* 0x0001e20000100800 */
[----:B------:R-:W-:Y:S01]  /*0a30*/  CS2R R4, SRZ ;  /* 0x0000000000047805 */ /* 0x000fe2000001ff00 */
[----:B------:R-:W-:-:S02]  /*0a40*/  CS2R R6, SRZ ;  /* 0x0000000000067805 */ /* 0x000fc4000001ff00 */
[----:B------:R0:W-:Y:S04]  /*0a50*/  STL [R1+0x8], RZ ;  /* 0x000008ff01007387 */ /* 0x0001e80000100800 */
        /* <DEDUP_REMOVED lines=36> */
[----:B------:R0:W-:Y:S01]  /*0ca0*/  STL [R1+0x9c], RZ ;  /* 0x00009cff01007387 */ /* 0x0001e20000100800 */
[----:B------:R-:W-:Y:S05]  /*0cb0*/  BRA `(.L_x_1) ;  /* 0x0005fc0000007947 */ /* 0x000fea0003800000 */
.L_x_0:
[----:B0-----:R-:W-:Y:S01]  /*0cc0*/  IABS R0, c[0x0][0x178] ;  /* 0x00005e0000007a13 */ /* 0x001fe20000000000 */
[----:B------:R-:W-:Y:S01]  /*0cd0*/  IMAD.MOV.U32 R7, RZ, RZ, R3 ;  /* 0x000000ffff077224 */ /* 0x000fe200078e0003 */
[----:B------:R-:W-:Y:S01]  /*0ce0*/  IABS R9, c[0x0][0x17c] ;  /* 0x00005f0000097a13 */ /* 0x000fe20000000000 */
[----:B------:R-:W-:Y:S01]  /*0cf0*/  IMAD.MOV.U32 R4, RZ, RZ, RZ ;  /* 0x000000ffff047224 */ /* 0x000fe200078e00ff */
[----:B------:R-:W0:Y:S08]  /*0d00*/  I2F.RP R2, R0 ;  /* 0x0000000000027306 */ /* 0x000e300000209400 */
[----:B------:R-:W1:Y:S08]  /*0d10*/  I2F.RP R3, R9 ;  /* 0x0000000900037306 */ /* 0x000e700000209400 */
[----:B0-----:R-:W0:Y:S08]  /*0d20*/  MUFU.RCP R2, R2 ;  /* 0x0000000200027308 */ /* 0x001e300000001000 */
[----:B-1----:R-:W1:Y:S01]  /*0d30*/  MUFU.RCP R3, R3 ;  /* 0x0000000300037308 */ /* 0x002e620000001000 */
[----:B0-----:R-:W-:-:S07]  /*0d40*/  IADD3 R2, R2, 0xffffffe, RZ ;  /* 0x0ffffffe02027810 */ /* 0x001fce0007ffe0ff */
[----:B------:R-:W0:Y:S01]  /*0d50*/  F2I.FTZ.U32.TRUNC.NTZ R5, R2 ;  /* 0x0000000200057305 */ /* 0x000e22000021f000 */
[----:B-1----:R-:W-:-:S07]  /*0d60*/  IADD3 R3, R3, 0xffffffe, RZ ;  /* 0x0ffffffe03037810 */ /* 0x002fce0007ffe0ff */
[----:B------:R-:W1:Y:S01]  /*0d70*/  F2I.FTZ.U32.TRUNC.NTZ R3, R3 ;  /* 0x0000000300037305 */ /* 0x000e62000021f000 */
[----:B0-----:R-:W-:-:S04]  /*0d80*/  IMAD.MOV R2, RZ, RZ, -R5 ;  /* 0x000000ffff027224 */ /* 0x001fc800078e0a05 */
[----:B------:R-:W-:Y:S01]  /*0d90*/  IMAD R6, R2, R0, RZ ;  /* 0x0000000002067224 */ /* 0x000fe200078e02ff */
[----:B------:R-:W-:-:S03]  /*0da0*/  IABS R2, R7 ;  /* 0x0000000700027213 */ /* 0x000fc60000000000 */
[----:B------:R-:W-:Y:S01]  /*0db0*/  IMAD.HI.U32 R5, R5, R6, R4 ;  /* 0x0000000605057227 */ /* 0x000fe200078e0004 */
[----:B------:R-:W-:-:S03]  /*0dc0*/  IADD3 R4, R28, 0xff, RZ ;  /* 0x000000ff1c047810 */ /* 0x000fc60007ffe0ff */
[----:B-1----:R-:W-:Y:S01]  /*0dd0*/  IMAD.MOV R7, RZ, RZ, -R3 ;  /* 0x000000ffff077224 */ /* 0x002fe200078e0a03 */
[----:B------:R-:W-:Y:S01]  /*0de0*/  IABS R13, R4 ;  /* 0x00000004000d7213 */ /* 0x000fe20000000000 */
[----:B------:R-:W-:Y:S01]  /*0df0*/  IMAD.HI.U32 R5, R5, R2, RZ ;  /* 0x0000000205057227 */ /* 0x000fe200078e00ff */
[----:B------:R-:W-:Y:S02]  /*0e00*/  ISETP.GE.AND P2, PT, R4, RZ, PT ;  /* 0x000000ff0400720c */ /* 0x000fe40003f46270 */
[----:B------:R-:W-:Y:S01]  /*0e10*/  IADD3 R4, R28, 0xfc, RZ ;  /* 0x000000fc1c047810 */ /* 0x000fe20007ffe0ff */
[----:B------:R-:W-:Y:S02]  /*0e20*/  IMAD.MOV R5, RZ, RZ, -R5 ;  /* 0x000000ffff057224 */ /* 0x000fe400078e0a05 */
[----:B------:R-:W-:Y:S02]  /*0e30*/  IMAD R7, R7, R9, RZ ;  /* 0x0000000907077224 */ /* 0x000fe400078e02ff */
[----:B------:R-:W-:Y:S01]  /*0e40*/  IMAD R11, R0, R5, R2 ;  /* 0x00000005000b7224 */ /* 0x000fe200078e0202 */
[----:B------:R-:W-:Y:S01]  /*0e50*/  IADD3 R5, R28, 0xfe, RZ ;  /* 0x000000fe1c057810 */ /* 0x000fe20007ffe0ff */
[----:B------:R-:W-:-:S03]  /*0e60*/  IMAD.MOV.U32 R2, RZ, RZ, RZ ;  /* 0x000000ffff027224 */ /* 0x000fc600078e00ff */
[----:B------:R-:W-:Y:S01]  /*0e70*/  ISETP.GT.U32.AND P0, PT, R0, R11, PT ;  /* 0x0000000b0000720c */ /* 0x000fe20003f04070 */
[----:B------:R-:W-:Y:S01]  /*0e80*/  IMAD.HI.U32 R7, R3, R7, R2 ;  /* 0x0000000703077227 */ /* 0x000fe200078e0002 */
[----:B------:R-:W-:Y:S02]  /*0e90*/  IADD3 R2, R28, 0xfd, RZ ;  /* 0x000000fd1c027810 */ /* 0x000fe40007ffe0ff */
[----:B------:R-:W-:Y:S02]  /*0ea0*/  IABS R3, R5 ;  /* 0x0000000500037213 */ /* 0x000fe40000000000 */
[----:B------:R-:W-:Y:S01]  /*0eb0*/  IABS R10, R2 ;  /* 0x00000002000a7213 */ /* 0x000fe20000000000 */
[----:B------:R-:W-:Y:S01]  /*0ec0*/  IMAD.HI.U32 R6, R7, R13, RZ ;  /* 0x0000000d07067227 */ /* 0x000fe200078e00ff */
[----:B------:R-:W-:Y:S02]  /*0ed0*/  ISETP.GE.AND P6, PT, R2, RZ, PT ;  /* 0x000000ff0200720c */ /* 0x000fe40003fc6270 */
[----:B------:R-:W-:Y:S01]  /*0ee0*/  IABS R2, R4 ;  /* 0x0000000400027213 */ /* 0x000fe20000000000 */
[----:B------:R-:W-:Y:S01]  /*0ef0*/  IMAD.MOV R6, RZ, RZ, -R6 ;  /* 0x000000ffff067224 */ /* 0x000fe200078e0a06 */
[----:B------:R-:W-:Y:S01]  /*0f00*/  ISETP.GE.AND P1, PT, R5, RZ, PT ;  /* 0x000000ff0500720c */ /* 0x000fe20003f26270 */
[----:B------:R-:W-:-:S02]  /*0f10*/  @!P0 IMAD.IADD R11, R11, 0x1, -R0 ;  /* 0x000000010b0b8824 */ /* 0x000fc400078e0a00 */
[----:B------:R-:W-:Y:S02]  /*0f20*/  IMAD R13, R9, R6, R13 ;  /* 0x00000006090d7224 */ /* 0x000fe400078e020d */
[----:B------:R-:W-:Y:S01]  /*0f30*/  IMAD.HI.U32 R6, R7, R10, RZ ;  /* 0x0000000a07067227 */ /* 0x000fe200078e00ff */
[----:B------:R-:W-:Y:S02]  /*0f40*/  ISETP.GT.U32.AND P0, PT, R0, R11, PT ;  /* 0x0000000b0000720c */ /* 0x000fe40003f04070 */
[----:B------:R-:W-:Y:S01]  /*0f50*/  ISETP.GT.U32.AND P4, PT, R9, R13, PT ;  /* 0x0000000d0900720c */ /* 0x000fe20003f84070 */
[----:B------:R-:W-:-:S04]  /*0f60*/  IMAD.HI.U32 R8, R7, R3, RZ ;  /* 0x0000000307087227 */ /* 0x000fc800078e00ff */
[----:B------:R-:W-:Y:S02]  /*0f70*/  IMAD.MOV R6, RZ, RZ, -R6 ;  /* 0x000000ffff067224 */ /* 0x000fe400078e0a06 */
[----:B------:R-:W-:Y:S02]  /*0f80*/  IMAD.MOV R8, RZ, RZ, -R8 ;  /* 0x000000ffff087224 */ /* 0x000fe400078e0a08 */
[C---:B------:R-:W-:Y:S01]  /*0f90*/  IMAD R10, R9.reuse, R6, R10 ;  /* 0x00000006090a7224 */ /* 0x040fe200078e020a */
[C---:B------:R-:W-:Y:S01]  /*0fa0*/  IADD3 R6, R28.reuse, 0xfa, RZ ;  /* 0x000000fa1c067810 */ /* 0x040fe20007ffe0ff */
[----:B------:R-:W-:Y:S02]  /*0fb0*/  IMAD R3, R9, R8, R3 ;  /* 0x0000000809037224 */ /* 0x000fe400078e0203 */
[----:B------:R-:W-:Y:S01]  /*0fc0*/  @!P0 IMAD.IADD R11, R11, 0x1, -R0 ;  /* 0x000000010b0b8824 */ /* 0x000fe200078e0a00 */
[----:B------:R-:W-:Y:S01]  /*0fd0*/  ISETP.GT.U32.AND P0, PT, R9, R10, PT ;  /* 0x0000000a0900720c */ /* 0x000fe20003f04070 */
[----:B------:R-:W-:Y:S01]  /*0fe0*/  @!P4 IMAD.IADD R13, R13, 0x1, -R9 ;  /* 0x000000010d0dc824 */ /* 0x000fe200078e0a09 */
[----:B------:R-:W-:Y:S01]  /*0ff0*/  ISETP.GT.U32.AND P3, PT, R9, R3, PT ;  /* 0x000000030900720c */ /* 0x000fe20003f64070 */
[----:B------:R-:W-:Y:S01]  /*1000*/  IMAD.MOV.U32 R0, RZ, RZ, R2 ;  /* 0x000000ffff007224 */ /* 0x000fe200078e0002 */
[----:B------:R0:W-:Y:S01]  /*1010*/  STL [R1+0x614], R11 ;  /* 0x0006140b01007387 */ /* 0x0001e20000100800 */
[----:B------:R-:W-:-:S02]  /*1020*/  IADD3 R2, R28, 0xf9, RZ ;  /* 0x000000f91c027810 */ /* 0x000fc40007ffe0ff */
[----:B------:R-:W-:Y:S01]  /*1030*/  ISETP.GT.U32.AND P4, PT, R9, R13, PT ;  /* 0x0000000d0900720c */ /* 0x000fe20003f84070 */
[----:B------:R-:W-:Y:S01]  /*1040*/  IMAD.HI.U32 R12, R7, R0, RZ ;  /* 0x00000000070c7227 */ /* 0x000fe200078e00ff */
[----:B------:R-:W-:Y:S02]  /*1050*/  IABS R8, R6 ;  /* 0x0000000600087213 */ /* 0x000fe40000000000 */
[----:B------:R-:W-:Y:S01]  /*1060*/  IABS R5, R2 ;  /* 0x0000000200057213 */ /* 0x000fe20000000000 */
[----:B------:R-:W-:Y:S02]  /*1070*/  IMAD.MOV R12, RZ, RZ, -R12 ;  /* 0x000000ffff0c7224 */ /* 0x000fe400078e0a0c */
[--C-:B------:R-:W-:Y:S01]  /*1080*/  @!P0 IMAD.IADD R10, R10, 0x1, -R9.reuse ;  /* 0x000000010a0a8824 */ /* 0x100fe200078e0a09 */
[----:B0-----:R-:W-:Y:S01]  /*1090*/  IADD3 R11, R28, 0xfb, RZ ;  /* 0x000000fb1c0b7810 */ /* 0x001fe20007ffe0ff */
[----:B------:R-:W-:Y:S01]  /*10a0*/  @!P3 IMAD.IADD R3, R3, 0x1, -R9 ;  /* 0x000000010303b824 */ /* 0x000fe200078e0a09 */
[----:B------:R-:W-:Y:S01]  /*10b0*/  ISETP.GE.AND P3, PT, R4, RZ, PT ;  /* 0x000000ff0400720c */ /* 0x000fe20003f66270 */
[C---:B------:R-:W-:Y:S01]  /*10c0*/  IMAD R0, R9.reuse, R12, R0 ;  /* 0x0000000c09007224 */ /* 0x040fe200078e0200 */
[----:B------:R-:W-:Y:S01]  /*10d0*/  ISETP.GT.U32.AND P0, PT, R9, R10, PT ;  /* 0x0000000a0900720c */ /* 0x000fe20003f04070 */
[----:B------:R-:W-:Y:S01]  /*10e0*/  IMAD.HI.U32 R4, R7, R8, RZ ;  /* 0x0000000807047227 */ /* 0x000fe200078e00ff */
[----:B------:R-:W-:-:S02]  /*10f0*/  ISETP.GT.U32.AND P5, PT, R9, R3, PT ;  /* 0x000000030900720c */ /* 0x000fc40003fa4070 */
[----:B------:R-:W-:Y:S01]  /*1100*/  IABS R14, R11 ;  /* 0x0000000b000e7213 */ /* 0x000fe20000000000 */
[----:B------:R-:W-:Y:S01]  /*1110*/  @!P4 IMAD.IADD R13, R13, 0x1, -R9 ;  /* 0x000000010d0dc824 */ /* 0x000fe200078e0a09 */
[----:B------:R-:W-:Y:S01]  /*1120*/  ISETP.GT.U32.AND P4, PT, R9, R0, PT ;  /* 0x000000000900720c */ /* 0x000fe20003f84070 */
[----:B------:R-:W-:-:S04]  /*1130*/  IMAD.HI.U32 R12, R7, R5, RZ ;  /* 0x00000005070c7227 */ /* 0x000fc800078e00ff */
[----:B------:R-:W-:-:S04]  /*1140*/  IMAD.HI.U32 R15, R7, R14, RZ ;  /* 0x0000000e070f7227 */ /* 0x000fc800078e00ff */
[----:B------:R-:W-:Y:S02]  /*1150*/  IMAD.MOV R4, RZ, RZ, -R4 ;  /* 0x000000ffff047224 */ /* 0x000fe400078e0a04 */
[----:B------:R-:W-:Y:S02]  /*1160*/  IMAD.MOV R15, RZ, RZ, -R15 ;  /* 0x000000ffff0f7224 */ /* 0x000fe400078e0a0f */
[----:B------:R-:W-:Y:S02]  /*1170*/  IMAD.MOV R12, RZ, RZ, -R12 ;  /* 0x000000ffff0c7224 */ /* 0x000fe400078e0a0c */
[----:B------:R-:W-:Y:S01]  /*1180*/  IMAD R8, R9, R4, R8 ;  /* 0x0000000409087224 */ /* 0x000fe200078e0208 */
[----:B------:R-:W-:Y:S01]  /*1190*/  IADD3 R4, R28, 0xf8, RZ ;  /* 0x000000f81c047810 */ /* 0x000fe20007ffe0ff */
[--C-:B------:R-:W-:Y:S02]  /*11a0*/  @!P0 IMAD.IADD R10, R10, 0x1, -R9.reuse ;  /* 0x000000010a0a8824 */ /* 0x100fe400078e0a09 */
[----:B------:R-:W-:Y:S01]  /*11b0*/  @!P5 IMAD.IADD R3, R3, 0x1, -R9 ;  /* 0x000000010303d824 */ /* 0x000fe200078e0a09 */
[----:B------:R-:W-:Y:S01]  /*11c0*/  ISETP.GE.AND P5, PT, R11, RZ, PT ;  /* 0x000000ff0b00720c */ /* 0x000fe20003fa6270 */
[----:B------:R-:W-:Y:S01]  /*11d0*/  IMAD.MOV.U32 R16, RZ, RZ, R13 ;  /* 0x000000ffff107224 */ /* 0x000fe200078e000d */
[C---:B------:R-:W-:Y:S01]  /*11e0*/  ISETP.GT.U32.AND P0, PT, R9.reuse, R8, PT ;  /* 0x000000080900720c */ /* 0x040fe20003f04070 */
[----:B------:R-:W-:-:S02]  /*11f0*/  IMAD R11, R9, R15, R14 ;  /* 0x0000000f090b7224 */ /* 0x000fc400078e020e */
[C---:B------:R-:W-:Y:S01]  /*1200*/  IMAD R5, R9.reuse, R12, R5 ;  /* 0x0000000c09057224 */ /* 0x040fe200078e0205 */
[----:B------:R-:W-:Y:S01]  /*1210*/  IABS R12, R4 ;  /* 0x00000004000c7213 */ /* 0x000fe20000000000 */
[----:B------:R-:W-:Y:S02]  /*1220*/  IMAD.MOV.U32 R13, RZ, RZ, R10 ;  /* 0x000000ffff0d7224 */ /* 0x000fe400078e000a */
[----:B------:R-:W-:Y:S01]  /*1230*/  @!P2 IMAD.MOV R16, RZ, RZ, -R16 ;  /* 0x000000ffff10a224 */ /* 0x000fe200078e0a10 */
[C---:B------:R-:W-:Y:S01]  /*1240*/  ISETP.GT.U32.AND P2, PT, R9.reuse, R11, PT ;  /* 0x0000000b0900720c */ /* 0x040fe20003f44070 */
[----:B------:R-:W-:Y:S01]  /*1250*/  @!P6 IMAD.MOV R13, RZ, RZ, -R13 ;  /* 0x000000ffff0de224 */ /* 0x000fe200078e0a0d */
[----:B------:R-:W-:Y:S01]  /*1260*/  ISETP.GT.U32.AND P6, PT, R9, R5, PT ;  /* 0x000000050900720c */ /* 0x000fe20003fc4070 */
[----:B------:R-:W-:Y:S01]  /*1270*/  IMAD.MOV.U32 R14, RZ, RZ, R3 ;  /* 0x000000ffff0e7224 */ /* 0x000fe200078e0003 */
[----:B------:R-:W-:Y:S01]  /*1280*/  STL [R1+0xc8], R16 ;  /* 0x0000c81001007387 */ /* 0x000fe20000100800 */
[----:B------:R-:W-:-:S02]  /*1290*/  @!P4 IMAD.IADD R0, R0, 0x1, -R9 ;  /* 0x000000010000c824 */ /* 0x000fc400078e0a09 */
[----:B------:R-:W-:Y:S02]  /*12a0*/  IMAD.MOV.U32 R3, RZ, RZ, R12 ;  /* 0x000000ffff037224 */ /* 0x000fe400078e000c */
[----:B------:R-:W-:Y:S01]  /*12b0*/  @!P1 IMAD.MOV R14, RZ, RZ, -R14 ;  /* 0x000000ffff0e9224 */ /* 0x000fe200078e0a0e */
[----:B------:R-:W-:Y:S01]  /*12c0*/  ISETP.GE.AND P1, PT, R6, RZ, PT ;  /* 0x000000ff0600720c */ /* 0x000fe20003f26270 */
[----:B------:R-:W-:Y:S01]  /*12d0*/  IMAD.HI.U32 R10, R7, R3, RZ ;  /* 0x00000003070a7227 */ /* 0x000fe200078e00ff */
[----:B------:R-:W-:Y:S02]  /*12e0*/  ISETP.GT.U32.AND P4, PT, R9, R0, PT ;  /* 0x000000000900720c */ /* 0x000fe40003f84070 */
[----:B------:R-:W-:Y:S01]  /*12f0*/  IADD3 R6, R28, 0xf7, RZ ;  /* 0x000000f71c067810 */ /* 0x000fe20007ffe0ff */
[--C-:B------:R-:W-:Y:S01]  /*1300*/  @!P0 IMAD.IADD R8, R8, 0x1, -R9.reuse ;  /* 0x0000000108088824 */ /* 0x100fe200078e0a09 */
[----:B------:R0:W-:Y:S01]  /*1310*/  STL [R1+0x90], R14 ;  /* 0x0000900e01007387 */ /* 0x0001e20000100800 */
[----:B------:R-:W-:Y:S01]  /*1320*/  IMAD.MOV R10, RZ, RZ, -R10 ;  /* 0x000000ffff0a7224 */ /* 0x000fe200078e0a0a */
[----:B------:R-:W-:Y:S01]  /*1330*/  IABS R15, R6 ;  /* 0x00000006000f7213 */ /* 0x000fe20000000000 */
[--C-:B------:R-:W-:Y:S01]  /*1340*/  @!P2 IMAD.IADD R11, R11, 0x1, -R9.reuse ;  /* 0x000000010b0ba824 */ /* 0x100fe200078e0a09 */
[----:B------:R-:W-:Y:S01]  /*1350*/  ISETP.GE.AND P2, PT, R4, RZ, PT ;  /* 0x000000ff0400720c */ /* 0x000fe20003f46270 */
[----:B------:R-:W-:Y:S01]  /*1360*/  @!P6 IMAD.IADD R5, R5, 0x1, -R9 ;  /* 0x000000010505e824 */ /* 0x000fe200078e0a09 */
[C---:B------:R-:W-:Y:S01]  /*1370*/  ISETP.GT.U32.AND P6, PT, R9.reuse, R8, PT ;  /* 0x000000080900720c */ /* 0x040fe20003fc4070 */
[C---:B------:R-:W-:Y:S01]  /*1380*/  IMAD R3, R9.reuse, R10, R3 ;  /* 0x0000000a09037224 */ /* 0x040fe200078e0203 */
[----:B------:R-:W-:Y:S01]  /*1390*/  ISETP.GT.U32.AND P0, PT, R9, R11, PT ;  /* 0x0000000b0900720c */ /* 0x000fe20003f04070 */
[----:B------:R-:W-:Y:S01]  /*13a0*/  IMAD.HI.U32 R10, R7, R15, RZ ;  /* 0x0000000f070a7227 */ /* 0x000fe200078e00ff */
[----:B------:R-:W-:Y:S01]  /*13b0*/  IADD3 R4, R28, 0xf6, RZ ;  /* 0x000000f61c047810 */ /* 0x000fe20007ffe0ff */
[----:B------:R1:W-:Y:S02]  /*13c0*/  STL [R1+0x58], R13 ;  /* 0x0000580d01007387 */ /* 0x0003e40000100800 */
[----:B------:R-:W-:Y:S01]  /*13d0*/  @!P4 IMAD.IADD R0, R0, 0x1, -R9 ;  /* 0x000000010000c824 */ /* 0x000fe200078e0a09 */
[----:B------:R-:W-:Y:S01]  /*13e0*/  ISETP.GE.AND P4, PT, R2, RZ, PT ;  /* 0x000000ff0200720c */ /* 0x000fe20003f86270 */
[----:B------:R-:W-:Y:S01]  /*13f0*/  IMAD.MOV R10, RZ, RZ, -R10 ;  /* 0x000000ffff0a7224 */ /* 0x000fe200078e0a0a */
[C---:B------:R-:W-:Y:S01]  /*1400*/  IADD3 R2, R28.reuse, 0xf5, RZ ;  /* 0x000000f51c027810 */ /* 0x040fe20007ffe0ff */
[----:B------:R-:W-:Y:S01]  /*1410*/  IMAD.MOV.U32 R12, RZ, RZ, R0 ;  /* 0x000000ffff0c7224 */ /* 0x000fe200078e0000 */
[----:B0-----:R-:W-:Y:S01]  /*1420*/  IABS R14, R4 ;  /* 0x00000004000e7213 */ /* 0x001fe20000000000 */
[C---:B------:R-:W-:Y:S01]  /*1430*/  IMAD R15, R9.reuse, R10, R15 ;  /* 0x0000000a090f7224 */ /* 0x040fe200078e020f */
[----:B------:R-:W-:Y:S01]  /*1440*/  IADD3 R0, R28, 0xf4, RZ ;  /* 0x000000f41c007810 */ /* 0x000fe20007ffe0ff */
[----:B------:R-:W-:Y:S01]  /*1450*/  @!P3 IMAD.MOV R12, RZ, RZ, -R12 ;  /* 0x000000ffff0cb224 */ /* 0x000fe200078e0a0c */
[C---:B------:R-:W-:Y:S01]  /*1460*/  ISETP.GT.U32.AND P3, PT, R9.reuse, R5, PT ;  /* 0x000000050900720c */ /* 0x040fe20003f64070 */
[--C-:B------:R-:W-:Y:S01]  /*1470*/  @!P6 IMAD.IADD R8, R8, 0x1, -R9.reuse ;  /* 0x000000010808e824 */ /* 0x100fe200078e0a09 */
[----:B------:R-:W-:Y:S01]  /*1480*/  ISETP.GT.U32.AND P6, PT, R9, R15, PT ;  /* 0x0000000f0900720c */ /* 0x000fe20003fc4070 */
[----:B------:R-:W-:Y:S01]  /*1490*/  @!P0 IMAD.IADD R11, R11, 0x1, -R9 ;  /* 0x000000010b0b8824 */ /* 0x000fe200078e0a09 */
[----:B------:R-:W-:Y:S01]  /*14a0*/  ISETP.GT.U32.AND P0, PT, R9, R3, PT ;  /* 0x000000030900720c */ /* 0x000fe20003f04070 */
[----:B------:R-:W-:Y:S01]  /*14b0*/  IMAD.HI.U32 R10, R7, R14, RZ ;  /* 0x0000000e070a7227 */ /* 0x000fe200078e00ff */
[----:B-1----:R-:W-:Y:S01]  /*14c0*/  IABS R13, R2 ;  /* 0x00000002000d7213 */ /* 0x002fe20000000000 */
[----:B------:R0:W-:Y:S02]  /*14d0*/  STL [R1+0x54], R12 ;  /* 0x0000540c01007387 */ /* 0x0001e40000100800 */
[----:B------:R-:W-:-:S02]  /*14e0*/  IMAD.MOV R10, RZ, RZ, -R10 ;  /* 0x000000ffff0a7224 */ /* 0x000fc400078e0a0a */
[----:B------:R-:W-:Y:S02]  /*14f0*/  IMAD.MOV.U32 R16, RZ, RZ, R11 ;  /* 0x000000ffff107224 */ /* 0x000fe400078e000b */
[--C-:B------:R-:W-:Y:S01]  /*1500*/  @!P3 IMAD.IADD R5, R5, 0x1, -R9.reuse ;  /* 0x000000010505b824 */ /* 0x100fe200078e0a09 */
[----:B------:R-:W-:Y:S01]  /*1510*/  ISETP.GE.AND P3, PT, R6, RZ, PT ;  /* 0x000000ff0600720c */ /* 0x000fe20003f66270 */
[----:B------:R-:W-:Y:S01]  /*1520*/  @!P6 IMAD.IADD R15, R15, 0x1, -R9 ;  /* 0x000000010f0fe824 */ /* 0x000fe200078e0a09 */
[----:B0-----:R-:W-:Y:S01]  /*1530*/  IABS R12, R0 ;  /* 0x00000000000c7213 */ /* 0x001fe20000000000 */
[----:B------:R-:W-:-:S03]  /*1540*/  IMAD.HI.U32 R6, R7, R13, RZ ;  /* 0x0000000d07067227 */ /* 0x000fc600078e00ff */
[----:B------:R-:W-:Y:S01]  /*1550*/  ISETP.GT.U32.AND P6, PT, R9, R15, PT ;  /* 0x0000000f0900720c */ /* 0x000fe20003fc4070 */
[----:B------:R-:W-:Y:S01]  /*1560*/  @!P0 IMAD.IADD R3, R3, 0x1, -R9 ;  /* 0x0000000103038824 */ /* 0x000fe200078e0a09 */
[----:B------:R-:W-:Y:S01]  /*1570*/  ISETP.GE.AND P0, PT, R4, RZ, PT ;  /* 0x000000ff0400720c */ /* 0x000fe20003f06270 */
[----:B------:R-:W-:-:S04]  /*1580*/  IMAD.HI.U32 R4, R7, R12, RZ ;  /* 0x0000000c07047227 */ /* 0x000fc800078e00ff */
[----:B------:R-:W-:Y:S02]  /*1590*/  IMAD.MOV R6, RZ, RZ, -R6 ;  /* 0x000000ffff067224 */ /* 0x000fe400078e0a06 */
[C---:B------:R-:W-:Y:S02]  /*15a0*/  IMAD R14, R9.reuse, R10, R14 ;  /* 0x0000000a090e7224 */ /* 0x040fe400078e020e */
[----:B------:R-:W-:Y:S02]  /*15b0*/  IMAD.MOV R4, RZ, RZ, -R4 ;  /* 0x000000ffff047224 */ /* 0x000fe400078e0a04 */
[C---:B------:R-:W-:Y:S01]  /*15c0*/  IMAD R13, R9.reuse, R6, R13 ;  /* 0x00000006090d7224 */ /* 0x040fe200078e020d */
[C---:B------:R-:W-:Y:S01]  /*15d0*/  IADD3 R6, R28.reuse, 0xf2, RZ ;  /* 0x000000f21c067810 */ /* 0x040fe20007ffe0ff */
[----:B------:R-:W-:Y:S01]  /*15e0*/  @!P1 IMAD.MOV R8, RZ, RZ, -R8 ;  /* 0x000000ffff089224 */ /* 0x000fe200078e0a08 */
[C---:B------:R-:W-:Y:S01]  /*15f0*/  ISETP.GT.U32.AND P1, PT, R9.reuse, R14, PT ;  /* 0x0000000e0900720c */ /* 0x040fe20003f24070 */
[----:B------:R-:W-:Y:S01]  /*1600*/  @!P5 IMAD.MOV R16, RZ, RZ, -R16 ;  /* 0x000000ffff10d224 */ /* 0x000fe200078e0a10 */
[C---:B------:R-:W-:Y:S01]  /*1610*/  ISETP.GT.U32.AND P5, PT, R9.reuse, R3, PT ;  /* 0x000000030900720c */ /* 0x040fe20003fa4070 */
[C---:B------:R-:W-:Y:S01]  /*1620*/  IMAD R12, R9.reuse, R4, R12 ;  /* 0x00000004090c7224 */ /* 0x040fe200078e020c */
[----:B------:R-:W-:Y:S01]  /*1630*/  IADD3 R4, R28, 0xf3, RZ ;  /* 0x000000f31c047810 */ /* 0x000fe20007ffe0ff */
[----:B------:R-:W-:Y:S01]  /*1640*/  @!P4 IMAD.MOV R5, RZ, RZ, -R5 ;  /* 0x000000ffff05c224 */ /* 0x000fe200078e0a05 */
[----:B------:R-:W-:Y:S01]  /*1650*/  ISETP.GT.U32.AND P4, PT, R9, R13, PT ;  /* 0x0000000d0900720c */ /* 0x000fe20003f84070 */
[----:B------:R-:W-:Y:S01]  /*1660*/  @!P6 IMAD.IADD R15, R15, 0x1, -R9 ;  /* 0x000000010f0fe824 */ /* 0x000fe200078e0a09 */
[----:B------:R-:W-:Y:S01]  /*1670*/  ISETP.GT.U32.AND P6, PT, R9, R12, PT ;  /* 0x0000000c0900720c */ /* 0x000fe20003fc4070 */
[----:B------:R-:W-:Y:S01]  /*1680*/  STL [R1+0x48], R16 ;  /* 0x0000481001007387 */ /* 0x000fe20000100800 */
[----:B------:R-:W-:Y:S01]  /*1690*/  IABS R10, R6 ;  /* 0x00000006000a7213 */ /* 0x000fe20000000000 */
[----:B------:R-:W-:-:S02]  /*16a0*/  @!P3 IMAD.MOV R15, RZ, RZ, -R15 ;  /* 0x000000ffff0fb224 */ /* 0x000fc400078e0a0f */
[----:B------:R0:W-:Y:S01]  /*16b0*/  STL [R1+0x44], R8 ;  /* 0x0000440801007387 */ /* 0x0001e20000100800 */
[--C-:B------:R-:W-:Y:S01]  /*16c0*/  @!P1 IMAD.IADD R14, R14, 0x1, -R9.reuse ;  /* 0x000000010e0e9824 */ /* 0x100fe200078e0a09 */
[----:B------:R-:W-:Y:S01]  /*16d0*/  ISETP.GE.AND P1, PT, R0, RZ, PT ;  /* 0x000000ff0000720c */ /* 0x000fe20003f26270 */
[--C-:B------:R-:W-:Y:S01]  /*16e0*/  @!P5 IMAD.IADD R3, R3, 0x1, -R9.reuse ;  /* 0x000000010303d824 */ /* 0x100fe200078e0a09 */
[----:B------:R1:W-:Y:S01]  /*16f0*/  STL [R1+0x40], R5 ;  /* 0x0000400501007387 */ /* 0x0003e20000100800 */
[----:B------:R-:W-:Y:S01]  /*1700*/  ISETP.GE.AND P5, PT, R2, RZ, PT ;  /* 0x000000ff0200720c */ /* 0x000fe20003fa6270 */
[--C-:B------:R-:W-:Y:S01]  /*1710*/  @!P4 IMAD.IADD R13, R13, 0x1, -R9.reuse ;  /* 0x000000010d0dc824 */ /* 0x100fe200078e0a09 */
[C---:B------:R-:W-:Y:S01]  /*1720*/  ISETP.GT.U32.AND P4, PT, R9.reuse, R14, PT ;  /* 0x0000000e0900720c */ /* 0x040fe20003f84070 */
[----:B------:R-:W-:Y:S01]  /*1730*/  @!P6 IMAD.IADD R12, R12, 0x1, -R9 ;  /* 0x000000010c0ce824 */ /* 0x000fe200078e0a09 */
[----:B------:R-:W-:Y:S01]  /*1740*/  IADD3 R0, R28, 0xf1, RZ ;  /* 0x000000f11c007810 */ /* 0x000fe20007ffe0ff */
[----:B0-----:R-:W-:Y:S01]  /*1750*/  IMAD.MOV.U32 R8, RZ, RZ, R3 ;  /* 0x000000ffff087224 */ /* 0x001fe200078e0003 */
[----:B------:R-:W-:Y:S01]  /*1760*/  ISETP.GT.U32.AND P6, PT, R9, R13, PT ;  /* 0x0000000d0900720c */ /* 0x000fe20003fc4070 */
[----:B------:R-:W-:Y:S01]  /*1770*/  IMAD.HI.U32 R3, R7, R10, RZ ;  /* 0x0000000a07037227 */ /* 0x000fe200078e00ff */
[----:B------:R-:W-:-:S02]  /*1780*/  IABS R16, R0 ;  /* 0x0000000000107213 */ /* 0x000fc40000000000 */
[----:B-1----:R-:W-:Y:S01]  /*1790*/  IABS R5, R4 ;  /* 0x0000000400057213 */ /* 0x002fe20000000000 */
[----:B------:R-:W-:Y:S02]  /*17a0*/  IMAD.MOV R3, RZ, RZ, -R3 ;  /* 0x000000ffff037224 */ /* 0x000fe400078e0a03 */
[----:B------:R-:W-:Y:S01]  /*17b0*/  @!P2 IMAD.MOV R8, RZ, RZ, -R8 ;  /* 0x000000ffff08a224 */ /* 0x000fe200078e0a08 */
[----:B------:R-:W-:Y:S01]  /*17c0*/  ISETP.GT.U32.AND P2, PT, R9, R12, PT ;  /* 0x0000000c0900720c */ /* 0x000fe20003f44070 */
[----:B------:R-:W-:-:S03]  /*17d0*/  IMAD.HI.U32 R2, R7, R5, RZ ;  /* 0x0000000507027227 */ /* 0x000fc600078e00ff */
[----:B------:R0:W-:Y:S01]  /*17e0*/  STL [R1+0x10], R8 ;  /* 0x0000100801007387 */ /* 0x0001e20000100800 */
[----:B------:R-:W-:Y:S02]  /*17f0*/  IMAD.MOV R2, RZ, RZ, -R2 ;  /* 0x000000ffff027224 */ /* 0x000fe400078e0a02 */
[----:B------:R-:W-:Y:S01]  /*1800*/  @!P4 IMAD.IADD R14, R14, 0x1, -R9 ;  /* 0x000000010e0ec824 */ /* 0x000fe200078e0a09 */
[----:B------:R1:W-:Y:S01]  /*1810*/  STL [R1+0x140], R15 ;  /* 0x0001400f01007387 */ /* 0x0003e20000100800 */
[C---:B------:R-:W-:Y:S01]  /*1820*/  IMAD R5, R9.reuse, R2, R5 ;  /* 0x0000000209057224 */ /* 0x040fe200078e0205 */
[C---:B------:R-:W-:Y:S01]  /*1830*/  IADD3 R2, R28.reuse, 0xf0, RZ ;  /* 0x000000f01c027810 */ /* 0x040fe20007ffe0ff */
[----:B------:R-:W-:Y:S01]  /*1840*/  IMAD R10, R9, R3, R10 ;  /* 0x00000003090a7224 */ /* 0x000fe200078e020a */
[----:B------:R-:W-:Y:S01]  /*1850*/  IADD3 R3, R28, 0xef, RZ ;  /* 0x000000ef1c037810 */ /* 0x000fe20007ffe0ff */
[----:B------:R-:W-:Y:S01]  /*1860*/  @!P6 IMAD.IADD R13, R13, 0x1, -R9 ;  /* 0x000000010d0de824 */ /* 0x000fe200078e0a09 */
[----:B------:R-:W-:Y:S01]  /*1870*/  ISETP.GT.U32.AND P4, PT, R9, R5, PT ;  /* 0x000000050900720c */ /* 0x000fe20003f84070 */
[----:B------:R-:W-:Y:S01]  /*1880*/  IMAD.HI.U32 R17, R7, R16, RZ ;  /* 0x0000001007117227 */ /* 0x000fe200078e00ff */
[----:B------:R-:W-:-:S02]  /*1890*/  ISETP.GT.U32.AND P6, PT, R9, R10, PT ;  /* 0x0000000a0900720c */ /* 0x000fc40003fc4070 */
[----:B0-----:R-:W-:Y:S01]  /*18a0*/  IABS R8, R2 ;  /* 0x0000000200087213 */ /* 0x001fe20000000000 */
[----:B------:R-:W-:Y:S02]  /*18b0*/  IMAD.MOV R17, RZ, RZ, -R17 ;  /* 0x000000ffff117224 */ /* 0x000fe400078e0a11 */
[----:B------:R-:W-:Y:S02]  /*18c0*/  IMAD.MOV.U32 R18, RZ, RZ, R14 ;  /* 0x000000ffff127224 */ /* 0x000fe400078e000e */
[----:B------:R-:W-:-:S04]  /*18d0*/  IMAD.HI.U32 R11, R7, R8, RZ ;  /* 0x00000008070b7227 */ /* 0x000fc800078e00ff */
[--C-:B------:R-:W-:Y:S01]  /*18e0*/  @!P4 IMAD.IADD R5, R5, 0x1, -R9.reuse ;  /* 0x000000010505c824 */ /* 0x100fe200078e0a09 */
[----:B------:R-:W-:Y:S01]  /*18f0*/  ISETP.GE.AND P4, PT, R6, RZ, PT ;  /* 0x000000ff0600720c */ /* 0x000fe20003f86270 */
[----:B------:R-:W-:Y:S02]  /*1900*/  @!P6 IMAD.IADD R10, R10, 0x1, -R9 ;  /* 0x000000010a0ae824 */ /* 0x000fe400078e0a09 */
[----:B------:R-:W-:Y:S01]  /*1910*/  IMAD.MOV.U32 R14, RZ, RZ, R13 ;  /* 0x000000ffff0e7224 */ /* 0x000fe200078e000d */
[C---:B------:R-:W-:Y:S01]  /*1920*/  ISETP.GT.U32.AND P6, PT, R9.reuse, R5, PT ;  /* 0x000000050900720c */ /* 0x040fe20003fc4070 */
[C---:B------:R-:W-:Y:S02]  /*1930*/  IMAD R6, R9.reuse, R17, R16 ;  /* 0x0000001109067224 */ /* 0x040fe400078e0210 */
[----:B------:R-:W-:Y:S02]  /*1940*/  IMAD.MOV R11, RZ, RZ, -R11 ;  /* 0x000000ffff0b7224 */ /* 0x000fe400078e0a0b */
[----:B------:R-:W-:Y:S01]  /*1950*/  @!P5 IMAD.MOV R14, RZ, RZ, -R14 ;  /* 0x000000ffff0ed224 */ /* 0x000fe200078e0a0e */
[----:B------:R-:W-:Y:S01]  /*1960*/  ISETP.GE.AND P5, PT, R0, RZ, PT ;  /* 0x000000ff0000720c */ /* 0x000fe20003fa6270 */
[C---:B------:R-:W-:Y:S01]  /*1970*/  IMAD R0, R9.reuse, R11, R8 ;  /* 0x0000000b09007224 */ /* 0x040fe200078e0208 */
[----:B------:R-:W-:Y:S01]  /*1980*/  ISETP.GT.U32.AND P3, PT, R9, R6, PT ;  /* 0x000000060900720c */ /* 0x000fe20003f64070 */
[--C-:B------:R-:W-:Y:S01]  /*1990*/  @!P2 IMAD.IADD R12, R12, 0x1, -R9.reuse ;  /* 0x000000010c0ca824 */ /* 0x100fe200078e0a09 */
[----:B------:R-:W-:Y:S01]  /*19a0*/  ISETP.GE.AND P2, PT, R4, RZ, PT ;  /* 0x000000ff0400720c */ /* 0x000fe20003f46270 */
[----:B------:R-:W-:Y:S01]  /*19b0*/  @!P0 IMAD.MOV R18, RZ, RZ, -R18 ;  /* 0x000000ffff128224 */ /* 0x000fe200078e0a12 */
[----:B------:R-:W-:Y:S01]  /*19c0*/  IABS R4, R3 ;  /* 0x0000000300047213 */ /* 0x000fe20000000000 */
[----:B------:R-:W-:Y:S01]  /*19d0*/  @!P6 IMAD.IADD R5, R5, 0x1, -R9 ;  /* 0x000000010505e824 */ /* 0x000fe200078e0a09 */
[C---:B------:R-:W-:Y:S01]  /*19e0*/  ISETP.GT.U32.AND P0, PT, R9.reuse, R10, PT ;  /* 0x0000000a0900720c */ /* 0x040fe20003f04070 */
[----:B------:R-:W-:Y:S01]  /*19f0*/  IMAD.MOV.U32 R13, RZ, RZ, R12 ;  /* 0x000000ffff0d7224 */ /* 0x000fe200078e000c */
[----:B------:R-:W-:Y:S01]  /*1a00*/  ISETP.GT.U32.AND P6, PT, R9, R0, PT ;  /* 0x000000000900720c */ /* 0x000fe20003fc4070 */
[----:B------:R-:W-:Y:S01]  /*1a10*/  IMAD.HI.U32 R12, R7, R4, RZ ;  /* 0x00000004070c7227 */ /* 0x000fe200078e00ff */
[----:B------:R-:W-:Y:S01]  /*1a20*/  IADD3 R8, R28, 0xec, RZ ;  /* 0x000000ec1c087810 */ /* 0x000fe20007ffe0ff */
[----:B------:R-:W-:Y:S02]  /*1a30*/  STL [R1+0x2e8], R18 ;  /* 0x0002e81201007387 */ /* 0x000fe40000100800 */
[----:B------:R-:W-:Y:S01]  /*1a40*/  @!P1 IMAD.MOV R13, RZ, RZ, -R13 ;  /* 0x000000ffff0d9224 */ /* 0x000fe200078e0a0d */
[----:B------:R-:W-:Y:S01]  /*1a50*/  ISETP.GE.AND P1, PT, R2, RZ, PT ;  /* 0x000000ff0200720c */ /* 0x000fe20003f26270 */
[----:B------:R-:W-:Y:S01]  /*1a60*/  IMAD.MOV R12, RZ, RZ, -R12 ;  /* 0x000000ffff0c7224 */ /* 0x000fe200078e0a0c */
[----:B------:R-:W-:Y:S01]  /*1a70*/  IADD3 R2, R28, 0xee, RZ ;  /* 0x000000ee1c027810 */ /* 0x000fe20007ffe0ff */
[--C-:B------:R-:W-:Y:S01]  /*1a80*/  @!P3 IMAD.IADD R6, R6, 0x1, -R9.reuse ;  /* 0x000000010606b824 */ /* 0x100fe200078e0a09 */
[----:B-1----:R-:W-:Y:S01]  /*1a90*/  IABS R15, R8 ;  /* 0x00000008000f7213 */ /* 0x002fe20000000000 */
[--C-:B------:R-:W-:Y:S01]  /*1aa0*/  @!P0 IMAD.IADD R10, R10, 0x1, -R9.reuse ;  /* 0x000000010a0a8824 */ /* 0x100fe200078e0a09 */
[----:B------:R-:W-:Y:S01]  /*1ab0*/  IABS R16, R2 ;  /* 0x0000000200107213 */ /* 0x000fe20000000000 */
[----:B------:R-:W-:Y:S01]  /*1ac0*/  @!P6 IMAD.IADD R0, R0, 0x1, -R9 ;  /* 0x000000010000e824 */ /* 0x000fe200078e0a09 */
[----:B------:R-:W-:Y:S01]  /*1ad0*/  ISETP.GE.AND P3, PT, R2, RZ, PT ;  /* 0x000000ff0200720c */ /* 0x000fe20003f66270 */
[C---:B------:R-:W-:Y:S01]  /*1ae0*/  IMAD R2, R9.reuse, R12, R4 ;  /* 0x0000000c09027224 */ /* 0x040fe200078e0204 */
[----:B------:R-:W-:Y:S01]  /*1af0*/  ISETP.GT.U32.AND P6, PT, R9, R6, PT ;  /* 0x000000060900720c */ /* 0x000fe20003fc4070 */
[----:B------:R-:W-:Y:S01]  /*1b00*/  @!P4 IMAD.MOV R10, RZ, RZ, -R10 ;  /* 0x000000ffff0ac224 */ /* 0x000fe200078e0a0a */
[----:B------:R-:W-:Y:S01]  /*1b10*/  ISETP.GE.AND P0, PT, R3, RZ, PT ;  /* 0x000000ff0300720c */ /* 0x000fe20003f06270 */
[----:B------:R-:W-:Y:S01]  /*1b20*/  IMAD.MOV.U32 R11, RZ, RZ, R5 ;  /* 0x000000ffff0b7224 */ /* 0x000fe200078e0005 */
[----:B------:R-:W-:Y:S01]  /*1b30*/  ISETP.GT.U32.AND P4, PT, R9, R2, PT ;  /* 0x000000020900720c */ /* 0x000fe20003f84070 */
[----:B------:R-:W-:Y:S01]  /*1b40*/  IMAD.HI.U32 R5, R7, R16, RZ ;  /* 0x0000001007057227 */ /* 0x000fe200078e00ff */
[C---:B------:R-:W-:Y:S01]  /*1b50*/  IADD3 R3, R28.reuse, 0xed, RZ ;  /* 0x000000ed1c037810 */ /* 0x040fe20007ffe0ff */
[----:B------:R0:W-:Y:S01]  /*1b60*/  STL [R1+0x39c], R14 ;  /* 0x00039c0e01007387 */ /* 0x0001e20000100800 */
[----:B------:R-:W-:Y:S01]  /*1b70*/  IADD3 R4, R28, 0xeb, RZ ;  /* 0x000000eb1c047810 */ /* 0x000fe20007ffe0ff */
[----:B------:R-:W-:Y:S01]  /*1b80*/  @!P2 IMAD.MOV R11, RZ, RZ, -R11 ;  /* 0x000000ffff0ba224 */ /* 0x000fe200078e0a0b */
[C---:B------:R-:W-:Y:S01]  /*1b90*/  ISETP.GT.U32.AND P2, PT, R9.reuse, R0, PT ;  /* 0x000000000900720c */ /* 0x040fe20003f44070 */
[----:B------:R-:W-:Y:S01]  /*1ba0*/  IMAD.MOV R5, RZ, RZ, -R5 ;  /* 0x000000ffff057224 */ /* 0x000fe200078e0a05 */
[----:B------:R-:W-:Y:S01]  /*1bb0*/  IABS R12, R3 ;  /* 0x00000003000c7213 */ /* 0x000fe20000000000 */
[----:B------:R-:W-:Y:S01]  /*1bc0*/  @!P6 IMAD.IADD R6, R6, 0x1, -R9 ;  /* 0x000000010606e824 */ /* 0x000fe200078e0a09 */
[----:B------:R-:W-:Y:S01]  /*1bd0*/  STL [R1+0x3a4], R13 ;  /* 0x0003a40d01007387 */ /* 0x000fe20000100800 */
[----:B------:R-:W-:-:S02]  /*1be0*/  IMAD R16, R9, R5, R16 ;  /* 0x0000000509107224 */ /* 0x000fc400078e0210 */
[----:B------:R-:W-:Y:S01]  /*1bf0*/  @!P4 IMAD.IADD R2, R2, 0x1, -R9 ;  /* 0x000000010202c824 */ /* 0x000fe200078e0a09 */
[----:B------:R1:W-:Y:S01]  /*1c00*/  STL [R1+0x3a8], R11 ;  /* 0x0003a80b01007387 */ /* 0x0003e20000100800 */
[----:B------:R-:W-:Y:S01]  /*1c10*/  IMAD.HI.U32 R5, R7, R15, RZ ;  /* 0x0000000f07057227 */ /* 0x000fe200078e00ff */
[----:B------:R-:W-:Y:S02]  /*1c20*/  ISETP.GT.U32.AND P6, PT, R9, R16, PT ;  /* 0x000000100900720c */ /* 0x000fe40003fc4070 */
[----:B------:R2:W-:Y:S01]  /*1c30*/  STL [R1+0x3b4], R10 ;  /* 0x0003b40a01007387 */ /* 0x0005e20000100800 */
[----:B------:R-:W-:Y:S01]  /*1c40*/  IMAD.MOV R5, RZ, RZ, -R5 ;  /* 0x000000ffff057224 */ /* 0x000fe200078e0a05 */
[----:B0-----:R-:W-:Y:S01]  /*1c50*/  IABS R14, R4 ;  /* 0x00000004000e7213 */ /* 0x001fe20000000000 */
[----:B------:R-:W-:Y:S01]  /*1c60*/  @!P2 IMAD.IADD R0, R0, 0x1, -R9 ;  /* 0x000000010000a824 */ /* 0x000fe200078e0a09 */
[----:B------:R-:W-:Y:S01]  /*1c70*/  ISETP.GE.AND P2, PT, R3, RZ, PT ;  /* 0x000000ff0300720c */ /* 0x000fe20003f46270 */
[----:B------:R-:W-:Y:S01]  /*1c80*/  IMAD R15, R9, R5, R15 ;  /* 0x00000005090f7224 */ /* 0x000fe200078e020f */
[----:B------:R-:W-:Y:S01]  /*1c90*/  ISETP.GE.AND P4, PT, R8, RZ, PT ;  /* 0x000000ff0800720c */ /* 0x000fe20003f86270 */
[----:B-1----:R-:W-:Y:S01]  /*1ca0*/  IMAD.MOV.U32 R11, RZ, RZ, R6 ;  /* 0x000000ffff0b7224 */ /* 0x002fe200078e0006 */
[C---:B------:R-:W-:Y:S01]  /*1cb0*/  IADD3 R6, R28.reuse, 0xea, RZ ;  /* 0x000000ea1c067810 */ /* 0x040fe20007ffe0ff */
[----:B------:R-:W-:Y:S01]  /*1cc0*/  IMAD.MOV.U32 R5, RZ, RZ, R0 ;  /* 0x000000ffff057224 */ /* 0x000fe200078e0000 */
[C---:B------:R-:W-:Y:S01]  /*1cd0*/  IADD3 R8, R28.reuse, 0xe8, RZ ;  /* 0x000000e81c087810 */ /* 0x040fe20007ffe0ff */
[----:B--2---:R-:W-:Y:S01]  /*1ce0*/  IMAD.HI.U32 R10, R7, R12, RZ ;  /* 0x0000000c070a7227 */ /* 0x004fe200078e00ff */
[----:B------:R-:W-:-:S02]  /*1cf0*/  IADD3 R0, R28, 0xe9, RZ ;  /* 0x000000e91c007810 */ /* 0x000fc40007ffe0ff */
[----:B------:R-:W-:Y:S01]  /*1d00*/  IABS R17, R8 ;  /* 0x0000000800117213 */ /* 0x000fe20000000000 */
[----:B------:R-:W-:Y:S01]  /*1d10*/  @!P5 IMAD.MOV R11, RZ, RZ, -R11 ;  /* 0x000000ffff0bd224 */ /* 0x000fe200078e0a0b */
[C---:B------:R-:W-:Y:S01]  /*1d20*/  ISETP.GT.U32.AND P5, PT, R9.reuse, R2, PT ;  /* 0x000000020900720c */ /* 0x040fe20003fa4070 */
[----:B------:R-:W-:Y:S02]  /*1d30*/  IMAD.MOV R10, RZ, RZ, -R10 ;  /* 0x000000ffff0a7224 */ /* 0x000fe400078e0a0a */
[----:B------:R-:W-:Y:S01]  /*1d40*/  @!P6 IMAD.IADD R16, R16, 0x1, -R9 ;  /* 0x000000011010e824 */ /* 0x000fe200078e0a09 */
[----:B------:R0:W-:Y:S01]  /*1d50*/  STL [R1+0x3ac], R11 ;  /* 0x0003ac0b01007387 */ /* 0x0001e20000100800 */
[C---:B------:R-:W-:Y:S01]  /*1d60*/  IMAD R12, R9.reuse, R10, R12 ;  /* 0x0000000a090c7224 */ /* 0x040fe200078e020c */
[----:B------:R-:W-:Y:S01]  /*1d70*/  IABS R10, R6 ;  /* 0x00000006000a7213 */ /* 0x000fe20000000000 */
[----:B------:R-:W-:Y:S01]  /*1d80*/  @!P1 IMAD.MOV R5, RZ, RZ, -R5 ;  /* 0x000000ffff059224 */ /* 0x000fe200078e0a05 */
[----:B------:R-:W-:Y:S01]  /*1d90*/  ISETP.GT.U32.AND P6, PT, R9, R16, PT ;  /* 0x000000100900720c */ /* 0x000fe20003fc4070 */
[----:B------:R-:W-:Y:S01]  /*1da0*/  IMAD.HI.U32 R3, R7, R14, RZ ;  /* 0x0000000e07037227 */ /* 0x000fe200078e00ff */
[----:B------:R-:W-:-:S02]  /*1db0*/  ISETP.GT.U32.AND P1, PT, R9, R12, PT ;  /* 0x0000000c0900720c */ /* 0x000fc40003f24070 */
[----:B------:R1:W-:Y:S01]  /*1dc0*/  STL [R1+0x3b0], R5 ;  /* 0x0003b00501007387 */ /* 0x0003e20000100800 */
[----:B------:R-:W-:Y:S01]  /*1dd0*/  @!P5 IMAD.IADD R2, R2, 0x1, -R9 ;  /* 0x000000010202d824 */ /* 0x000fe200078e0a09 */
[----:B------:R-:W-:Y:S01]  /*1de0*/  ISETP.GT.U32.AND P5, PT, R9, R15, PT ;  /* 0x0000000f0900720c */ /* 0x000fe20003fa4070 */
[----:B------:R-:W-:Y:S01]  /*1df0*/  IMAD.MOV R3, RZ, RZ, -R3 ;  /* 0x000000ffff037224 */ /* 0x000fe200078e0a03 */
[----:B0-----:R-:W-:Y:S01]  /*1e00*/  IADD3 R11, R28, 0xe7, RZ ;  /* 0x000000e71c0b7810 */ /* 0x001fe20007ffe0ff */
[----:B------:R-:W-:-:S04]  /*1e10*/  IMAD.HI.U32 R13, R7, R10, RZ ;  /* 0x0000000a070d7227 */ /* 0x000fc800078e00ff */
[C---:B------:R-:W-:Y:S01]  /*1e20*/  IMAD R14, R9.reuse, R3, R14 ;  /* 0x00000003090e7224 */ /* 0x040fe200078e020e */
[----:B-1----:R-:W-:Y:S01]  /*1e30*/  IABS R5, R0 ;  /* 0x0000000000057213 */ /* 0x002fe20000000000 */
[--C-:B------:R-:W-:Y:S01]  /*1e40*/  @!P1 IMAD.IADD R12, R12, 0x1, -R9.reuse ;  /* 0x000000010c0c9824 */ /* 0x100fe200078e0a09 */
[----:B------:R-:W-:Y:S01]  /*1e50*/  ISETP.GE.AND P1, PT, R4, RZ, PT ;  /* 0x000000ff0400720c */ /* 0x000fe20003f26270 */
[--C-:B------:R-:W-:Y:S01]  /*1e60*/  @!P6 IMAD.IADD R16, R16, 0x1, -R9.reuse ;  /* 0x000000011010e824 */ /* 0x100fe200078e0a09 */
[----:B------:R-:W-:Y:S01]  /*1e70*/  ISETP.GT.U32.AND P6, PT, R9, R14, PT ;  /* 0x0000000e0900720c */ /* 0x000fe20003fc4070 */
[----:B------:R-:W-:Y:S01]  /*1e80*/  @!P5 IMAD.IADD R15, R15, 0x1, -R9 ;  /* 0x000000010f0fd824 */ /* 0x000fe200078e0a09 */
[----:B------:R-:W-:Y:S01]  /*1e90*/  ISETP.GT.U32.AND P5, PT, R9, R12, PT ;  /* 0x0000000c0900720c */ /* 0x000fe20003fa4070 */
[----:B------:R-:W-:Y:S01]  /*1ea0*/  IMAD.MOV R13, RZ, RZ, -R13 ;  /* 0x000000ffff0d7224 */ /* 0x000fe200078e0a0d */
[----:B------:R-:W-:Y:S01]  /*1eb0*/  IABS R3, R11 ;  /* 0x0000000b00037213 */ /* 0x000fe20000000000 */
[----:B------:R-:W-:-:S02]  /*1ec0*/  IMAD.MOV.U32 R4, RZ, RZ, R17 ;  /* 0x000000ffff047224 */ /* 0x000fc400078e0011 */
[----:B------:R-:W-:Y:S02]  /*1ed0*/  IMAD R10, R9, R13, R10 ;  /* 0x0000000d090a7224 */ /* 0x000fe400078e020a */
[----:B------:R-:W-:-:S04]  /*1ee0*/  IMAD.HI.U32 R17, R7, R5, RZ ;  /* 0x0000000507117227 */ /* 0x000fc800078e00ff */
[--C-:B------:R-:W-:Y:S01]  /*1ef0*/  @!P6 IMAD.IADD R14, R14, 0x1, -R9.reuse ;  /* 0x000000010e0ee824 */ /* 0x100fe200078e0a09 */
[C---:B------:R-:W-:Y:S01]  /*1f00*/  ISETP.GT.U32.AND P6, PT, R9.reuse, R15, PT ;  /* 0x0000000f0900720c */ /* 0x040fe20003fc4070 */
[----:B------:R-:W-:Y:S01]  /*1f10*/  @!P5 IMAD.IADD R12, R12, 0x1, -R9 ;  /* 0x000000010c0cd824 */ /* 0x000fe200078e0a09 */
[C---:B------:R-:W-:Y:S01]  /*1f20*/  ISETP.GT.U32.AND P5, PT, R9.reuse, R10, PT ;  /* 0x0000000a0900720c */ /* 0x040fe20003fa4070 */
[----:B------:R-:W-:Y:S02]  /*1f30*/  IMAD.MOV.U32 R18, RZ, RZ, R16 ;  /* 0x000000ffff127224 */ /* 0x000fe400078e0010 */
[----:B------:R-:W-:Y:S02]  /*1f40*/  IMAD.MOV.U32 R19, RZ, RZ, R2 ;  /* 0x000000ffff137224 */ /* 0x000fe400078e0002 */
[----:B------:R-:W-:Y:S01]  /*1f50*/  IMAD.MOV R2, RZ, RZ, -R17 ;  /* 0x000000ffff027224 */ /* 0x000fe200078e0a11 */
[----:B------:R-:W-:Y:S01]  /*1f60*/  IADD3 R17, R28, 0xe0, RZ ;  /* 0x000000e01c117810 */ /* 0x000fe20007ffe0ff */
[----:B------:R-:W-:Y:S01]  /*1f70*/  @!P3 IMAD.MOV R18, RZ, RZ, -R18 ;  /* 0x000000ffff12b224 */ /* 0x000fe200078e0a12 */
[----:B------:R-:W-:Y:S01]  /*1f80*/  ISETP.GE.AND P3, PT, R6, RZ, PT ;  /* 0x000000ff0600720c */ /* 0x000fe20003f66270 */
[----:B------:R-:W-:Y:S01]  /*1f90*/  IMAD R5, R9, R2, R5 ;  /* 0x0000000209057224 */ /* 0x000fe200078e0205 */
[----:B------:R-:W-:Y:S01]  /*1fa0*/  IADD3 R2, R28, 0xe6, RZ ;  /* 0x000000e61c027810 */ /* 0x000fe20007ffe0ff */
[----:B------:R-:W-:-:S04]  /*1fb0*/  IMAD.HI.U32 R6, R7, R3, RZ ;  /* 0x0000000307067227 */ /* 0x000fc800078e00ff */
[----:B------:R-:W-:Y:S01]  /*1fc0*/  @!P0 IMAD.MOV R19, RZ, RZ, -R19 ;  /* 0x000000ffff138224 */ /* 0x000fe200078e0a13 */
[----:B------:R-:W-:Y:S01]  /*1fd0*/  ISETP.GT.U32.AND P0, PT, R9, R14, PT ;  /* 0x0000000e0900720c */ /* 0x000fe20003f04070 */
[----:B------:R-:W-:Y:S02]  /*1fe0*/  IMAD.MOV R6, RZ, RZ, -R6 ;  /* 0x000000ffff067224 */ /* 0x000fe400078e0a06 */
[--C-:B------:R-:W-:Y:S01]  /*1ff0*/  @!P6 IMAD.IADD R15, R15, 0x1, -R9.reuse ;  /* 0x000000010f0fe824 */ /* 0x100fe200078e0a09 */
[C---:B------:R-:W-:Y:S01]  /*2000*/  ISETP.GT.U32.AND P6, PT, R9.reuse, R5, PT ;  /* 0x000000050900720c */ /* 0x040fe20003fc4070 */
[----:B------:R-:W-:Y:S01]  /*2010*/  @!P5 IMAD.IADD R10, R10, 0x1, -R9 ;  /* 0x000000010a0ad824 */ /* 0x000fe200078e0a09 */
[----:B------:R-:W-:Y:S01]  /*2020*/  STL [R1+0x3a0], R19 ;  /* 0x0003a01301007387 */ /* 0x000fe20000100800 */
[----:B------:R-:W-:Y:S02]  /*2030*/  IMAD.MOV.U32 R16, RZ, RZ, R12 ;  /* 0x000000ffff107224 */ /* 0x000fe400078e000c */
[C---:B------:R-:W-:Y:S01]  /*2040*/  IMAD R3, R9.reuse, R6, R3 ;  /* 0x0000000609037224 */ /* 0x040fe200078e0203 */
[----:B------:R-:W-:Y:S01]  /*2050*/  IADD3 R6, R28, 0xe5, RZ ;  /* 0x000000e51c067810 */ /* 0x000fe20007ffe0ff */
[----:B------:R-:W-:Y:S01]  /*2060*/  @!P2 IMAD.MOV R16, RZ, RZ, -R16 ;  /* 0x000000ffff10a224 */ /* 0x000fe200078e0a10 */
[----:B------:R-:W-:Y:S01]  /*2070*/  ISETP.GT.U32.AND P2, PT, R9, R10, PT ;  /* 0x0000000a0900720c */ /* 0x000fe20003f44070 */
[----:B------:R-:W-:Y:S01]  /*2080*/  IMAD.HI.U32 R13, R7, R4, RZ ;  /* 0x00000004070d7227 */ /* 0x000fe200078e00ff */
[----:B------:R-:W-:Y:S03]  /*2090*/  STL [R1+0x370], R18 ;  /* 0x0003701201007387 */ /* 0x000fe60000100800 */
[----:B------:R-:W-:Y:S01]  /*20a0*/  @!P4 IMAD.MOV R15, RZ, RZ, -R15 ;  /* 0x000000ffff0fc224 */ /* 0x000fe200078e0a0f */
[C---:B------:R-:W-:Y:S01]  /*20b0*/  ISETP.GT.U32.AND P4, PT, R9.reuse, R3, PT ;  /* 0x000000030900720c */ /* 0x040fe20003f84070 */
[----:B------:R-:W-:Y:S01]  /*20c0*/  IMAD.MOV R13, RZ, RZ, -R13 ;  /* 0x000000ffff0d7224 */ /* 0x000fe200078e0a0d */
[----:B------:R0:W-:Y:S01]  /*20d0*/  STL [R1+0x37c], R16 ;  /* 0x00037c1001007387 */ /* 0x0001e20000100800 */
[--C-:B------:R-:W-:Y:S01]  /*20e0*/  @!P0 IMAD.IADD R14, R14, 0x1, -R9.reuse ;  /* 0x000000010e0e8824 */ /* 0x100fe200078e0a09 */
[----:B------:R-:W-:Y:S01]  /*20f0*/  ISETP.GE.AND P0, PT, R0, RZ, PT ;  /* 0x000000ff0000720c */ /* 0x000fe20003f06270 */
[----:B------:R-:W-:Y:S01]  /*2100*/  IMAD R4, R9, R13, R4 ;  /* 0x0000000d09047224 */ /* 0x000fe200078e0204 */
[----:B------:R-:W-:Y:S01]  /*2110*/  IABS R0, R2 ;  /* 0x0000000200007213 */ /* 0x000fe20000000000 */
[--C-:B------:R-:W-:Y:S01]  /*2120*/  @!P6 IMAD.IADD R5, R5, 0x1, -R9.reuse ;  /* 0x000000010505e824 */ /* 0x100fe200078e0a09 */
[----:B------:R-:W-:Y:S01]  /*2130*/  IABS R13, R6 ;  /* 0x00000006000d7213 */ /* 0x000fe20000000000 */
[----:B------:R-:W-:Y:S01]  /*2140*/  @!P1 IMAD.MOV R14, RZ, RZ, -R14 ;  /* 0x000000ffff0e9224 */ /* 0x000fe200078e0a0e */
[C---:B------:R-:W-:Y:S01]  /*2150*/  ISETP.GT.U32.AND P5, PT, R9.reuse, R4, PT ;  /* 0x000000040900720c */ /* 0x040fe20003fa4070 */
[----:B------:R-:W-:Y:S01]  /*2160*/  @!P2 IMAD.IADD R10, R10, 0x1, -R9 ;  /* 0x000000010a0aa824 */ /* 0x000fe200078e0a09 */
[----:B------:R-:W-:Y:S01]  /*2170*/  ISETP.GT.U32.AND P6, PT, R9, R5, PT ;  /* 0x000000050900720c */ /* 0x000fe20003fc4070 */
[----:B------:R-:W-:Y:S01]  /*2180*/  IMAD.HI.U32 R12, R7, R0, RZ ;  /* 0x00000000070c7227 */ /* 0x000fe200078e00ff */
[----:B------:R-:W-:Y:S01]  /*2190*/  STL [R1+0x380], R15 ;  /* 0x0003800f01007387 */ /* 0x000fe20000100800 */
[----:B------:R-:W-:-:S02]  /*21a0*/  ISETP.GE.AND P1, PT, R8, RZ, PT ;  /* 0x000000ff0800720c */ /* 0x000fc40003f26270 */
[----:B------:R-:W-:Y:S01]  /*21b0*/  @!P4 IMAD.IADD R3, R3, 0x1, -R9 ;  /* 0x000000010303c824 */ /* 0x000fe200078e0a09 */
[----:B------:R1:W-:Y:S01]  /*21c0*/  STL [R1+0x384], R14 ;  /* 0x0003840e01007387 */ /* 0x0003e20000100800 */
[----:B------:R-:W-:Y:S01]  /*21d0*/  IMAD.MOV R12, RZ, RZ, -R12 ;  /* 0x000000ffff0c7224 */ /* 0x000fe200078e0a0c */
[----:B------:R-:W-:Y:S01]  /*21e0*/  ISETP.GE.AND P2, PT, R11, RZ, PT ;  /* 0x000000ff0b00720c */ /* 0x000fe20003f46270 */
[----:B------:R-:W-:Y:S01]  /*21f0*/  IMAD.MOV.U32 R8, RZ, RZ, R13 ;  /* 0x000000ffff087224 */ /* 0x000fe200078e000d */
[----:B------:R-:W-:Y:S01]  /*2200*/  ISETP.GE.AND P4, PT, R2, RZ, PT ;  /* 0x000000ff0200720c */ /* 0x000fe20003f86270 */
[----:B------:R-:W-:Y:S01]  /*2210*/  IMAD R0, R9, R12, R0 ;  /* 0x0000000c09007224 */ /* 0x000fe200078e0200 */
[C---:B0-----:R-:W-:Y:S01]  /*2220*/  IADD3 R16, R28.reuse, 0xe4, RZ ;  /* 0x000000e41c107810 */ /* 0x041fe20007ffe0ff */
[----:B------:R-:W-:Y:S01]  /*2230*/  IMAD.HI.U32 R11, R7, R8, RZ ;  /* 0x00000008070b7227 */ /* 0x000fe200078e00ff */
[----:B------:R-:W-:-:S03]  /*2240*/  IADD3 R13, R28, 0xdf, RZ ;  /* 0x000000df1c0d7810 */ /* 0x000fc60007ffe0ff */
[----:B-1----:R-:W-:Y:S01]  /*2250*/  IMAD.MOV.U32 R14, RZ, RZ, R10 ;  /* 0x000000ffff0e7224 */ /* 0x002fe200078e000a */
[----:B------:R-:W-:Y:S01]  /*2260*/  IADD3 R10, R28, 0xe3, RZ ;  /* 0x000000e31c0a7810 */ /* 0x000fe20007ffe0ff */
[--C-:B------:R-:W-:Y:S01]  /*2270*/  @!P5 IMAD.IADD R4, R4, 0x1, -R9.reuse ;  /* 0x000000010404d824 */ /* 0x100fe200078e0a09 */
[----:B------:R-:W-:Y:S01]  /*2280*/  IABS R15, R13 ;  /* 0x0000000d000f7213 */ /* 0x000fe20000000000 */
[----:B------:R-:W-:Y:S01]  /*2290*/  @!P3 IMAD.MOV R14, RZ, RZ, -R14 ;  /* 0x000000ffff0eb224 */ /* 0x000fe200078e0a0e */
[----:B------:R-:W-:Y:S01]  /*22a0*/  ISETP.GT.U32.AND P3, PT, R9, R3, PT ;  /* 0x000000030900720c */ /* 0x000fe20003f64070 */
[----:B------:R-:W-:Y:S01]  /*22b0*/  @!P6 IMAD.IADD R5, R5, 0x1, -R9 ;  /* 0x000000010505e824 */ /* 0x000fe200078e0a09 */
[C---:B------:R-:W-:Y:S01]  /*22c0*/  ISETP.GT.U32.AND P6, PT, R9.reuse, R0, PT ;  /* 0x000000000900720c */ /* 0x040fe20003fc4070 */
[----:B------:R-:W-:Y:S01]  /*22d0*/  IMAD.MOV R11, RZ, RZ, -R11 ;  /* 0x000000ffff0b7224 */ /* 0x000fe200078e0a0b */
[C---:B------:R-:W-:Y:S01]  /*22e0*/  ISETP.GT.U32.AND P5, PT, R9.reuse, R4, PT ;  /* 0x000000040900720c */ /* 0x040fe20003fa4070 */
[----:B------:R-:W-:Y:S01]  /*22f0*/  @!P0 IMAD.MOV R5, RZ, RZ, -R5 ;  /* 0x000000ffff058224 */ /* 0x000fe200078e0a05 */
[----:B------:R-:W-:Y:S01]  /*2300*/  STL [R1+0x388], R14 ;  /* 0x0003880e01007387 */ /* 0x000fe20000100800 */
[----:B------:R-:W-:Y:S01]  /*2310*/  IMAD R2, R9, R11, R8 ;  /* 0x0000000b09027224 */ /* 0x000fe200078e0208 */
[----:B------:R-:W-:-:S02]  /*2320*/  ISETP.GE.AND P0, PT, R16, RZ, PT ;  /* 0x000000ff1000720c */ /* 0x000fc40003f06270 */
[----:B------:R0:W-:Y:S01]  /*2330*/  STL [R1+0x38c], R5 ;  /* 0x00038c0501007387 */ /* 0x0001e20000100800 */
[----:B------:R-:W-:Y:S02]  /*2340*/  IABS R16, R16 ;  /* 0x0000001000107213 */ /* 0x000fe40000000000 */
[--C-:B------:R-:W-:Y:S01]  /*2350*/  @!P3 IMAD.IADD R3, R3, 0x1, -R9.reuse ;  /* 0x000000010303b824 */ /* 0x100fe200078e0a09 */
[C---:B------:R-:W-:Y:S01]  /*2360*/  ISETP.GT.U32.AND P3, PT, R9.reuse, R2, PT ;  /* 0x000000020900720c */ /* 0x040fe20003f64070 */
[--C-:B------:R-:W-:Y:S01]  /*2370*/  @!P6 IMAD.IADD R0, R0, 0x1, -R9.reuse ;  /* 0x000000010000e824 */ /* 0x100fe200078e0a09 */
[----:B------:R-:W-:Y:S01]  /*2380*/  IADD3 R8, R28, 0xe2, RZ ;  /* 0x000000e21c087810 */ /* 0x000fe20007ffe0ff */
[----:B------:R-:W-:Y:S01]  /*2390*/  @!P5 IMAD.IADD R4, R4, 0x1, -R9 ;  /* 0x000000010404d824 */ /* 0x000fe200078e0a09 */
[----:B------:R-:W-:Y:S01]  /*23a0*/  ISETP.GE.AND P5, PT, R6, RZ, PT ;  /* 0x000000ff0600720c */ /* 0x000fe20003fa6270 */
[----:B0-----:R-:W-:Y:S01]  /*23b0*/  IMAD.MOV.U32 R5, RZ, RZ, R3 ;  /* 0x000000ffff057224 */ /* 0x001fe200078e0003 */
[----:B------:R-:W-:Y:S01]  /*23c0*/  ISETP.GT.U32.AND P6, PT, R9, R0, PT ;  /* 0x000000000900720c */ /* 0x000fe20003fc4070 */
[----:B------:R-:W-:Y:S01]  /*23d0*/  @!P1 IMAD.MOV R4, RZ, RZ, -R4 ;  /* 0x000000ffff049224 */ /* 0x000fe200078e0a04 */
[----:B------:R-:W-:Y:S01]  /*23e0*/  ISETP.GE.AND P1, PT, R10, RZ, PT ;  /* 0x000000ff0a00720c */ /* 0x000fe20003f26270 */
[----:B------:R-:W-:Y:S01]  /*23f0*/  @!P2 IMAD.MOV R5, RZ, RZ, -R5 ;  /* 0x000000ffff05a224 */ /* 0x000fe200078e0a05 */
[----:B------:R-:W-:-:S03]  /*2400*/  ISETP.GE.AND P2, PT, R8, RZ, PT ;  /* 0x000000ff0800720c */ /* 0x000fc60003f46270 */
[--C-:B------:R-:W-:Y:S01]  /*2410*/  @!P3 IMAD.IADD R2, R2, 0x1, -R9.reuse ;  /* 0x000000010202b824 */ /* 0x100fe200078e0a09 */
[----:B------:R0:W-:Y:S01]  /*2420*/  STL [R1+0x394], R4 ;  /* 0x0003940401007387 */ /* 0x0001e20000100800 */
[----:B------:R-:W-:Y:S02]  /*2430*/  IABS R10, R10 ;  /* 0x0000000a000a7213 */ /* 0x000fe40000000000 */
[----:B------:R-:W-:Y:S01]  /*2440*/  IABS R8, R8 ;  /* 0x0000000800087213 */ /* 0x000fe20000000000 */
[----:B------:R1:W-:Y:S01]  /*2450*/  STL [R1+0x398], R5 ;  /* 0x0003980501007387 */ /* 0x0003e20000100800 */
[----:B------:R-:W-:Y:S01]  /*2460*/  ISETP.GT.U32.AND P3, PT, R9, R2, PT ;  /* 0x000000020900720c */ /* 0x000fe20003f64070 */
[----:B------:R-:W-:Y:S01]  /*2470*/  @!P6 IMAD.IADD R0, R0, 0x1, -R9 ;  /* 0x000000010000e824 */ /* 0x000fe200078e0a09 */
[----:B------:R-:W-:Y:S01]  /*2480*/  IADD3 R6, R28, 0xe1, RZ ;  /* 0x000000e11c067810 */ /* 0x000fe20007ffe0ff */
[----:B------:R-:W-:-:S03]  /*2490*/  IMAD.HI.U32 R3, R7, R8, RZ ;  /* 0x0000000807037227 */ /* 0x000fc600078e00ff */
[----:B------:R-:W-:Y:S01]  /*24a0*/  ISETP.GE.AND P6, PT, R6, RZ, PT ;  /* 0x000000ff0600720c */ /* 0x000fe20003fc6270 */
[----:B0-----:R-:W-:Y:S01]  /*24b0*/  IMAD.HI.U32 R4, R7, R10, RZ ;  /* 0x0000000a07047227 */ /* 0x001fe200078e00ff */
[----:B------:R-:W-:-:S03]  /*24c0*/  IABS R6, R6 ;  /* 0x0000000600067213 */ /* 0x000fc60000000000 */
[----:B-1----:R-:W-:-:S04]  /*24d0*/  IMAD.HI.U32 R5, R7, R16, RZ ;  /* 0x0000001007057227 */ /* 0x002fc800078e00ff */
[----:B------:R-:W-:Y:S02]  /*24e0*/  IMAD.MOV R5, RZ, RZ, -R5 ;  /* 0x000000ffff057224 */ /* 0x000fe400078e0a05 */
[----:B------:R-:W-:Y:S02]  /*24f0*/  IMAD.MOV.U32 R11, RZ, RZ, R0 ;  /* 0x000000ffff0b7224 */ /* 0x000fe400078e0000 */
[C---:B------:R-:W-:Y:S02]  /*2500*/  IMAD R16, R9.reuse, R5, R16 ;  /* 0x0000000509107224 */ /* 0x040fe400078e0210 */
[----:B------:R-:W-:Y:S02]  /*2510*/  IMAD.MOV R4, RZ, RZ, -R4 ;  /* 0x000000ffff047224 */ /* 0x000fe400078e0a04 */
[----:B------:R-:W-:Y:S02]  /*2520*/  IMAD.MOV R3, RZ, RZ, -R3 ;  /* 0x000000ffff037224 */ /* 0x000fe400078e0a03 */
[----:B------:R-:W-:Y:S01]  /*2530*/  @!P4 IMAD.MOV R11, RZ, RZ, -R11 ;  /* 0x000000ffff0bc224 */ /* 0x000fe200078e0a0b */
[----:B------:R-:W-:Y:S01]  /*2540*/  ISETP.GT.U32.AND P4, PT, R9, R16, PT ;  /* 0x000000100900720c */ /* 0x000fe20003f84070 */
[----:B------:R-:W-:-:S02]  /*2550*/  @!P3 IMAD.IADD R2, R2, 0x1, -R9 ;  /* 0x000000010202b824 */ /* 0x000fc400078e0a09 */
[C---:B------:R-:W-:Y:S01]  /*2560*/  IMAD R10, R9.reuse, R4, R10 ;  /* 0x00000004090a7224 */ /* 0x040fe200078e020a */
[----:B------:R-:W-:Y:S01]  /*2570*/  IABS R4, R17 ;  /* 0x0000001100047213 */ /* 0x000fe20000000000 */
[C---:B------:R-:W-:Y:S01]  /*2580*/  IMAD R8, R9.reuse, R3, R8 ;  /* 0x0000000309087224 */ /* 0x040fe200078e0208 */
[----:B------:R0:W-:Y:S01]  /*2590*/  STL [R1+0x390], R11 ;  /* 0x0003900b01007387 */ /* 0x0001e20000100800 */
[----:B------:R-:W-:Y:S01]  /*25a0*/  IMAD.MOV.U32 R5, RZ, RZ, R2 ;  /* 0x000000ffff057224 */ /* 0x000fe200078e0002 */
[----:B------:R-:W-:Y:S01]  /*25b0*/  ISETP.GT.U32.AND P3, PT, R9, R10, PT ;  /* 0x0000000a0900720c */ /* 0x000fe20003f64070 */
[----:B------:R-:W-:Y:S01]  /*25c0*/  IMAD.HI.U32 R0, R7, R6, RZ ;  /* 0x0000000607007227 */ /* 0x000fe200078e00ff */
[----:B------:R-:W-:-:S03]  /*25d0*/  IADD3 R3, R28, 0xdd, RZ ;  /* 0x000000dd1c037810 */ /* 0x000fc60007ffe0ff */
[----:B------:R-:W-:Y:S01]  /*25e0*/  @!P5 IMAD.MOV R5, RZ, RZ, -R5 ;  /* 0x000000ffff05d224 */ /* 0x000fe200078e0a05 */
[----:B------:R-:W-:Y:S01]  /*25f0*/  ISETP.GT.U32.AND P5, PT, R9, R8, PT ;  /* 0x000000080900720c */ /* 0x000fe20003fa4070 */
[----:B------:R-:W-:Y:S01]  /*2600*/  @!P4 IMAD.IADD R16, R16, 0x1, -R9 ;  /* 0x000000011010c824 */ /* 0x000fe200078e0a09 */
[----:B------:R-:W-:Y:S01]  /*2610*/  IABS R14, R3 ;  /* 0x00000003000e7213 */ /* 0x000fe20000000000 */
[----:B------:R-:W-:Y:S01]  /*2620*/  IMAD.MOV R0, RZ, RZ, -R0 ;  /* 0x000000ffff007224 */ /* 0x000fe200078e0a00 */
[----:B------:R1:W-:Y:S01]  /*2630*/  STL [R1+0x41c], R5 ;  /* 0x00041c0501007387 */ /* 0x0003e20000100800 */
[----:B0-----:R-:W-:Y:S01]  /*2640*/  IMAD.HI.U32 R11, R7, R4, RZ ;  /* 0x00000004070b7227 */ /* 0x001fe200078e00ff */
[----:B------:R-:W-:-:S03]  /*2650*/  ISETP.GT.U32.AND P4, PT, R9, R16, PT ;  /* 0x000000100900720c */ /* 0x000fc60003f84070 */
[--C-:B------:R-:W-:Y:S02]  /*2660*/  @!P3 IMAD.IADD R10, R10, 0x1, -R9.reuse ;  /* 0x000000010a0ab824 */ /* 0x100fe400078e0a09 */
[C---:B------:R-:W-:Y:S01]  /*2670*/  IMAD R6, R9.reuse, R0, R6 ;  /* 0x0000000009067224 */ /* 0x040fe200078e0206 */
[----:B------:R-:W-:Y:S01]  /*2680*/  IADD3 R0, R28, 0xde, RZ ;  /* 0x000000de1c007810 */ /* 0x000fe20007ffe0ff */
[----:B------:R-:W-:Y:S01]  /*2690*/  @!P5 IMAD.IADD R8, R8, 0x1, -R9 ;  /* 0x000000010808d824 */ /* 0x000fe200078e0a09 */
[----:B------:R-:W-:Y:S01]  /*26a0*/  ISETP.GT.U32.AND P3, PT, R9, R10, PT ;  /* 0x0000000a0900720c */ /* 0x000fe20003f64070 */
[----:B-1----:R-:W-:Y:S01]  /*26b0*/  IMAD.HI.U32 R5, R7, R15, RZ ;  /* 0x0000000f07057227 */ /* 0x002fe200078e00ff */
[----:B------:R-:W-:Y:S02]  /*26c0*/  IABS R2, R0 ;  /* 0x0000000000027213 */ /* 0x000fe40000000000 */
[----:B------:R-:W-:Y:S01]  /*26d0*/  ISETP.GT.U32.AND P5, PT, R9, R8, PT ;  /* 0x000000080900720c */ /* 0x000fe20003fa4070 */
[----:B------:R-:W-:-:S02]  /*26e0*/  IMAD.MOV R11, RZ, RZ, -R11 ;  /* 0x000000ffff0b7224 */ /* 0x000fc400078e0a0b */
[----:B------:R-:W-:Y:S02]  /*26f0*/  IMAD.MOV R5, RZ, RZ, -R5 ;  /* 0x000000ffff057224 */ /* 0x000fe400078e0a05 */
[----:B------:R-:W-:Y:S01]  /*2700*/  @!P4 IMAD.IADD R16, R16, 0x1, -R9 ;  /* 0x000000011010c824 */ /* 0x000fe200078e0a09 */
[C---:B------:R-:W-:Y:S01]  /*2710*/  ISETP.GT.U32.AND P4, PT, R9.reuse, R6, PT ;  /* 0x000000060900720c */ /* 0x040fe20003f84070 */
[C---:B------:R-:W-:Y:S02]  /*2720*/  IMAD R4, R9.reuse, R11, R4 ;  /* 0x0000000b09047224 */ /* 0x040fe400078e0204 */
[C---:B------:R-:W-:Y:S01]  /*2730*/  IMAD R15, R9.reuse, R5, R15 ;  /* 0x00000005090f7224 */ /* 0x040fe200078e020f */
[----:B------:R-:W-:Y:S01]  /*2740*/  IADD3 R5, R28, 0xdc, RZ ;  /* 0x000000dc1c057810 */ /* 0x000fe20007ffe0ff */
[--C-:B------:R-:W-:Y:S01]  /*2750*/  @!P3 IMAD.IADD R10, R10, 0x1, -R9.reuse ;  /* 0x000000010a0ab824 */ /* 0x100fe200078e0a09 */
[C---:B------:R-:W-:Y:S01]  /*2760*/  ISETP.GT.U32.AND P3, PT, R9.reuse, R4, PT ;  /* 0x000000040900720c */ /* 0x040fe20003f64070 */
[----:B------:R-:W-:Y:S01]  /*2770*/  @!P5 IMAD.IADD R8, R8, 0x1, -R9 ;  /* 0x000000010808d824 */ /* 0x000fe200078e0a09 */
[----:B------:R-:W-:Y:S01]  /*2780*/  ISETP.GT.U32.AND P5, PT, R9, R15, PT ;  /* 0x0000000f0900720c */ /* 0x000fe20003fa4070 */
[----:B------:R-:W-:Y:S01]  /*2790*/  IMAD.MOV.U32 R18, RZ, RZ, R16 ;  /* 0x000000ffff127224 */ /* 0x000fe200078e0010 */
[----:B------:R-:W-:Y:S01]  /*27a0*/  IABS R16, R5 ;  /* 0x0000000500107213 */ /* 0x000fe20000000000 */
[----:B------:R-:W-:-:S04]  /*27b0*/  IMAD.HI.U32 R12, R7, R2, RZ ;  /* 0x00000002070c7227 */ /* 0x000fc800078e00ff */
[--C-:B------:R-:W-:Y:S01]  /*27c0*/  @!P4 IMAD.IADD R6, R6, 0x1, -R9.reuse ;  /* 0x000000010606c824 */ /* 0x100fe200078e0a09 */
[----:B------:R-:W-:Y:S01]  /*27d0*/  ISETP.GE.AND P4, PT, R17, RZ, PT ;  /* 0x000000ff1100720c */ /* 0x000fe20003f86270 */
[----:B------:R-:W-:Y:S02]  /*27e0*/  @!P0 IMAD.MOV R18, RZ, RZ, -R18 ;  /* 0x000000ffff128224 */ /* 0x000fe400078e0a12 */
[--C-:B------:R-:W-:Y:S01]  /*27f0*/  @!P3 IMAD.IADD R4, R4, 0x1, -R9.reuse ;  /* 0x000000010404b824 */ /* 0x100fe200078e0a09 */
[----:B------:R-:W-:Y:S01]  /*2800*/  ISETP.GT.U32.AND P0, PT, R9, R6, PT ;  /* 0x000000060900720c */ /* 0x000fe20003f04070 */
[----:B------:R-:W-:Y:S01]  /*2810*/  @!P5 IMAD.IADD R15, R15, 0x1, -R9 ;  /* 0x000000010f0fd824 */ /* 0x000fe200078e0a09 */
[----:B------:R-:W-:Y:S01]  /*2820*/  ISETP.GE.AND P3, PT, R13, RZ, PT ;  /* 0x000000ff0d00720c */ /* 0x000fe20003f66270 */
[----:B------:R-:W-:Y:S01]  /*2830*/  IMAD.MOV.U32 R13, RZ, RZ, R16 ;  /* 0x000000ffff0d7224 */ /* 0x000fe200078e0010 */
[----:B------:R0:W-:Y:S01]  /*2840*/  STL [R1+0x378], R18 ;  /* 0x0003781201007387 */ /* 0x0001e20000100800 */
[----:B------:R-:W-:Y:S01]  /*2850*/  IMAD.HI.U32 R11, R7, R14, RZ ;  /* 0x0000000e070b7227 */ /* 0x000fe200078e00ff */
[----:B------:R-:W-:-:S03]  /*2860*/  ISETP.GT.U32.AND P5, PT, R9, R15, PT ;  /* 0x0000000f0900720c */ /* 0x000fc60003fa4070 */
[----:B------:R-:W-:Y:S02]  /*2870*/  IMAD.MOV R12, RZ, RZ, -R12 ;  /* 0x000000ffff0c7224 */ /* 0x000fe400078e0a0c */
[----:B------:R-:W-:Y:S02]  /*2880*/  IMAD.MOV R11, RZ, RZ, -R11 ;  /* 0x000000ffff0b7224 */ /* 0x000fe400078e0a0b */
[----:B------:R-:W-:Y:S02]  /*2890*/  IMAD R2, R9, R12, R2 ;  /* 0x0000000c09027224 */ /* 0x000fe400078e0202 */
[----:B0-----:R-:W-:Y:S02]  /*28a0*/  IMAD.MOV.U32 R18, RZ, RZ, R10 ;  /* 0x000000ffff127224 */ /* 0x001fe400078e000a */
[----:B------:R-:W-:-:S04]  /*28b0*/  IMAD.HI.U32 R10, R7, R13, RZ ;  /* 0x0000000d070a7227 */ /* 0x000fc800078e00ff */
[----:B------:R-:W-:Y:S01]  /*28c0*/  @!P1 IMAD.MOV R18, RZ, RZ, -R18 ;  /* 0x000000ffff129224 */ /* 0x000fe200078e0a12 */
[C---:B------:R-:W-:Y:S01]  /*28d0*/  ISETP.GT.U32.AND P1, PT, R9.reuse, R4, PT ;  /* 0x000000040900720c */ /* 0x040fe20003f24070 */
[----:B------:R-:W-:Y:S01]  /*28e0*/  @!P0 IMAD.IADD R6, R6, 0x1, -R9 ;  /* 0x0000000106068824 */ /* 0x000fe200078e0a09 */
[C---:B------:R-:W-:Y:S01]  /*28f0*/  ISETP.GT.U32.AND P0, PT, R9.reuse, R2, PT ;  /* 0x000000020900720c */ /* 0x040fe20003f04070 */
[----:B------:R-:W-:Y:S01]  /*2900*/  IMAD.MOV R10, RZ, RZ, -R10 ;  /* 0x000000ffff0a7224 */ /* 0x000fe200078e0a0a */
[----:B------:R-:W-:Y:S01]  /*2910*/  STL [R1+0x374], R18 ;  /* 0x0003741201007387 */ /* 0x000fe20000100800 */
[C---:B------:R-:W-:Y:S02]  /*2920*/  IMAD R14, R9.reuse, R11, R14 ;  /* 0x0000000b090e7224 */ /* 0x040fe400078e020e */
[----:B------:R-:W-:Y:S02]  /*2930*/  IMAD.MOV.U32 R11, RZ, RZ, R6 ;  /* 0x000000ffff0b7224 */ /* 0x000fe400078e0006 */
[----:B------:R-:W-:-:S02]  /*2940*/  IMAD R13, R9, R10, R13 ;  /* 0x0000000a090d7224 */ /* 0x000fc400078e020d */
[----:B------:R-:W-:Y:S01]  /*2950*/  @!P6 IMAD.MOV R11, RZ, RZ, -R11 ;  /* 0x000000ffff0be224 */ /* 0x000fe200078e0a0b */
[----:B------:R-:W-:Y:S01]  /*2960*/  ISETP.GT.U32.AND P6, PT, R9, R14, PT ;  /* 0x0000000e0900720c */ /* 0x000fe20003fc4070 */
[--C-:B------:R-:W-:Y:S01]  /*2970*/  @!P5 IMAD.IADD R15, R15, 0x1, -R9.reuse ;  /* 0x000000010f0fd824 */ /* 0x100fe200078e0a09 */
[----:B------:R-:W-:Y:S01]  /*2980*/  ISETP.GT.U32.AND P5, PT, R9, R13, PT ;  /* 0x0000000d0900720c */ /* 0x000fe20003fa4070 */
[----:B------:R-:W-:Y:S01]  /*2990*/  @!P2 IMAD.MOV R8, RZ, RZ, -R8 ;  /* 0x000000ffff08a224 */ /* 0x000fe200078e0a08 */
[----:B------:R-:W-:Y:S01]  /*29a0*/  ISETP.GE.AND P2, PT, R0, RZ, PT ;  /* 0x000000ff0000720c */ /* 0x000fe20003f46270 */
[--C-:B------:R-:W-:Y:S01]  /*29b0*/  @!P1 IMAD.IADD R4, R4, 0x1, -R9.reuse ;  /* 0x0000000104049824 */ /* 0x100fe200078e0a09 */
[----:B------:R-:W-:Y:S01]  /*29c0*/  ISETP.GE.AND P1, PT, R3, RZ, PT ;  /* 0x000000ff0300720c */ /* 0x000fe20003f26270 */
[--C-:B------:R-:W-:Y:S01]  /*29d0*/  @!P0 IMAD.IADD R2, R2, 0x1, -R9.reuse ;  /* 0x0000000102028824 */ /* 0x100fe200078e0a09 */
[C---:B------:R-:W-:Y:S01]  /*29e0*/  IADD3 R0, R28.reuse, 0xdb, RZ ;  /* 0x000000db1c007810 */ /* 0x040fe20007ffe0ff */
[----:B------:R-:W-:Y:S01]  /*29f0*/  IMAD.MOV.U32 R10, RZ, RZ, R4 ;  /* 0x000000ffff0a7224 */ /* 0x000fe200078e0004 */
[----:B------:R-:W-:Y:S01]  /*2a00*/  IADD3 R3, R28, 0xda, RZ ;  /* 0x000000da1c037810 */ /* 0x000fe20007ffe0ff */
[----:B------:R0:W-:Y:S01]  /*2a10*/  STL [R1+0x338], R8 ;  /* 0x0003380801007387 */ /* 0x0001e20000100800 */
[----:B------:R-:W-:Y:S01]  /*2a20*/  ISETP.GE.AND P0, PT, R5, RZ, PT ;  /* 0x000000ff0500720c */ /* 0x000fe20003f06270 */
[--C-:B------:R-:W-:Y:S01]  /*2a30*/  @!P6 IMAD.IADD R14, R14, 0x1, -R9.reuse ;  /* 0x000000010e0ee824 */ /* 0x100fe200078e0a09 */
[----:B------:R-:W-:Y:S01]  /*2a40*/  IABS R6, R0 ;  /* 0x0000000000067213 */ /* 0x000fe20000000000 */
[----:B------:R-:W-:Y:S01]  /*2a50*/  @!P5 IMAD.IADD R13, R13, 0x1, -R9 ;  /* 0x000000010d0dd824 */ /* 0x000fe200078e0a09 */
[----:B------:R-:W-:Y:S01]  /*2a60*/  IABS R5, R3 ;  /* 0x0000000300057213 */ /* 0x000fe20000000000 */
[----:B------:R-:W-:Y:S01]  /*2a70*/  @!P4 IMAD.MOV R10, RZ, RZ, -R10 ;  /* 0x000000ffff0ac224 */ /* 0x000fe200078e0a0a */
[C---:B------:R-:W-:Y:S01]  /*2a80*/  ISETP.GT.U32.AND P6, PT, R9.reuse, R2, PT ;  /* 0x000000020900720c */ /* 0x040fe20003fc4070 */
[----:B------:R1:W-:Y:S01]  /*2a90*/  STL [R1+0x368], R11 ;  /* 0x0003680b01007387 */ /* 0x0003e20000100800 */
[----:B------:R-:W-:Y:S01]  /*2aa0*/  ISETP.GT.U32.AND P4, PT, R9, R13, PT ;  /* 0x0000000d0900720c */ /* 0x000fe20003f84070 */
[----:B0-----:R-:W-:Y:S01]  /*2ab0*/  IMAD.HI.U32 R8, R7, R6, RZ ;  /* 0x0000000607087227 */ /* 0x001fe200078e00ff */
[----:B------:R-:W-:Y:S01]  /*2ac0*/  ISETP.GT.U32.AND P5, PT, R9, R14, PT ;  /* 0x0000000e0900720c */ /* 0x000fe20003fa4070 */
[----:B------:R0:W-:Y:S02]  /*2ad0*/  STL [R1+0x36c], R10 ;  /* 0x00036c0a01007387 */ /* 0x0001e40000100800 */
[----:B------:R-:W-:-:S02]  /*2ae0*/  IMAD.MOV.U32 R4, RZ, RZ, R5 ;  /* 0x000000ffff047224 */ /* 0x000fc400078e0005 */
[----:B------:R-:W-:Y:S02]  /*2af0*/  IMAD.MOV R8, RZ, RZ, -R8 ;  /* 0x000000ffff087224 */ /* 0x000fe400078e0a08 */
[----:B------:R-:W-:Y:S01]  /*2b00*/  IMAD.HI.U32 R5, R7, R4, RZ ;  /* 0x0000000407057227 */ /* 0x000fe200078e00ff */
[----:B-1----:R-:W-:-:S03]  /*2b10*/  IADD3 R11, R28, 0xd9, RZ ;  /* 0x000000d91c0b7810 */ /* 0x002fc60007ffe0ff */
[C---:B------:R-:W-:Y:S01]  /*2b20*/  IMAD R6, R9.reuse, R8, R6 ;  /* 0x0000000809067224 */ /* 0x040fe200078e0206 */
[----:B0-----:R-:W-:Y:S01]  /*2b30*/  IADD3 R10, R28, 0xd8, RZ ;  /* 0x000000d81c0a7810 */ /* 0x001fe20007ffe0ff */
[----:B------:R-:W-:Y:S01]  /*2b40*/  IMAD.MOV R5, RZ, RZ, -R5 ;  /* 0x000000ffff057224 */ /* 0x000fe200078e0a05 */
[----:B------:R-:W-:Y:S01]  /*2b50*/  IABS R12, R11 ;  /* 0x0000000b000c7213 */ /* 0x000fe20000000000 */
[--C-:B------:R-:W-:Y:S01]  /*2b60*/  @!P6 IMAD.IADD R2, R2, 0x1, -R9.reuse ;  /* 0x000000010202e824 */ /* 0x100fe200078e0a09 */
[C---:B------:R-:W-:Y:S01]  /*2b70*/  ISETP.GT.U32.AND P6, PT, R9.reuse, R6, PT ;  /* 0x000000060900720c */ /* 0x040fe20003fc4070 */
[----:B------:R-:W-:Y:S01]  /*2b80*/  IMAD R4, R9, R5, R4 ;  /* 0x0000000509047224 */ /* 0x000fe200078e0204 */
[----:B------:R-:W-:Y:S01]  /*2b90*/  IABS R17, R10 ;  /* 0x0000000a00117213 */ /* 0x000fe20000000000 */
[----:B------:R-:W-:Y:S02]  /*2ba0*/  @!P4 IMAD.IADD R13, R13, 0x1, -R9 ;  /* 0x000000010d0dc824 */ /* 0x000fe400078e0a09 */
[----:B------:R-:W-:Y:S01]  /*2bb0*/  IMAD.HI.U32 R5, R7, R12, RZ ;  /* 0x0000000c07057227 */ /* 0x000fe200078e00ff */
[----:B------:R-:W-:-:S03]  /*2bc0*/  ISETP.GT.U32.AND P4, PT, R9, R4, PT ;  /* 0x000000040900720c */ /* 0x000fc60003f84070 */
[----:B------:R-:W-:Y:S01]  /*2bd0*/  @!P5 IMAD.IADD R14, R14, 0x1, -R9 ;  /* 0x000000010e0ed824 */ /* 0x000fe200078e0a09 */
[----:B------:R-:W-:Y:S01]  /*2be0*/  ISETP.GE.AND P5, PT, R0, RZ, PT ;  /* 0x000000ff0000720c */ /* 0x000fe20003fa6270 */
[----:B------:R-:W-:Y:S01]  /*2bf0*/  IMAD.HI.U32 R8, R7, R17, RZ ;  /* 0x0000001107087227 */ /* 0x000fe200078e00ff */
[----:B------:R-:W-:-:S03]  /*2c00*/  IADD3 R0, R28, 0xd7, RZ ;  /* 0x000000d71c007810 */ /* 0x000fc60007ffe0ff */
[----:B------:R-:W-:Y:S01]  /*2c10*/  @!P6 IMAD.IADD R6, R6, 0x1, -R9 ;  /* 0x000000010606e824 */ /* 0x000fe200078e0a09 */
[----:B------:R-:W-:Y:S01]  /*2c20*/  ISETP.GE.AND P6, PT, R3, RZ, PT ;  /* 0x000000ff0300720c */ /* 0x000fe20003fc6270 */
[----:B------:R-:W-:Y:S01]  /*2c30*/  IMAD.MOV R5, RZ, RZ, -R5 ;  /* 0x000000ffff057224 */ /* 0x000fe200078e0a05 */
[----:B------:R-:W-:Y:S01]  /*2c40*/  IADD3 R3, R28, 0xd6, RZ ;  /* 0x000000d61c037810 */ /* 0x000fe20007ffe0ff */
[----:B------:R-:W-:Y:S02]  /*2c50*/  @!P4 IMAD.IADD R4, R4, 0x1, -R9 ;  /* 0x000000010404c824 */ /* 0x000fe400078e0a09 */
[----:B------:R-:W-:Y:S01]  /*2c60*/  @!P3 IMAD.MOV R15, RZ, RZ, -R15 ;  /* 0x000000ffff0fb224 */ /* 0x000fe200078e0a0f */
[C---:B------:R-:W-:Y:S01]  /*2c70*/  ISETP.GT.U32.AND P3, PT, R9.reuse, R6, PT ;  /* 0x000000060900720c */ /* 0x040fe20003f64070 */
[----:B------:R-:W-:Y:S01]  /*2c80*/  IMAD.MOV R8, RZ, RZ, -R8 ;  /* 0x000000ffff087224 */ /* 0x000fe200078e0a08 */
[C---:B------:R-:W-:Y:S01]  /*2c90*/  ISETP.GT.U32.AND P4, PT, R9.reuse, R4, PT ;  /* 0x000000040900720c */ /* 0x040fe20003f84070 */
[C---:B------:R-:W-:Y:S01]  /*2ca0*/  IMAD R12, R9.reuse, R5, R12 ;  /* 0x00000005090c7224 */ /* 0x040fe200078e020c */
[----:B------:R-:W-:Y:S01]  /*2cb0*/  IABS R5, R0 ;  /* 0x0000000000057213 */ /* 0x000fe20000000000 */
[----:B------:R-:W-:Y:S01]  /*2cc0*/  IMAD.MOV.U32 R16, RZ, RZ, R2 ;  /* 0x000000ffff107224 */ /* 0x000fe200078e0002 */
[----:B------:R0:W-:Y:S01]  /*2cd0*/  STL [R1+0x340], R15 ;  /* 0x0003400f01007387 */ /* 0x0001e20000100800 */
[----:B------:R-:W-:Y:S01]  /*2ce0*/  IMAD R17, R9, R8, R17 ;  /* 0x0000000809117224 */ /* 0x000fe200078e0211 */
[----:B------:R-:W-:Y:S01]  /*2cf0*/  IABS R8, R3 ;  /* 0x0000000300087213 */ /* 0x000fe20000000000 */
[----:B------:R-:W-:-:S04]  /*2d00*/  IMAD.HI.U32 R2, R7, R5, RZ ;  /* 0x0000000507027227 */ /* 0x000fc800078e00ff */
[----:B------:R-:W-:Y:S01]  /*2d10*/  @!P2 IMAD.MOV R16, RZ, RZ, -R16 ;  /* 0x000000ffff10a224 */ /* 0x000fe200078e0a10 */
[C---:B------:R-:W-:Y:S01]  /*2d20*/  ISETP.GT.U32.AND P2, PT, R9.reuse, R12, PT ;  /* 0x0000000c0900720c */ /* 0x040fe20003f44070 */
[----:B------:R-:W-:Y:S01]  /*2d30*/  @!P1 IMAD.MOV R14, RZ, RZ, -R14 ;  /* 0x000000ffff0e9224 */ /* 0x000fe200078e0a0e */
[----:B------:R-:W-:Y:S01]  /*2d40*/  ISETP.GT.U32.AND P1, PT, R9, R17, PT ;  /* 0x000000110900720c */ /* 0x000fe20003f24070 */
[----:B0-----:R-:W-:Y:S01]  /*2d50*/  IMAD.MOV.U32 R15, RZ, RZ, R13 ;  /* 0x000000ffff0f7224 */ /* 0x001fe200078e000d */
[----:B------:R-:W-:Y:S01]  /*2d60*/  STL [R1+0x364], R16 ;  /* 0x0003641001007387 */ /* 0x000fe20000100800 */
[----:B------:R-:W-:-:S03]  /*2d70*/  IMAD.HI.U32 R13, R7, R8, RZ ;  /* 0x00000008070d7227 */ /* 0x000fc600078e00ff */
[----:B------:R0:W-:Y:S01]  /*2d80*/  STL [R1+0x350], R14 ;  /* 0x0003500e01007387 */ /* 0x0001e20000100800 */
[----:B------:R-:W-:Y:S01]  /*2d90*/  @!P0 IMAD.MOV R15, RZ, RZ, -R15 ;  /* 0x000000ffff0f8224 */ /* 0x000fe200078e0a0f */
[----:B------:R-:W-:Y:S01]  /*2da0*/  ISETP.GE.AND P0, PT, R11, RZ, PT ;  /* 0x000000ff0b00720c */ /* 0x000fe20003f06270 */
[----:B------:R-:W-:Y:S01]  /*2db0*/  @!P3 IMAD.IADD R6, R6, 0x1, -R9 ;  /* 0x000000010606b824 */ /* 0x000fe200078e0a09 */
[----:B------:R-:W-:Y:S01]  /*2dc0*/  ISETP.GE.AND P3, PT, R10, RZ, PT ;  /* 0x000000ff0a00720c */ /* 0x000fe20003f66270 */
[----:B------:R-:W-:Y:S01]  /*2dd0*/  IMAD.MOV R2, RZ, RZ, -R2 ;  /* 0x000000ffff027224 */ /* 0x000fe200078e0a02 */
[----:B------:R1:W-:Y:S01]  /*2de0*/  STL [R1+0x360], R15 ;  /* 0x0003600f01007387 */ /* 0x0003e20000100800 */
[----:B------:R-:W-:Y:S02]  /*2df0*/  IMAD.MOV R13, RZ, RZ, -R13 ;  /* 0x000000ffff0d7224 */ /* 0x000fe400078e0a0d */
[----:B------:R-:W-:Y:S01]  /*2e00*/  @!P4 IMAD.IADD R4, R4, 0x1, -R9 ;  /* 0x000000010404c824 */ /* 0x000fe200078e0a09 */
[----:B------:R-:W-:Y:S01]  /*2e10*/  ISETP.GE.AND P4, PT, R0, RZ, PT ;  /* 0x000000ff0000720c */ /* 0x000fe20003f86270 */
[C---:B------:R-:W-:Y:S01]  /*2e20*/  IMAD R5, R9.reuse, R2, R5 ;  /* 0x0000000209057224 */ /* 0x040fe200078e0205 */
[C---:B------:R-:W-:Y:S01]  /*2e30*/  IADD3 R0, R28.reuse, 0xd5, RZ ;  /* 0x000000d51c007810 */ /* 0x040fe20007ffe0ff */
[----:B------:R-:W-:Y:S01]  /*2e40*/  IMAD R8, R9, R13, R8 ;  /* 0x0000000d09087224 */ /* 0x000fe200078e0208 */
[----:B------:R-:W-:Y:S01]  /*2e50*/  IADD3 R2, R28, 0xd4, RZ ;  /* 0x000000d41c027810 */ /* 0x000fe20007ffe0ff */
[----:B0-----:R-:W-:Y:S01]  /*2e60*/  IMAD.MOV.U32 R14, RZ, RZ, R4 ;  /* 0x000000ffff0e7224 */ /* 0x001fe200078e0004 */
[----:B------:R-:W-:Y:S01]  /*2e70*/  IABS R10, R0 ;  /* 0x00000000000a7213 */ /* 0x000fe20000000000 */
[----:B-1----:R-:W-:Y:S01]  /*2e80*/  IMAD.MOV.U32 R15, RZ, RZ, R6 ;  /* 0x000000ffff0f7224 */ /* 0x002fe200078e0006 */
[----:B------:R-:W-:Y:S01]  /*2e90*/  IABS R4, R2 ;  /* 0x0000000200047213 */ /* 0x000fe20000000000 */
[----:B------:R-:W-:-:S02]  /*2ea0*/  @!P1 IMAD.IADD R17, R17, 0x1, -R9 ;  /* 0x0000000111119824 */ /* 0x000fc400078e0a09 */
[----:B------:R-:W-:Y:S01]  /*2eb0*/  @!P5 IMAD.MOV R15, RZ, RZ, -R15 ;  /* 0x000000ffff0fd224 */ /* 0x000fe200078e0a0f */
[C---:B------:R-:W-:Y:S01]  /*2ec0*/  ISETP.GT.U32.AND P5, PT, R9.reuse, R5, PT ;  /* 0x000000050900720c */ /* 0x040fe20003fa4070 */
[----:B------:R-:W-:Y:S01]  /*2ed0*/  @!P6 IMAD.MOV R14, RZ, RZ, -R14 ;  /* 0x000000ffff0ee224 */ /* 0x000fe200078e0a0e */
[C---:B------:R-:W-:Y:S01]  /*2ee0*/  ISETP.GT.U32.AND P6, PT, R9.reuse, R8, PT ;  /* 0x000000080900720c */ /* 0x040fe20003fc4070 */
[----:B------:R-:W-:Y:S01]  /*2ef0*/  @!P2 IMAD.IADD R12, R12, 0x1, -R9 ;  /* 0x000000010c0ca824 */ /* 0x000fe200078e0a09 */
[----:B------:R-:W-:Y:S01]  /*2f00*/  ISETP.GT.U32.AND P1, PT, R9, R17, PT ;  /* 0x000000110900720c */ /* 0x000fe20003f24070 */
[----:B------:R-:W-:Y:S01]  /*2f10*/  IMAD.HI.U32 R11, R7, R10, RZ ;  /* 0x0000000a070b7227 */ /* 0x000fe200078e00ff */
[----:B------:R0:W-:Y:S02]  /*2f20*/  STL [R1+0x354], R15 ;  /* 0x0003540f01007387 */ /* 0x0001e40000100800 */
[----:B------:R-:W-:Y:S01]  /*2f30*/  ISETP.GT.U32.AND P2, PT, R9, R12, PT ;  /* 0x0000000c0900720c */ /* 0x000fe20003f44070 */
[----:B------:R-:W-:Y:S01]  /*2f40*/  IMAD.MOV R11, RZ, RZ, -R11 ;  /* 0x000000ffff0b7224 */ /* 0x000fe200078e0a0b */
[----:B------:R-:W-:Y:S03]  /*2f50*/  STL [R1+0x35c], R14 ;  /* 0x00035c0e01007387 */ /* 0x000fe60000100800 */
[----:B------:R-:W-:-:S02]  /*2f60*/  @!P5 IMAD.IADD R5, R5, 0x1, -R9 ;  /* 0x000000010505d824 */ /* 0x000fc400078e0a09 */
[--C-:B------:R-:W-:Y:S02]  /*2f70*/  @!P6 IMAD.IADD R8, R8, 0x1, -R9.reuse ;  /* 0x000000010808e824 */ /* 0x100fe400078e0a09 */
[----:B------:R-:W-:Y:S01]  /*2f80*/  @!P1 IMAD.IADD R17, R17, 0x1, -R9 ;  /* 0x0000000111119824 */ /* 0x000fe200078e0a09 */
[C---:B------:R-:W-:Y:S01]  /*2f90*/  ISETP.GT.U32.AND P5, PT, R9.reuse, R5, PT ;  /* 0x000000050900720c */ /* 0x040fe20003fa4070 */
[----:B------:R-:W-:Y:S01]  /*2fa0*/  IMAD R10, R9, R11, R10 ;  /* 0x0000000b090a7224 */ /* 0x000fe200078e020a */
[----:B------:R-:W-:Y:S01]  /*2fb0*/  ISETP.GE.AND P1, PT, R0, RZ, PT ;  /* 0x000000ff0000720c */ /* 0x000fe20003f26270 */
[----:B------:R-:W-:Y:S01]  /*2fc0*/  IMAD.HI.U32 R0, R7, R4, RZ ;  /* 0x0000000407007227 */ /* 0x000fe200078e00ff */
[----:B------:R-:W-:Y:S02]  /*2fd0*/  ISETP.GT.U32.AND P6, PT, R9, R8, PT ;  /* 0x000000080900720c */ /* 0x000fe40003fc4070 */
[----:B------:R-:W-:Y:S01]  /*2fe0*/  IADD3 R11, R28, 0xd2, RZ ;  /* 0x000000d21c0b7810 */ /* 0x000fe20007ffe0ff */
[----:B------:R-:W-:-:S02]  /*2ff0*/  IMAD.MOV R0, RZ, RZ, -R0 ;  /* 0x000000ffff007224 */ /* 0x000fc400078e0a00 */
[--C-:B------:R-:W-:Y:S01]  /*3000*/  @!P2 IMAD.IADD R12, R12, 0x1, -R9.reuse ;  /* 0x000000010c0ca824 */ /* 0x100fe200078e0a09 */
[----:B------:R-:W-:Y:S01]  /*3010*/  ISETP.GE.AND P2, PT, R3, RZ, PT ;  /* 0x000000ff0300720c */ /* 0x000fe20003f46270 */
[----:B------:R-:W-:Y:S01]  /*3020*/  IMAD R4, R9, R0, R4 ;  /* 0x0000000009047224 */ /* 0x000fe200078e0204 */
[----:B------:R-:W-:Y:S01]  /*3030*/  IADD3 R3, R28, 0xd3, RZ ;  /* 0x000000d31c037810 */ /* 0x000fe20007ffe0ff */
[--C-:B------:R-:W-:Y:S01]  /*3040*/  @!P5 IMAD.IADD R5, R5, 0x1, -R9.reuse ;  /* 0x000000010505d824 */ /* 0x100fe200078e0a09 */
[C---:B------:R-:W-:Y:S01]  /*3050*/  ISETP.GT.U32.AND P5, PT, R9.reuse, R10, PT ;  /* 0x0000000a0900720c */ /* 0x040fe20003fa4070 */
[----:B------:R-:W-:Y:S01]  /*3060*/  IMAD.MOV.U32 R13, RZ, RZ, R12 ;  /* 0x000000ffff0d7224 */ /* 0x000fe200078e000c */
[----:B------:R-:W-:Y:S01]  /*3070*/  IABS R6, R3 ;  /* 0x0000000300067213 */ /* 0x000fe20000000000 */
[----:B------:R-:W-:Y:S01]  /*3080*/  @!P6 IMAD.IADD R8, R8, 0x1, -R9 ;  /* 0x000000010808e824 */ /* 0x000fe200078e0a09 */
[----:B------:R-:W-:Y:S01]  /*3090*/  ISETP.GT.U32.AND P6, PT, R9, R4, PT ;  /* 0x000000040900720c */ /* 0x000fe20003fc4070 */
[----:B------:R-:W-:Y:S01]  /*30a0*/  @!P0 IMAD.MOV R13, RZ, RZ, -R13 ;  /* 0x000000ffff0d8224 */ /* 0x000fe200078e0a0d */
[----:B------:R-:W-:Y:S01]  /*30b0*/  ISETP.GE.AND P0, PT, R2, RZ, PT ;  /* 0x000000ff0200720c */ /* 0x000fe20003f06270 */
[----:B------:R-:W-:Y:S01]  /*30c0*/  IMAD.HI.U32 R2, R7, R6, RZ ;  /* 0x0000000607027227 */ /* 0x000fe200078e00ff */
[----:B0-----:R-:W-:-:S02]  /*30d0*/  IABS R15, R11 ;  /* 0x0000000b000f7213 */ /* 0x001fc40000000000 */
[----:B------:R0:W-:Y:S01]  /*30e0*/  STL [R1+0x358], R13 ;  /* 0x0003580d01007387 */ /* 0x0001e20000100800 */
[----:B------:R-:W-:Y:S01]  /*30f0*/  IMAD.MOV R2, RZ, RZ, -R2 ;  /* 0x000000ffff027224 */ /* 0x000fe200078e0a02 */
[----:B------:R-:W-:Y:S01]  /*3100*/  IADD3 R0, R28, 0xd0, RZ ;  /* 0x000000d01c007810 */ /* 0x000fe20007ffe0ff */
[----:B------:R-:W-:Y:S01]  /*3110*/  @!P5 IMAD.IADD R10, R10, 0x1, -R9 ;  /* 0x000000010a0ad824 */ /* 0x000fe200078e0a09 */
[----:B------:R-:W-:Y:S01]  /*3120*/  IADD3 R12, R28, 0xcf, RZ ;  /* 0x000000cf1c0c7810 */ /* 0x000fe20007ffe0ff */
[----:B------:R-:W-:-:S04]  /*3130*/  IMAD.HI.U32 R18, R7, R15, RZ ;  /* 0x0000000f07127227 */ /* 0x000fc800078e00ff */
[----:B------:R-:W-:Y:S01]  /*3140*/  @!P6 IMAD.IADD R4, R4, 0x1, -R9 ;  /* 0x000000010404e824 */ /* 0x000fe200078e0a09 */
[----:B0-----:R-:W-:Y:S01]  /*3150*/  IADD3 R13, R28, 0xd1, RZ ;  /* 0x000000d11c0d7810 */ /* 0x001fe20007ffe0ff */
[C---:B------:R-:W-:Y:S01]  /*3160*/  IMAD R6, R9.reuse, R2, R6 ;  /* 0x0000000209067224 */ /* 0x040fe200078e0206 */
[C---:B------:R-:W-:Y:S01]  /*3170*/  ISETP.GT.U32.AND P6, PT, R9.reuse, R10, PT ;  /* 0x0000000a0900720c */ /* 0x040fe20003fc4070 */
[----:B------:R-:W-:Y:S01]  /*3180*/  IMAD.MOV R18, RZ, RZ, -R18 ;  /* 0x000000ffff127224 */ /* 0x000fe200078e0a12 */
[----:B------:R-:W-:Y:S01]  /*3190*/  IABS R14, R13 ;  /* 0x0000000d000e7213 */ /* 0x000fe20000000000 */
[----:B------:R-:W-:Y:S01]  /*31a0*/  @!P3 IMAD.MOV R17, RZ, RZ, -R17 ;  /* 0x000000ffff11b224 */ /* 0x000fe200078e0a11 */
[----:B------:R-:W-:Y:S01]  /*31b0*/  IABS R2, R0 ;  /* 0x0000000000027213 */ /* 0x000fe20000000000 */
[----:B------:R-:W-:Y:S01]  /*31c0*/  IMAD.MOV.U32 R19, RZ, RZ, R5 ;  /* 0x000000ffff137224 */ /* 0x000fe200078e0005 */
[----:B------:R-:W-:Y:S01]  /*31d0*/  ISETP.GT.U32.AND P5, PT, R9, R6, PT ;  /* 0x000000060900720c */ /* 0x000fe20003fa4070 */
[----:B------:R-:W-:Y:S01]  /*31e0*/  IMAD.HI.U32 R16, R7, R14, RZ ;  /* 0x0000000e07107227 */ /* 0x000fe200078e00ff */
[----:B------:R-:W-:Y:S01]  /*31f0*/  ISETP.GE.AND P3, PT, R3, RZ, PT ;  /* 0x000000ff0300720c */ /* 0x000fe20003f66270 */
[----:B------:R0:W-:Y:S02]  /*3200*/  STL [R1+0x34c], R17 ;  /* 0x00034c1101007387 */ /* 0x0001e40000100800 */
[----:B------:R-:W-:Y:S01]  /*3210*/  IMAD R3, R9, R18, R15 ;  /* 0x0000001209037224 */ /* 0x000fe200078e020f */
[----:B------:R-:W-:Y:S01]  /*3220*/  IABS R15, R12 ;  /* 0x0000000c000f7213 */ /* 0x000fe20000000000 */
[----:B------:R-:W-:-:S02]  /*3230*/  IMAD.MOV R16, RZ, RZ, -R16 ;  /* 0x000000ffff107224 */ /* 0x000fc400078e0a10 */
[----:B------:R-:W-:Y:S01]  /*3240*/  @!P6 IMAD.IADD R10, R10, 0x1, -R9 ;  /* 0x000000010a0ae824 */ /* 0x000fe200078e0a09 */
[C---:B------:R-:W-:Y:S01]  /*3250*/  ISETP.GT.U32.AND P6, PT, R9.reuse, R3, PT ;  /* 0x000000030900720c */ /* 0x040fe20003fc4070 */
[----:B------:R-:W-:Y:S01]  /*3260*/  @!P4 IMAD.MOV R19, RZ, RZ, -R19 ;  /* 0x000000ffff13c224 */ /* 0x000fe200078e0a13 */
[C---:B------:R-:W-:Y:S01]  /*3270*/  ISETP.GT.U32.AND P4, PT, R9.reuse, R4, PT ;  /* 0x000000040900720c */ /* 0x040fe20003f84070 */
[----:B0-----:R-:W-:Y:S02]  /*3280*/  IMAD.MOV.U32 R17, RZ, RZ, R2 ;  /* 0x000000ffff117224 */ /* 0x001fe400078e0002 */
[----:B------:R-:W-:Y:S01]  /*3290*/  IMAD R2, R9, R16, R14 ;  /* 0x0000001009027224 */ /* 0x000fe200078e020e */
[----:B------:R-:W-:Y:S01]  /*32a0*/  STL [R1+0x33c], R19 ;  /* 0x00033c1301007387 */ /* 0x000fe20000100800 */
[----:B------:R-:W-:-:S04]  /*32b0*/  IMAD.HI.U32 R5, R7, R17, RZ ;  /* 0x0000001107057227 */ /* 0x000fc800078e00ff */
[----:B------:R-:W-:Y:S01]  /*32c0*/  IMAD.MOV.U32 R14, RZ, RZ, R10 ;  /* 0x000000ffff0e7224 */ /* 0x000fe200078e000a */
[----:B------:R-:W-:Y:S01]  /*32d0*/  IADD3 R10, R28, 0xce, RZ ;  /* 0x000000ce1c0a7810 */ /* 0x000fe20007ffe0ff */
[----:B------:R-:W-:Y:S02]  /*32e0*/  IMAD.MOV R5, RZ, RZ, -R5 ;  /* 0x000000ffff057224 */ /* 0x000fe400078e0a05 */
[----:B------:R-:W-:Y:S02]  /*32f0*/  @!P5 IMAD.IADD R6, R6, 0x1, -R9 ;  /* 0x000000010606d824 */ /* 0x000fe400078e0a09 */
[----:B------:R-:W-:Y:S01]  /*3300*/  @!P1 IMAD.MOV R14, RZ, RZ, -R14 ;  /* 0x000000ffff0e9224 */ /* 0x000fe200078e0a0e */
[C---:B------:R-:W-:Y:S01]  /*3310*/  ISETP.GT.U32.AND P1, PT, R9.reuse, R2, PT ;  /* 0x000000020900720c */ /* 0x040fe20003f24070 */
[C---:B------:R-:W-:Y:S01]  /*3320*/  IMAD R5, R9.reuse, R5, R17 ;  /* 0x0000000509057224 */ /* 0x040fe200078e0211 */
[----:B------:R-:W-:Y:S01]  /*3330*/  ISETP.GT.U32.AND P5, PT, R9, R6, PT ;  /* 0x000000060900720c */ /* 0x000fe20003fa4070 */
[----:B------:R-:W-:-:S02]  /*3340*/  @!P6 IMAD.IADD R3, R3, 0x1, -R9 ;  /* 0x000000010303e824 */ /* 0x000fc400078e0a09 */
[----:B------:R-:W-:Y:S01]  /*3350*/  IMAD.MOV.U32 R16, RZ, RZ, R8 ;  /* 0x000000ffff107224 */ /* 0x000fe200078e0008 */
[----:B------:R-:W-:Y:S01]  /*3360*/  ISETP.GT.U32.AND P6, PT, R9, R5, PT ;  /* 0x000000050900720c */ /* 0x000fe20003fc4070 */
[----:B------:R-:W-:-:S04]  /*3370*/  IMAD.HI.U32 R8, R7, R15, RZ ;  /* 0x0000000f07087227 */ /* 0x000fc800078e00ff */
[--C-:B------:R-:W-:Y:S01]  /*3380*/  @!P4 IMAD.IADD R4, R4, 0x1, -R9.reuse ;  /* 0x000000010404c824 */ /* 0x100fe200078e0a09 */
[----:B------:R-:W-:Y:S01]  /*3390*/  ISETP.GE.AND P4, PT, R13, RZ, PT ;  /* 0x000000ff0d00720c */ /* 0x000fe20003f86270 */
[--C-:B------:R-:W-:Y:S01]  /*33a0*/  @!P1 IMAD.IADD R2, R2, 0x1, -R9.reuse ;  /* 0x0000000102029824 */ /* 0x100fe200078e0a09 */
[----:B------:R-:W-:Y:S01]  /*33b0*/  IADD3 R13, R28, 0xcd, RZ ;  /* 0x000000cd1c0d7810 */ /* 0x000fe20007ffe0ff */
[----:B------:R-:W-:Y:S01]  /*33c0*/  @!P2 IMAD.MOV R16, RZ, RZ, -R16 ;  /* 0x000000ffff10a224 */ /* 0x000fe200078e0a10 */
[----:B------:R-:W-:Y:S01]  /*33d0*/  ISETP.GE.AND P2, PT, R11, RZ, PT ;  /* 0x000000ff0b00720c */ /* 0x000fe20003f46270 */
[----:B------:R-:W-:Y:S01]  /*33e0*/  IMAD.MOV R8, RZ, RZ, -R8 ;  /* 0x000000ffff087224 */ /* 0x000fe200078e0a08 */
[C---:B------:R-:W-:Y:S01]  /*33f0*/  ISETP.GT.U32.AND P1, PT, R9.reuse, R2, PT ;  /* 0x000000020900720c */ /* 0x040fe20003f24070 */
[----:B------:R-:W-:Y:S01]  /*3400*/  IMAD.MOV.U32 R11, RZ, RZ, R4 ;  /* 0x000000ffff0b7224 */ /* 0x000fe200078e0004 */
[----:B------:R0:W-:Y:S01]  /*3410*/  STL [R1+0x334], R16 ;  /* 0x0003341001007387 */ /* 0x0001e20000100800 */
[----:B------:R-:W-:Y:S01]  /*3420*/  @!P5 IMAD.IADD R6, R6, 0x1, -R9 ;  /* 0x000000010606d824 */ /* 0x000fe200078e0a09 */
[----:B------:R-:W-:Y:S01]  /*3430*/  ISETP.GE.AND P5, PT, R0, RZ, PT ;  /* 0x000000ff0000720c */ /* 0x000fe20003fa6270 */
[----:B------:R-:W-:Y:S01]  /*3440*/  IMAD R0, R9, R8, R15 ;  /* 0x0000000809007224 */ /* 0x000fe200078e020f */
[----:B------:R-:W-:Y:S01]  /*3450*/  IABS R15, R10 ;  /* 0x0000000a000f7213 */ /* 0x000fe20000000000 */
[----:B------:R-:W-:Y:S01]  /*3460*/  @!P6 IMAD.IADD R5, R5, 0x1, -R9 ;  /* 0x000000010505e824 */ /* 0x000fe200078e0a09 */
[C---:B------:R-:W-:Y:S01]  /*3470*/  IADD3 R8, R28.reuse, 0xcc, RZ ;  /* 0x000000cc1c087810 */ /* 0x040fe20007ffe0ff */
[----:B------:R-:W-:Y:S01]  /*3480*/  @!P0 IMAD.MOV R11, RZ, RZ, -R11 ;  /* 0x000000ffff0b8224 */ /* 0x000fe200078e0a0b */
[----:B------:R-:W-:Y:S01]  /*3490*/  ISETP.GT.U32.AND P0, PT, R9, R3, PT ;  /* 0x000000030900720c */ /* 0x000fe20003f04070 */
[----:B------:R-:W-:Y:S01]  /*34a0*/  IMAD.HI.U32 R17, R7, R15, RZ ;  /* 0x0000000f07117227 */ /* 0x000fe200078e00ff */
[C---:B------:R-:W-:Y:S01]  /*34b0*/  ISETP.GT.U32.AND P6, PT, R9.reuse, R5, PT ;  /* 0x000000050900720c */ /* 0x040fe20003fc4070 */
[----:B------:R1:W-:Y:S01]  /*34c0*/  STL [R1+0x330], R14 ;  /* 0x0003300e01007387 */ /* 0x0003e20000100800 */
[----:B------:R-:W-:Y:S01]  /*34d0*/  IADD3 R4, R28, 0xcb, RZ ;  /* 0x000000cb1c047810 */ /* 0x000fe20007ffe0ff */
[----:B------:R-:W-:Y:S01]  /*34e0*/  IMAD.MOV R17, RZ, RZ, -R17 ;  /* 0x000000ffff117224 */ /* 0x000fe200078e0a11 */
[----:B0-----:R-:W-:Y:S01]  /*34f0*/  IABS R16, R13 ;  /* 0x0000000d00107213 */ /* 0x001fe20000000000 */
[----:B------:R-:W-:Y:S01]  /*3500*/  @!P1 IMAD.IADD R2, R2, 0x1, -R9 ;  /* 0x0000000102029824 */ /* 0x000fe200078e0a09 */
[----:B------:R-:W-:Y:S01]  /*3510*/  ISETP.GE.AND P1, PT, R12, RZ, PT ;  /* 0x000000ff0c00720c */ /* 0x000fe20003f26270 */
[----:B------:R-:W-:Y:S01]  /*3520*/  IMAD R12, R9, R17, R15 ;  /* 0x00000011090c7224 */ /* 0x000fe200078e020f */
[----:B------:R0:W-:Y:S01]  /*3530*/  STL [R1+0x32c], R11 ;  /* 0x00032c0b01007387 */ /* 0x0001e20000100800 */
[----:B------:R-:W-:Y:S01]  /*3540*/  IMAD.HI.U32 R15, R7, R16, RZ ;  /* 0x00000010070f7227 */ /* 0x000fe200078e00ff */
[----:B-1----:R-:W-:-:S03]  /*3550*/  IABS R14, R8 ;  /* 0x00000008000e7213 */ /* 0x002fc60000000000 */
[--C-:B------:R-:W-:Y:S01]  /*3560*/  @!P0 IMAD.IADD R3, R3, 0x1, -R9.reuse ;  /* 0x0000000103038824 */ /* 0x100fe200078e0a09 */
[----:B------:R-:W-:Y:S01]  /*3570*/  ISETP.GT.U32.AND P0, PT, R9, R0, PT ;  /* 0x000000000900720c */ /* 0x000fe20003f04070 */
[----:B------:R-:W-:Y:S01]  /*3580*/  @!P6 IMAD.IADD R5, R5, 0x1, -R9 ;  /* 0x000000010505e824 */ /* 0x000fe200078e0a09 */
[----:B------:R-:W-:Y:S01]  /*3590*/  ISETP.GT.U32.AND P6, PT, R9, R12, PT ;  /* 0x0000000c0900720c */ /* 0x000fe20003fc4070 */
[----:B------:R-:W-:Y:S01]  /*35a0*/  IMAD.HI.U32 R18, R7, R14, RZ ;  /* 0x0000000e07127227 */ /* 0x000fe200078e00ff */
[----:B0-----:R-:W-:-:S03]  /*35b0*/  IABS R11, R4 ;  /* 0x00000004000b7213 */ /* 0x001fc60000000000 */
[----:B------:R-:W-:Y:S02]  /*35c0*/  IMAD.MOV R15, RZ, RZ, -R15 ;  /* 0x000000ffff0f7224 */ /* 0x000fe400078e0a0f */
[----:B------:R-:W-:-:S04]  /*35d0*/  IMAD.HI.U32 R17, R7, R11, RZ ;  /* 0x0000000b07117227 */ /* 0x000fc800078e00ff */
[----:B------:R-:W-:Y:S01]  /*35e0*/  @!P0 IMAD.IADD R0, R0, 0x1, -R9 ;  /* 0x0000000100008824 */ /* 0x000fe200078e0a09 */
[----:B------:R-:W-:Y:S01]  /*35f0*/  ISETP.GE.AND P0, PT, R10, RZ, PT ;  /* 0x000000ff0a00720c */ /* 0x000fe20003f06270 */
[----:B------:R-:W-:Y:S01]  /*3600*/  IMAD.MOV R18, RZ, RZ, -R18 ;  /* 0x000000ffff127224 */ /* 0x000fe200078e0a12 */
[C---:B------:R-:W-:Y:S01]  /*3610*/  IADD3 R10, R28.reuse, 0xca, RZ ;  /* 0x000000ca1c0a7810 */ /* 0x040fe20007ffe0ff */
[----:B------:R-:W-:Y:S02]  /*3620*/  IMAD.MOV R17, RZ, RZ, -R17 ;  /* 0x000000ffff117224 */ /* 0x000fe400078e0a11 */
[C---:B------:R-:W-:Y:S01]  /*3630*/  IMAD R15, R9.reuse, R15, R16 ;  /* 0x0000000f090f7224 */ /* 0x040fe200078e0210 */
[----:B------:R-:W-:Y:S01]  /*3640*/  IADD3 R16, R28, 0xc9, RZ ;  /* 0x000000c91c107810 */ /* 0x000fe20007ffe0ff */
[----:B------:R-:W-:Y:S01]  /*3650*/  @!P6 IMAD.IADD R12, R12, 0x1, -R9 ;  /* 0x000000010c0ce824 */ /* 0x000fe200078e0a09 */
[----:B------:R-:W-:Y:S01]  /*3660*/  ISETP.GT.U32.AND P6, PT, R9, R0, PT ;  /* 0x000000000900720c */ /* 0x000fe20003fc4070 */
[----:B------:R-:W-:-:S02]  /*3670*/  IMAD.MOV.U32 R19, RZ, RZ, R3 ;  /* 0x000000ffff137224 */ /* 0x000fc400078e0003 */
[C---:B------:R-:W-:Y:S02]  /*3680*/  IMAD R14, R9.reuse, R18, R14 ;  /* 0x00000012090e7224 */ /* 0x040fe400078e020e */
[C---:B------:R-:W-:Y:S01]  /*3690*/  IMAD R11, R9.reuse, R17, R11 ;  /* 0x00000011090b7224 */ /* 0x040fe200078e020b */
[----:B------:R-:W-:Y:S01]  /*36a0*/  IABS R17, R10 ;  /* 0x0000000a00117213 */ /* 0x000fe20000000000 */
[----:B------:R-:W-:Y:S01]  /*36b0*/  @!P3 IMAD.MOV R6, RZ, RZ, -R6 ;  /* 0x000000ffff06b224 */ /* 0x000fe200078e0a06 */
[C---:B------:R-:W-:Y:S01]  /*36c0*/  ISETP.GT.U32.AND P3, PT, R9.reuse, R15, PT ;  /* 0x0000000f0900720c */ /* 0x040fe20003f64070 */
[----:B------:R-:W-:Y:S01]  /*36d0*/  @!P2 IMAD.MOV R19, RZ, RZ, -R19 ;  /* 0x000000ffff13a224 */ /* 0x000fe200078e0a13 */
[C---:B------:R-:W-:Y:S01]  /*36e0*/  ISETP.GT.U32.AND P2, PT, R9.reuse, R12, PT ;  /* 0x0000000c0900720c */ /* 0x040fe20003f44070 */
[----:B------:R-:W-:Y:S01]  /*36f0*/  @!P4 IMAD.MOV R2, RZ, RZ, -R2 ;  /* 0x000000ffff02c224 */ /* 0x000fe200078e0a02 */
[----:B------:R-:W-:Y:S01]  /*3700*/  ISETP.GT.U32.AND P4, PT, R9, R14, PT ;  /* 0x0000000e0900720c */ /* 0x000fe20003f84070 */
[----:B------:R-:W-:Y:S01]  /*3710*/  IMAD.MOV.U32 R3, RZ, RZ, R17 ;  /* 0x000000ffff037224 */ /* 0x000fe200078e0011 */
[----:B------:R0:W-:Y:S01]  /*3720*/  STL [R1+0x328], R6 ;  /* 0x0003280601007387 */ /* 0x0001e20000100800 */
[----:B------:R-:W-:-:S02]  /*3730*/  IMAD.MOV.U32 R17, RZ, RZ, R5 ;  /* 0x000000ffff117224 */ /* 0x000fc400078e0005 */
[----:B------:R-:W-:Y:S01]  /*3740*/  IMAD.HI.U32 R5, R7, R3, RZ ;  /* 0x0000000307057227 */ /* 0x000fe200078e00ff */
[----:B------:R-:W-:Y:S03]  /*3750*/  STL [R1+0x324], R19 ;  /* 0x0003241301007387 */ /* 0x000fe60000100800 */
[----:B------:R-:W-:Y:S01]  /*3760*/  @!P6 IMAD.IADD R0, R0, 0x1, -R9 ;  /* 0x000000010000e824 */ /* 0x000fe200078e0a09 */
[----:B------:R-:W-:Y:S01]  /*3770*/  ISETP.GT.U32.AND P6, PT, R9, R11, PT ;  /* 0x0000000b0900720c */ /* 0x000fe20003fc4070 */
[----:B------:R-:W-:Y:S01]  /*3780*/  IMAD.MOV R5, RZ, RZ, -R5 ;  /* 0x000000ffff057224 */ /* 0x000fe200078e0a05 */
[----:B0-----:R-:W-:Y:S01]  /*3790*/  IABS R6, R16 ;  /* 0x0000001000067213 */ /* 0x001fe20000000000 */
[--C-:B------:R-:W-:Y:S01]  /*37a0*/  @!P2 IMAD.IADD R12, R12, 0x1, -R9.reuse ;  /* 0x000000010c0ca824 */ /* 0x100fe200078e0a09 */
[----:B------:R-:W-:Y:S01]  /*37b0*/  ISETP.GE.AND P2, PT, R8, RZ, PT ;  /* 0x000000ff0800720c */ /* 0x000fe20003f46270 */
[----:B------:R-:W-:Y:S01]  /*37c0*/  @!P3 IMAD.IADD R15, R15, 0x1, -R9 ;  /* 0x000000010f0fb824 */ /* 0x000fe200078e0a09 */
[----:B------:R-:W-:Y:S01]  /*37d0*/  ISETP.GE.AND P3, PT, R4, RZ, PT ;  /* 0x000000ff0400720c */ /* 0x000fe20003f66270 */
[C---:B------:R-:W-:Y:S01]  /*37e0*/  IMAD R4, R9.reuse, R5, R3 ;  /* 0x0000000509047224 */ /* 0x040fe200078e0203 */
[----:B------:R0:W-:Y:S01]  /*37f0*/  STL [R1+0x320], R2 ;  /* 0x0003200201007387 */ /* 0x0001e20000100800 */
[----:B------:R-:W-:Y:S01]  /*3800*/  @!P4 IMAD.IADD R14, R14, 0x1, -R9 ;  /* 0x000000010e0ec824 */ /* 0x000fe200078e0a09 */
[----:B------:R-:W-:Y:S01]  /*3810*/  ISETP.GT.U32.AND P4, PT, R9, R15, PT ;  /* 0x0000000f0900720c */ /* 0x000fe20003f84070 */
[----:B------:R-:W-:Y:S01]  /*3820*/  IMAD.MOV.U32 R8, RZ, RZ, R12 ;  /* 0x000000ffff087224 */ /* 0x000fe200078e000c */
[----:B------:R-:W-:Y:S01]  /*3830*/  IADD3 R5, R28, 0xc7, RZ ;  /* 0x000000c71c057810 */ /* 0x000fe20007ffe0ff */
[----:B------:R-:W-:Y:S01]  /*3840*/  @!P5 IMAD.MOV R17, RZ, RZ, -R17 ;  /* 0x000000ffff11d224 */ /* 0x000fe200078e0a11 */
[----:B------:R-:W-:Y:S01]  /*3850*/  ISETP.GE.AND P5, PT, R13, RZ, PT ;  /* 0x000000ff0d00720c */ /* 0x000fe20003fa6270 */
[----:B------:R-:W-:Y:S01]  /*3860*/  @!P0 IMAD.MOV R8, RZ, RZ, -R8 ;  /* 0x000000ffff088224 */ /* 0x000fe200078e0a08 */
[----:B------:R-:W-:Y:S01]  /*3870*/  ISETP.GT.U32.AND P0, PT, R9, R4, PT ;  /* 0x000000040900720c */ /* 0x000fe20003f04070 */
[----:B------:R-:W-:Y:S01]  /*3880*/  @!P6 IMAD.IADD R11, R11, 0x1, -R9 ;  /* 0x000000010b0be824 */ /* 0x000fe200078e0a09 */
[----:B------:R-:W-:Y:S01]  /*3890*/  ISETP.GT.U32.AND P6, PT, R9, R14, PT ;  /* 0x0000000e0900720c */ /* 0x000fe20003fc4070 */
[----:B0-----:R-:W-:Y:S01]  /*38a0*/  IMAD.MOV.U32 R2, RZ, RZ, R6 ;  /* 0x000000ffff027224 */ /* 0x001fe200078e0006 */
[----:B------:R0:W-:Y:S03]  /*38b0*/  STL [R1+0x31c], R17 ;  /* 0x00031c1101007387 */ /* 0x0001e60000100800 */
[----:B------:R-:W-:-:S04]  /*38c0*/  IMAD.HI.U32 R6, R7, R2, RZ ;  /* 0x0000000207067227 */ /* 0x000fc800078e00ff */
[--C-:B------:R-:W-:Y:S01]  /*38d0*/  @!P4 IMAD.IADD R15, R15, 0x1, -R9.reuse ;  /* 0x000000010f0fc824 */ /* 0x100fe200078e0a09 */
[----:B------:R-:W-:Y:S01]  /*38e0*/  ISETP.GE.AND P4, PT, R10, RZ, PT ;  /* 0x000000ff0a00720c */ /* 0x000fe20003f86270 */
[----:B------:R-:W-:Y:S02]  /*38f0*/  @!P0 IMAD.IADD R4, R4, 0x1, -R9 ;  /* 0x0000000104048824 */ /* 0x000fe400078e0a09 */
[----:B0-----:R-:W-:Y:S02]  /*3900*/  IMAD.MOV.U32 R17, RZ, RZ, R0 ;  /* 0x000000ffff117224 */ /* 0x001fe400078e0000 */
[----:B------:R-:W-:Y:S01]  /*3910*/  IMAD.MOV R0, RZ, RZ, -R6 ;  /* 0x000000ffff007224 */ /* 0x000fe200078e0a06 */
[----:B------:R-:W-:Y:S01]  /*3920*/  IADD3 R6, R28, 0xc8, RZ ;  /* 0x000000c81c067810 */ /* 0x000fe20007ffe0ff */
[----:B------:R-:W-:Y:S01]  /*3930*/  @!P1 IMAD.MOV R17, RZ, RZ, -R17 ;  /* 0x000000ffff119224 */ /* 0x000fe200078e0a11 */
[C---:B------:R-:W-:Y:S01]  /*3940*/  ISETP.GT.U32.AND P1, PT, R9.reuse, R11, PT ;  /* 0x0000000b0900720c */ /* 0x040fe20003f24070 */
[C---:B------:R-:W-:Y:S01]  /*3950*/  IMAD R0, R9.reuse, R0, R2 ;  /* 0x0000000009007224 */ /* 0x040fe200078e0202 */
[----:B------:R-:W-:Y:S01]  /*3960*/  IABS R3, R6 ;  /* 0x0000000600037213 */ /* 0x000fe20000000000 */
[----:B------:R-:W-:Y:S01]  /*3970*/  IMAD.MOV.U32 R13, RZ, RZ, R15 ;  /* 0x000000ffff0d7224 */ /* 0x000fe200078e000f */
[----:B------:R-:W-:Y:S01]  /*3980*/  IABS R2, R5 ;  /* 0x0000000500027213 */ /* 0x000fe20000000000 */
[----:B------:R-:W-:Y:S01]  /*3990*/  STL [R1+0x318], R17 ;  /* 0x0003181101007387 */ /* 0x000fe20000100800 */
[----:B------:R-:W-:Y:S01]  /*39a0*/  @!P6 IMAD.IADD R14, R14, 0x1, -R9 ;  /* 0x000000010e0ee824 */ /* 0x000fe200078e0a09 */
[----:B------:R-:W-:Y:S01]  /*39b0*/  ISETP.GT.U32.AND P6, PT, R9, R0, PT ;  /* 0x000000000900720c */ /* 0x000fe20003fc4070 */
[----:B------:R-:W-:Y:S01]  /*39c0*/  IMAD.HI.U32 R12, R7, R3, RZ ;  /* 0x00000003070c7227 */ /* 0x000fe200078e00ff */
[----:B------:R0:W-:Y:S01]  /*39d0*/  STL [R1+0x314], R8 ;  /* 0x0003140801007387 */ /* 0x0001e20000100800 */
[----:B------:R-:W-:-:S02]  /*39e0*/  ISETP.GE.AND P0, PT, R6, RZ, PT ;  /* 0x000000ff0600720c */ /* 0x000fc40003f06270 */
[----:B------:R-:W-:Y:S01]  /*39f0*/  @!P5 IMAD.MOV R13, RZ, RZ, -R13 ;  /* 0x000000ffff0dd224 */ /* 0x000fe200078e0a0d */
[----:B------:R-:W-:Y:S01]  /*3a00*/  ISETP.GT.U32.AND P5, PT, R9, R4, PT ;  /* 0x000000040900720c */ /* 0x000fe20003fa4070 */
[----:B------:R-:W-:Y:S01]  /*3a10*/  IMAD.HI.U32 R10, R7, R2, RZ ;  /* 0x00000002070a7227 */ /* 0x000fe200078e00ff */
[C---:B------:R-:W-:Y:S02]  /*3a20*/  IADD3 R15, R28.reuse, 0xc0, RZ ;  /* 0x000000c01c0f7810 */ /* 0x040fe40007ffe0ff */
[----:B------:R1:W-:Y:S01]  /*3a30*/  STL [R1+0x310], R13 ;  /* 0x0003100d01007387 */ /* 0x0003e20000100800 */
[----:B------:R-:W-:Y:S01]  /*3a40*/  IMAD.MOV R12, RZ, RZ, -R12 ;  /* 0x000000ffff0c7224 */ /* 0x000fe200078e0a0c */
[----:B0-----:R-:W-:Y:S01]  /*3a50*/  IADD3 R8, R28, 0xc6, RZ ;  /* 0x000000c61c087810 */ /* 0x001fe20007ffe0ff */
[----:B------:R-:W-:Y:S02]  /*3a60*/  IMAD.MOV R10, RZ, RZ, -R10 ;  /* 0x000000ffff0a7224 */ /* 0x000fe400078e0a0a */
[----:B------:R-:W-:Y:S01]  /*3a70*/  @!P1 IMAD.IADD R11, R11, 0x1, -R9 ;  /* 0x000000010b0b9824 */ /* 0x000fe200078e0a09 */
[----:B------:R-:W-:Y:S01]  /*3a80*/  IABS R6, R8 ;  /* 0x0000000800067213 */ /* 0x000fe20000000000 */
[C---:B------:R-:W-:Y:S01]  /*3a90*/  IMAD R3, R9.reuse, R12, R3 ;  /* 0x0000000c09037224 */ /* 0x040fe200078e0203 */
[----:B------:R-:W-:Y:S01]  /*3aa0*/  ISETP.GE.AND P1, PT, R16, RZ, PT ;  /* 0x000000ff1000720c */ /* 0x000fe20003f26270 */
[----:B------:R-:W-:-:S02]  /*3ab0*/  IMAD R2, R9, R10, R2 ;  /* 0x0000000a09027224 */ /* 0x000fc400078e0202 */
[----:B-1----:R-:W-:Y:S02]  /*3ac0*/  IMAD.MOV.U32 R13, RZ, RZ, R14 ;  /* 0x000000ffff0d7224 */ /* 0x002fe400078e000e */
[----:B------:R-:W-:-:S04]  /*3ad0*/  IMAD.HI.U32 R10, R7, R6, RZ ;  /* 0x00000006070a7227 */ /* 0x000fc800078e00ff */
[----:B------:R-:W-:Y:S01]  /*3ae0*/  @!P2 IMAD.MOV R13, RZ, RZ, -R13 ;  /* 0x000000ffff0da224 */ /* 0x000fe200078e0a0d */
[----:B------:R-:W-:Y:S01]  /*3af0*/  ISETP.GT.U32.AND P2, PT, R9, R3, PT ;  /* 0x000000030900720c */ /* 0x000fe20003f44070 */
[----:B------:R-:W-:Y:S01]  /*3b00*/  @!P3 IMAD.MOV R11, RZ, RZ, -R11 ;  /* 0x000000ffff0bb224 */ /* 0x000fe200078e0a0b */
[----:B------:R-:W-:Y:S01]  /*3b10*/  ISETP.GE.AND P3, PT, R5, RZ, PT ;  /* 0x000000ff0500720c */ /* 0x000fe20003f66270 */
[--C-:B------:R-:W-:Y:S01]  /*3b20*/  @!P6 IMAD.IADD R0, R0, 0x1, -R9.reuse ;  /* 0x000000010000e824 */ /* 0x100fe200078e0a09 */
[----:B------:R0:W-:Y:S01]  /*3b30*/  STL [R1+0x2f4], R13 ;  /* 0x0002f40d01007387 */ /* 0x0001e20000100800 */
[----:B------:R-:W-:Y:S01]  /*3b40*/  IMAD.MOV R5, RZ, RZ, -R10 ;  /* 0x000000ffff057224 */ /* 0x000fe200078e0a0a */
[----:B------:R-:W-:Y:S01]  /*3b50*/  IADD3 R10, R28, 0xc5, RZ ;  /* 0x000000c51c0a7810 */ /* 0x000fe20007ffe0ff */
[--C-:B------:R-:W-:Y:S01]  /*3b60*/  @!P5 IMAD.IADD R4, R4, 0x1, -R9.reuse ;  /* 0x000000010404d824 */ /* 0x100fe200078e0a09 */
[C---:B------:R-:W-:Y:S01]  /*3b70*/  ISETP.GT.U32.AND P6, PT, R9.reuse, R0, PT ;  /* 0x000000000900720c */ /* 0x040fe20003fc4070 */
[C---:B------:R-:W-:Y:S01]  /*3b80*/  IMAD R5, R9.reuse, R5, R6 ;  /* 0x0000000509057224 */ /* 0x040fe200078e0206 */
[----:B------:R-:W-:Y:S01]  /*3b90*/  ISETP.GT.U32.AND P5, PT, R9, R2, PT ;  /* 0x000000020900720c */ /* 0x000fe20003fa4070 */
[----:B------:R1:W-:Y:S01]  /*3ba0*/  STL [R1+0x2f8], R11 ;  /* 0x0002f80b01007387 */ /* 0x0003e20000100800 */
[----:B------:R-:W-:Y:S01]  /*3bb0*/  IADD3 R6, R28, 0xc3, RZ ;  /* 0x000000c31c067810 */ /* 0x000fe20007ffe0ff */
[----:B------:R-:W-:Y:S01]  /*3bc0*/  @!P2 IMAD.IADD R3, R3, 0x1, -R9 ;  /* 0x000000010303a824 */ /* 0x000fe200078e0a09 */
[----:B------:R-:W-:Y:S01]  /*3bd0*/  IABS R18, R10 ;  /* 0x0000000a00127213 */ /* 0x000fe20000000000 */
[----:B0-----:R-:W-:-:S03]  /*3be0*/  IMAD.MOV.U32 R13, RZ, RZ, R4 ;  /* 0x000000ffff0d7224 */ /* 0x001fc600078e0004 */
[C---:B------:R-:W-:Y:S01]  /*3bf0*/  ISETP.GT.U32.AND P2, PT, R9.reuse, R3, PT ;  /* 0x000000030900720c */ /* 0x040fe20003f44070 */
[----:B------:R-:W-:Y:S01]  /*3c00*/  @!P4 IMAD.MOV R13, RZ, RZ, -R13 ;  /* 0x000000ffff0dc224 */ /* 0x000fe200078e0a0d */
[C---:B------:R-:W-:Y:S01]  /*3c10*/  ISETP.GT.U32.AND P4, PT, R9.reuse, R5, PT ;  /* 0x000000050900720c */ /* 0x040fe20003f84070 */
[--C-:B------:R-:W-:Y:S01]  /*3c20*/  @!P6 IMAD.IADD R0, R0, 0x1, -R9.reuse ;  /* 0x000000010000e824 */ /* 0x100fe200078e0a09 */
[----:B------:R-:W-:Y:S01]  /*3c30*/  ISETP.GE.AND P6, PT, R8, RZ, PT ;  /* 0x000000ff0800720c */ /* 0x000fe20003fc6270 */
[----:B------:R-:W-:Y:S01]  /*3c40*/  @!P5 IMAD.IADD R2, R2, 0x1, -R9 ;  /* 0x000000010202d824 */ /* 0x000fe200078e0a09 */
[----:B------:R-:W-:Y:S01]  /*3c50*/  IADD3 R8, R28, 0xc4, RZ ;  /* 0x000000c41c087810 */ /* 0x000fe20007ffe0ff */
[----:B------:R-:W-:Y:S01]  /*3c60*/  IMAD.MOV.U32 R12, RZ, RZ, R0 ;  /* 0x000000ffff0c7224 */ /* 0x000fe200078e0000 */
[----:B-1----:R-:W-:Y:S01]  /*3c70*/  IABS R11, R6 ;  /* 0x00000006000b7213 */ /* 0x002fe20000000000 */
[----:B------:R-:W-:Y:S01]  /*3c80*/  STL [R1+0x2fc], R13 ;  /* 0x0002fc0d01007387 */ /* 0x000fe20000100800 */
[----:B------:R-:W-:Y:S01]  /*3c90*/  IABS R19, R8 ;  /* 0x0000000800137213 */ /* 0x000fe20000000000 */
[----:B------:R-:W-:Y:S01]  /*3ca0*/  @!P1 IMAD.MOV R12, RZ, RZ, -R12 ;  /* 0x000000ffff0c9224 */ /* 0x000fe200078e0a0c */
[----:B------:R-:W-:Y:S01]  /*3cb0*/  ISETP.GT.U32.AND P5, PT, R9, R2, PT ;  /* 0x000000020900720c */ /* 0x000fe20003fa4070 */
[----:B------:R-:W-:Y:S01]  /*3cc0*/  IMAD.MOV.U32 R4, RZ, RZ, R11 ;  /* 0x000000ffff047224 */ /* 0x000fe200078e000b */
[----:B------:R-:W-:Y:S01]  /*3cd0*/  ISETP.GE.AND P1, PT, R10, RZ, PT ;  /* 0x000000ff0a00720c */ /* 0x000fe20003f26270 */
[----:B------:R-:W-:Y:S01]  /*3ce0*/  @!P4 IMAD.IADD R5, R5, 0x1, -R9 ;  /* 0x000000010505c824 */ /* 0x000fe200078e0a09 */
[----:B------:R0:W-:Y:S01]  /*3cf0*/  STL [R1+0x304], R12 ;  /* 0x0003040c01007387 */ /* 0x0001e20000100800 */
[----:B------:R-:W-:-:S03]  /*3d00*/  IMAD.HI.U32 R11, R7, R19, RZ ;  /* 0x00000013070b7227 */ /* 0x000fc600078e00ff */
[----:B------:R-:W-:Y:S01]  /*3d10*/  ISETP.GT.U32.AND P4, PT, R9, R5, PT ;  /* 0x000000050900720c */ /* 0x000fe20003f84070 */
[----:B------:R-:W-:Y:S01]  /*3d20*/  @!P2 IMAD.IADD R3, R3, 0x1, -R9 ;  /* 0x000000010303a824 */ /* 0x000fe200078e0a09 */
[----:B------:R-:W-:Y:S01]  /*3d30*/  ISETP.GE.AND P2, PT, R8, RZ, PT ;  /* 0x000000ff0800720c */ /* 0x000fe20003f46270 */
[----:B------:R-:W-:Y:S01]  /*3d40*/  IMAD.MOV R8, RZ, RZ, -R11 ;  /* 0x000000ffff087224 */ /* 0x000fe200078e0a0b */
[----:B------:R-:W-:Y:S01]  /*3d50*/  IADD3 R11, R28, 0xc2, RZ ;  /* 0x000000c21c0b7810 */ /* 0x000fe20007ffe0ff */
[----:B------:R-:W-:-:S04]  /*3d60*/  IMAD.HI.U32 R10, R7, R18, RZ ;  /* 0x00000012070a7227 */ /* 0x000fc800078e00ff */
[----:B------:R-:W-:Y:S01]  /*3d70*/  IMAD R19, R9, R8, R19 ;  /* 0x0000000809137224 */ /* 0x000fe200078e0213 */
[----:B------:R-:W-:Y:S01]  /*3d80*/  IADD3 R8, R28, 0xc1, RZ ;  /* 0x000000c11c087810 */ /* 0x000fe20007ffe0ff */
[----:B------:R-:W-:Y:S02]  /*3d90*/  IMAD.MOV R10, RZ, RZ, -R10 ;  /* 0x000000ffff0a7224 */ /* 0x000fe400078e0a0a */
[--C-:B------:R-:W-:Y:S01]  /*3da0*/  @!P4 IMAD.IADD R5, R5, 0x1, -R9.reuse ;  /* 0x000000010505c824 */ /* 0x100fe200078e0a09 */
[----:B------:R-:W-:Y:S01]  /*3db0*/  ISETP.GT.U32.AND P4, PT, R9, R19, PT ;  /* 0x000000130900720c */ /* 0x000fe20003f84070 */
[----:B------:R-:W-:Y:S01]  /*3dc0*/  @!P5 IMAD.IADD R2, R2, 0x1, -R9 ;  /* 0x000000010202d824 */ /* 0x000fe200078e0a09 */
[----:B------:R-:W-:Y:S01]  /*3dd0*/  ISETP.GE.AND P5, PT, R6, RZ, PT ;  /* 0x000000ff0600720c */ /* 0x000fe20003fa6270 */
[----:B------:R-:W-:-:S04]  /*3de0*/  IMAD.HI.U32 R0, R7, R4, RZ ;  /* 0x0000000407007227 */ /* 0x000fc800078e00ff */
[C---:B------:R-:W-:Y:S02]  /*3df0*/  IMAD R18, R9.reuse, R10, R18 ;  /* 0x0000000a09127224 */ /* 0x040fe400078e0212 */
[----:B0-----:R-:W-:Y:S01]  /*3e00*/  IMAD.MOV.U32 R12, RZ, RZ, R3 ;  /* 0x000000ffff0c7224 */ /* 0x001fe200078e0003 */
[----:B------:R-:W-:Y:S01]  /*3e10*/  IABS R3, R8 ;  /* 0x0000000800037213 */ /* 0x000fe20000000000 */
[----:B------:R-:W-:Y:S01]  /*3e20*/  IMAD.MOV.U32 R13, RZ, RZ, R2 ;  /* 0x000000ffff0d7224 */ /* 0x000fe200078e0002 */
[----:B------:R-:W-:Y:S01]  /*3e30*/  IABS R2, R15 ;  /* 0x0000000f00027213 */ /* 0x000fe20000000000 */
[----:B------:R-:W-:Y:S02]  /*3e40*/  IMAD.MOV R0, RZ, RZ, -R0 ;  /* 0x000000ffff007224 */ /* 0x000fe400078e0a00 */
[----:B------:R-:W-:Y:S01]  /*3e50*/  @!P0 IMAD.MOV R12, RZ, RZ, -R12 ;  /* 0x000000ffff0c8224 */ /* 0x000fe200078e0a0c */
[----:B------:R-:W-:Y:S01]  /*3e60*/  ISETP.GT.U32.AND P0, PT, R9, R18, PT ;  /* 0x000000120900720c */ /* 0x000fe20003f04070 */
[----:B------:R-:W-:Y:S01]  /*3e70*/  @!P3 IMAD.MOV R13, RZ, RZ, -R13 ;  /* 0x000000ffff0db224 */ /* 0x000fe200078e0a0d */
[----:B------:R-:W-:Y:S01]  /*3e80*/  ISETP.GE.AND P3, PT, R11, RZ, PT ;  /* 0x000000ff0b00720c */ /* 0x000fe20003f66270 */
[----:B------:R-:W-:Y:S01]  /*3e90*/  IMAD R0, R9, R0, R4 ;  /* 0x0000000009007224 */ /* 0x000fe200078e0204 */
[----:B------:R-:W-:Y:S01]  /*3ea0*/  IABS R11, R11 ;  /* 0x0000000b000b7213 */ /* 0x000fe20000000000 */
[----:B------:R-:W-:Y:S01]  /*3eb0*/  @!P4 IMAD.IADD R19, R19, 0x1, -R9 ;  /* 0x000000011313c824 */ /* 0x000fe200078e0a09 */
[----:B------:R0:W-:Y:S01]  /*3ec0*/  STL [R1+0x308], R12 ;  /* 0x0003080c01007387 */ /* 0x0001e20000100800 */
[----:B------:R-:W-:-:S02]  /*3ed0*/  IMAD.MOV.U32 R16, RZ, RZ, R5 ;  /* 0x000000ffff107224 */ /* 0x000fc400078e0005 */
[----:B------:R-:W-:Y:S01]  /*3ee0*/  IMAD.HI.U32 R10, R7, R11, RZ ;  /* 0x0000000b070a7227 */ /* 0x000fe200078e00ff */
[C---:B------:R-:W-:Y:S01]  /*3ef0*/  ISETP.GT.U32.AND P4, PT, R9.reuse, R19, PT ;  /* 0x000000130900720c */ /* 0x040fe20003f84070 */
[----:B------:R1:W-:Y:S02]  /*3f00*/  STL [R1+0x30c], R13 ;  /* 0x00030c0d01007387 */ /* 0x0003e40000100800 */
[----:B------:R-:W-:Y:S01]  /*3f10*/  @!P6 IMAD.MOV R16, RZ, RZ, -R16 ;  /* 0x000000ffff10e224 */ /* 0x000fe200078e0a10 */
[----:B------:R-:W-:Y:S01]  /*3f20*/  ISETP.GT.U32.AND P6, PT, R9, R0, PT ;  /* 0x000000000900720c */ /* 0x000fe20003fc4070 */
[----:B------:R-:W-:Y:S01]  /*3f30*/  IMAD.HI.U32 R6, R7, R3, RZ ;  /* 0x0000000307067227 */ /* 0x000fe200078e00ff */
[----:B0-----:R-:W-:Y:S02]  /*3f40*/  IADD3 R12, R28, 0xbf, RZ ;  /* 0x000000bf1c0c7810 */ /* 0x001fe40007ffe0ff */
[----:B------:R0:W-:Y:S01]  /*3f50*/  STL [R1+0x300], R16 ;  /* 0x0003001001007387 */ /* 0x0001e20000100800 */
[----:B------:R-:W-:Y:S01]  /*3f60*/  IMAD.MOV R10, RZ, RZ, -R10 ;  /* 0x000000ffff0a7224 */ /* 0x000fe200078e0a0a */
[----:B------:R-:W-:Y:S01]  /*3f70*/  IABS R14, R12 ;  /* 0x0000000c000e7213 */ /* 0x000fe20000000000 */
[----:B------:R-:W-:-:S02]  /*3f80*/  IMAD.MOV R6, RZ, RZ, -R6 ;  /* 0x000000ffff067224 */ /* 0x000fc400078e0a06 */
[----:B------:R-:W-:Y:S02]  /*3f90*/  @!P0 IMAD.IADD R18, R18, 0x1, -R9 ;  /* 0x0000000112128824 */ /* 0x000fe400078e0a09 */
[C---:B------:R-:W-:Y:S02]  /*3fa0*/  IMAD R11, R9.reuse, R10, R11 ;  /* 0x0000000a090b7224 */ /* 0x040fe400078e020b */
[C---:B------:R-:W-:Y:S01]  /*3fb0*/  IMAD R3, R9.reuse, R6, R3 ;  /* 0x0000000609037224 */ /* 0x040fe200078e0203 */
[----:B------:R-:W-:Y:S01]  /*3fc0*/  ISETP.GT.U32.AND P0, PT, R9, R18, PT ;  /* 0x000000120900720c */ /* 0x000fe20003f04070 */
[--C-:B------:R-:W-:Y:S01]  /*3fd0*/  @!P4 IMAD.IADD R19, R19, 0x1, -R9.reuse ;  /* 0x000000011313c824 */ /* 0x100fe200078e0a09 */
[C---:B------:R-:W-:Y:S01]  /*3fe0*/  ISETP.GT.U32.AND P4, PT, R9.reuse, R11, PT ;  /* 0x0000000b0900720c */ /* 0x040fe20003f84070 */
[----:B------:R-:W-:Y:S01]  /*3ff0*/  @!P6 IMAD.IADD R0, R0, 0x1, -R9 ;  /* 0x000000010000e824 */ /* 0x000fe200078e0a09 */
[----:B------:R-:W-:Y:S01]  /*4000*/  ISETP.GT.U32.AND P6, PT, R9, R3, PT ;  /* 0x000000030900720c */ /* 0x000fe20003fc4070 */
[----:B-1----:R-:W-:Y:S01]  /*4010*/  IMAD.HI.U32 R13, R7, R2, RZ ;  /* 0x00000002070d7227 */ /* 0x002fe200078e00ff */
[----:B------:R-:W-:-:S03]  /*4020*/  IADD3 R6, R28, 0xbd, RZ ;  /* 0x000000bd1c067810 */ /* 0x000fc60007ffe0ff */
[----:B------:R-:W-:Y:S01]  /*4030*/  IMAD.MOV R5, RZ, RZ, -R13 ;  /* 0x000000ffff057224 */ /* 0x000fe200078e0a0d */
[----:B------:R-:W-:Y:S01]  /*4040*/  IADD3 R13, R28, 0xbe, RZ ;  /* 0x000000be1c0d7810 */ /* 0x000fe20007ffe0ff */
[----:B------:R-:W-:Y:S01]  /*4050*/  IMAD.HI.U32 R4, R7, R14, RZ ;  /* 0x0000000e07047227 */ /* 0x000fe200078e00ff */
[----:B0-----:R-:W-:Y:S02]  /*4060*/  IABS R16, R6 ;  /* 0x0000000600107213 */ /* 0x001fe40000000000 */
[----:B------:R-:W-:Y:S01]  /*4070*/  IABS R10, R13 ;  /* 0x0000000d000a7213 */ /* 0x000fe20000000000 */
[--C-:B------:R-:W-:Y:S01]  /*4080*/  @!P0 IMAD.IADD R18, R18, 0x1, -R9.reuse ;  /* 0x0000000112128824 */ /* 0x100fe200078e0a09 */
[----:B------:R-:W-:Y:S01]  /*4090*/  ISETP.GE.AND P0, PT, R8, RZ, PT ;  /* 0x000000ff0800720c */ /* 0x000fe20003f06270 */
[--C-:B------:R-:W-:Y:S01]  /*40a0*/  @!P4 IMAD.IADD R11, R11, 0x1, -R9.reuse ;  /* 0x000000010b0bc824 */ /* 0x100fe200078e0a09 */
[----:B------:R-:W-:Y:S01]  /*40b0*/  ISETP.GT.U32.AND P4, PT, R9, R0, PT ;  /* 0x000000000900720c */ /* 0x000fe20003f84070 */
[----:B------:R-:W-:Y:S01]  /*40c0*/  @!P6 IMAD.IADD R3, R3, 0x1, -R9 ;  /* 0x000000010303e824 */ /* 0x000fe200078e0a09 */
[----:B------:R-:W-:Y:S01]  /*40d0*/  IADD3 R8, R28, 0xbc, RZ ;  /* 0x000000bc1c087810 */ /* 0x000fe20007ffe0ff */
[----:B------:R-:W-:-:S02]  /*40e0*/  IMAD.MOV.U32 R21, RZ, RZ, R18 ;  /* 0x000000ffff157224 */ /* 0x000fc400078e0012 */
[----:B------:R-:W-:Y:S01]  /*40f0*/  IMAD.MOV R4, RZ, RZ, -R4 ;  /* 0x000000ffff047224 */ /* 0x000fe200078e0a04 */
[C---:B------:R-:W-:Y:S01]  /*4100*/  ISETP.GT.U32.AND P6, PT, R9.reuse, R3, PT ;  /* 0x000000030900720c */ /* 0x040fe20003fc4070 */
[----:B------:R-:W-:Y:S01]  /*4110*/  @!P1 IMAD.MOV R21, RZ, RZ, -R21 ;  /* 0x000000ffff159224 */ /* 0x000fe200078e0a15 */
[----:B------:R-:W-:Y:S01]  /*4120*/  ISETP.GT.U32.AND P1, PT, R9, R11, PT ;  /* 0x0000000b0900720c */ /* 0x000fe20003f24070 */
[C---:B------:R-:W-:Y:S01]  /*4130*/  IMAD.HI.U32 R18, R7.reuse, R16, RZ ;  /* 0x0000001007127227 */ /* 0x040fe200078e00ff */
[----:B------:R-:W-:Y:S02]  /*4140*/  IABS R17, R8 ;  /* 0x0000000800117213 */ /* 0x000fe40000000000 */
[----:B------:R0:W-:Y:S01]  /*4150*/  STL [R1+0x2f0], R21 ;  /* 0x0002f01501007387 */ /* 0x0001e20000100800 */
[----:B------:R-:W-:-:S04]  /*4160*/  IMAD.HI.U32 R20, R7, R10, RZ ;  /* 0x0000000a07147227 */ /* 0x000fc800078e00ff */
[C---:B------:R-:W-:Y:S02]  /*4170*/  IMAD R14, R9.reuse, R4, R14 ;  /* 0x00000004090e7224 */ /* 0x040fe400078e020e */
[----:B------:R-:W-:Y:S02]  /*4180*/  IMAD.MOV R18, RZ, RZ, -R18 ;  /* 0x000000ffff127224 */ /* 0x000fe400078e0a12 */
[C---:B------:R-:W-:Y:S01]  /*4190*/  IMAD R2, R9.reuse, R5, R2 ;  /* 0x0000000509027224 */ /* 0x040fe200078e0202 */
[----:B------:R-:W-:Y:S01]  /*41a0*/  IADD3 R5, R28, 0xbb, RZ ;  /* 0x000000bb1c057810 */ /* 0x000fe20007ffe0ff */
[----:B------:R-:W-:Y:S02]  /*41b0*/  IMAD.MOV R20, RZ, RZ, -R20 ;  /* 0x000000ffff147224 */ /* 0x000fe400078e0a14 */
[----:B------:R-:W-:Y:S01]  /*41c0*/  @!P4 IMAD.IADD R0, R0, 0x1, -R9 ;  /* 0x000000010000c824 */ /* 0x000fe200078e0a09 */
[C---:B------:R-:W-:Y:S01]  /*41d0*/  ISETP.GT.U32.AND P4, PT, R9.reuse, R14, PT ;  /* 0x0000000e0900720c */ /* 0x040fe20003f84070 */
[C---:B------:R-:W-:Y:S01]  /*41e0*/  IMAD R16, R9.reuse, R18, R16 ;  /* 0x0000001209107224 */ /* 0x040fe200078e0210 */
[----:B------:R-:W-:Y:S01]  /*41f0*/  IABS R4, R5 ;  /* 0x0000000500047213 */ /* 0x000fe20000000000 */
[----:B------:R-:W-:Y:S01]  /*4200*/  @!P2 IMAD.MOV R19, RZ, RZ, -R19 ;  /* 0x000000ffff13a224 */ /* 0x000fe200078e0a13 */
[C---:B------:R-:W-:Y:S01]  /*4210*/  ISETP.GT.U32.AND P2, PT, R9.reuse, R2, PT ;  /* 0x000000020900720c */ /* 0x040fe20003f44070 */
[----:B------:R-:W-:-:S02]  /*4220*/  IMAD R10, R9, R20, R10 ;  /* 0x00000014090a7224 */ /* 0x000fc400078e020a */
[--C-:B------:R-:W-:Y:S01]  /*4230*/  @!P6 IMAD.IADD R3, R3, 0x1, -R9.reuse ;  /* 0x000000010303e824 */ /* 0x100fe200078e0a09 */
[----:B------:R-:W-:Y:S01]  /*4240*/  ISETP.GT.U32.AND P6, PT, R9, R16, PT ;  /* 0x000000100900720c */ /* 0x000fe20003fc4070 */
[--C-:B------:R-:W-:Y:S01]  /*4250*/  @!P1 IMAD.IADD R11, R11, 0x1, -R9.reuse ;  /* 0x000000010b0b9824 */ /* 0x100fe200078e0a09 */
[----:B------:R-:W-:Y:S01]  /*4260*/  ISETP.GT.U32.AND P1, PT, R9, R10, PT ;  /* 0x0000000a0900720c */ /* 0x000fe20003f24070 */
[----:B------:R1:W-:Y:S01]  /*4270*/  STL [R1+0x2ec], R19 ;  /* 0x0002ec1301007387 */ /* 0x0003e20000100800 */
[----:B------:R-:W-:Y:S02]  /*4280*/  IMAD.MOV.U32 R22, RZ, RZ, R0 ;  /* 0x000000ffff167224 */ /* 0x000fe400078e0000 */
[----:B------:R-:W-:Y:S01]  /*4290*/  @!P4 IMAD.IADD R14, R14, 0x1, -R9 ;  /* 0x000000010e0ec824 */ /* 0x000fe200078e0a09 */
[----:B------:R-:W-:Y:S01]  /*42a0*/  ISETP.GE.AND P4, PT, R12, RZ, PT ;  /* 0x000000ff0c00720c */ /* 0x000fe20003f86270 */
[----:B0-----:R-:W-:Y:S01]  /*42b0*/  IMAD.MOV.U32 R21, RZ, RZ, R11 ;  /* 0x000000ffff157224 */ /* 0x001fe200078e000b */
[----:B------:R-:W-:Y:S01]  /*42c0*/  IADD3 R12, R28, 0xb9, RZ ;  /* 0x000000b91c0c7810 */ /* 0x000fe20007ffe0ff */
[----:B------:R-:W-:Y:S01]  /*42d0*/  @!P2 IMAD.IADD R2, R2, 0x1, -R9 ;  /* 0x000000010202a824 */ /* 0x000fe200078e0a09 */
[----:B------:R-:W-:Y:S01]  /*42e0*/  ISETP.GE.AND P2, PT, R15, RZ, PT ;  /* 0x000000ff0f00720c */ /* 0x000fe20003f46270 */
[----:B------:R-:W-:Y:S01]  /*42f0*/  IMAD.MOV.U32 R11, RZ, RZ, R3 ;  /* 0x000000ffff0b7224 */ /* 0x000fe200078e0003 */
[----:B------:R-:W-:Y:S01]  /*4300*/  IADD3 R15, R28, 0xba, RZ ;  /* 0x000000ba1c0f7810 */ /* 0x000fe20007ffe0ff */
[----:B-1----:R-:W-:Y:S01]  /*4310*/  IMAD.HI.U32 R19, R7, R17, RZ ;  /* 0x0000001107137227 */ /* 0x002fe200078e00ff */
[----:B------:R-:W-:-:S02]  /*4320*/  IABS R0, R12 ;  /* 0x0000000c00007213 */ /* 0x000fc40000000000 */
[----:B------:R-:W-:Y:S01]  /*4330*/  IABS R3, R15 ;  /* 0x0000000f00037213 */ /* 0x000fe20000000000 */
[----:B------:R-:W-:Y:S02]  /*4340*/  IMAD.MOV R19, RZ, RZ, -R19 ;  /* 0x000000ffff137224 */ /* 0x000fe400078e0a13 */
[----:B------:R-:W-:Y:S01]  /*4350*/  @!P6 IMAD.IADD R16, R16, 0x1, -R9 ;  /* 0x000000011010e824 */ /* 0x000fe200078e0a09 */
[C---:B------:R-:W-:Y:S01]  /*4360*/  ISETP.GT.U32.AND P6, PT, R9.reuse, R14, PT ;  /* 0x0000000e0900720c */ /* 0x040fe20003fc4070 */
[C---:B------:R-:W-:Y:S02]  /*4370*/  IMAD R17, R9.reuse, R19, R17 ;  /* 0x0000001309117224 */ /* 0x040fe400078e0211 */
[----:B------:R-:W-:Y:S01]  /*4380*/  @!P1 IMAD.IADD R10, R10, 0x1, -R9 ;  /* 0x000000010a0a9824 */ /* 0x000fe200078e0a09 */
[----:B------:R-:W-:Y:S01]  /*4390*/  ISETP.GT.U32.AND P1, PT, R9, R2, PT ;  /* 0x000000020900720c */ /* 0x000fe20003f24070 */
[----:B------:R-:W-:-:S04]  /*43a0*/  IMAD.HI.U32 R20, R7, R4, RZ ;  /* 0x0000000407147227 */ /* 0x000fc800078e00ff */
[----:B------:R-:W-:Y:S01]  /*43b0*/  @!P5 IMAD.MOV R22, RZ, RZ, -R22 ;  /* 0x000000ffff16d224 */ /* 0x000fe200078e0a16 */
[C---:B------:R-:W-:Y:S01]  /*43c0*/  ISETP.GT.U32.AND P5, PT, R9.reuse, R10, PT ;  /* 0x0000000a0900720c */ /* 0x040fe20003fa4070 */
[----:B------:R-:W-:Y:S01]  /*43d0*/  @!P0 IMAD.MOV R11, RZ, RZ, -R11 ;  /* 0x000000ffff0b8224 */ /* 0x000fe200078e0a0b */
[C---:B------:R-:W-:Y:S01]  /*43e0*/  ISETP.GT.U32.AND P0, PT, R9.reuse, R17, PT ;  /* 0x000000110900720c */ /* 0x040fe20003f04070 */
[----:B------:R-:W-:Y:S01]  /*43f0*/  IMAD.MOV R20, RZ, RZ, -R20 ;  /* 0x000000ffff147224 */ /* 0x000fe200078e0a14 */
[----:B------:R-:W-:Y:S01]  /*4400*/  STL [R1+0x2e4], R22 ;  /* 0x0002e41601007387 */ /* 0x000fe20000100800 */
[----:B------:R-:W-:Y:S01]  /*4410*/  @!P3 IMAD.MOV R21, RZ, RZ, -R21 ;  /* 0x000000ffff15b224 */ /* 0x000fe200078e0a15 */
[C---:B------:R-:W-:Y:S01]  /*4420*/  ISETP.GT.U32.AND P3, PT, R9.reuse, R16, PT ;  /* 0x000000100900720c */ /* 0x040fe20003f64070 */
[C---:B------:R-:W-:Y:S02]  /*4430*/  IMAD R4, R9.reuse, R20, R4 ;  /* 0x0000001409047224 */ /* 0x040fe400078e0204 */
[--C-:B------:R-:W-:Y:S01]  /*4440*/  @!P6 IMAD.IADD R14, R14, 0x1, -R9.reuse ;  /* 0x000000010e0ee824 */ /* 0x100fe200078e0a09 */
[----:B------:R-:W-:Y:S01]  /*4450*/  STL [R1+0x2e0], R21 ;  /* 0x0002e01501007387 */ /* 0x000fe20000100800 */
[--C-:B------:R-:W-:Y:S01]  /*4460*/  @!P1 IMAD.IADD R2, R2, 0x1, -R9.reuse ;  /* 0x0000000102029824 */ /* 0x100fe200078e0a09 */
[----:B------:R-:W-:Y:S01]  /*4470*/  ISETP.GT.U32.AND P6, PT, R9, R4, PT ;  /* 0x000000040900720c */ /* 0x000fe20003fc4070 */
[--C-:B------:R-:W-:Y:S01]  /*4480*/  @!P5 IMAD.IADD R10, R10, 0x1, -R9.reuse ;  /* 0x000000010a0ad824 */ /* 0x100fe200078e0a09 */
[----:B------:R-:W-:Y:S01]  /*4490*/  ISETP.GE.AND P1, PT, R13, RZ, PT ;  /* 0x000000ff0d00720c */ /* 0x000fe20003f26270 */
[----:B------:R0:W-:Y:S01]  /*44a0*/  STL [R1+0x2dc], R11 ;  /* 0x0002dc0b01007387 */ /* 0x0001e20000100800 */
[----:B------:R-:W-:Y:S01]  /*44b0*/  @!P0 IMAD.IADD R17, R17, 0x1, -R9 ;  /* 0x0000000111118824 */ /* 0x000fe200078e0a09 */
[----:B------:R-:W-:Y:S01]  /*44c0*/  ISETP.GE.AND P5, PT, R6, RZ, PT ;  /* 0x000000ff0600720c */ /* 0x000fe20003fa6270 */
[----:B------:R-:W-:Y:S01]  /*44d0*/  IMAD.MOV.U32 R19, RZ, RZ, R2 ;  /* 0x000000ffff137224 */ /* 0x000fe200078e0002 */
[----:B------:R-:W-:Y:S01]  /*44e0*/  ISETP.GE.AND P0, PT, R5, RZ, PT ;  /* 0x000000ff0500720c */ /* 0x000fe20003f06270 */
[----:B------:R-:W-:-:S04]  /*44f0*/  IMAD.HI.U32 R6, R7, R0, RZ ;  /* 0x0000000007067227 */ /* 0x000fc800078e00ff */
[----:B------:R-:W-:Y:S01]  /*4500*/  @!P3 IMAD.IADD R16, R16, 0x1, -R9 ;  /* 0x000000011010b824 */ /* 0x000fe200078e0a09 */
[----:B------:R-:W-:Y:S01]  /*4510*/  ISETP.GE.AND P3, PT, R8, RZ, PT ;  /* 0x000000ff0800720c */ /* 0x000fe20003f66270 */
[----:B0-----:R-:W-:-:S04]  /*4520*/  IMAD.HI.U32 R11, R7, R3, RZ ;  /* 0x00000003070b7227 */ /* 0x001fc800078e00ff */
[----:B------:R-:W-:Y:S01]  /*4530*/  IMAD.MOV R5, RZ, RZ, -R11 ;  /* 0x000000ffff057224 */ /* 0x000fe200078e0a0b */
[C---:B------:R-:W-:Y:S01]  /*4540*/  IADD3 R11, R28.reuse, 0xb6, RZ ;  /* 0x000000b61c0b7810 */ /* 0x040fe20007ffe0ff */
[----:B------:R-:W-:Y:S01]  /*4550*/  @!P2 IMAD.MOV R19, RZ, RZ, -R19 ;  /* 0x000000ffff13a224 */ /* 0x000fe200078e0a13 */
[C---:B------:R-:W-:Y:S01]  /*4560*/  ISETP.GT.U32.AND P2, PT, R9.reuse, R17, PT ;  /* 0x000000110900720c */ /* 0x040fe20003f44070 */
[----:B------:R-:W-:Y:S02]  /*4570*/  IMAD.MOV R2, RZ, RZ, -R6 ;  /* 0x000000ffff027224 */ /* 0x000fe400078e0a06 */
[----:B------:R-:W-:Y:S01]  /*4580*/  IMAD R5, R9, R5, R3 ;  /* 0x0000000509057224 */ /* 0x000fe200078e0203 */
[----:B------:R-:W-:Y:S01]  /*4590*/  STL [R1+0x2d8], R19 ;  /* 0x0002d81301007387 */ /* 0x000fe20000100800 */
[----:B------:R-:W-:Y:S01]  /*45a0*/  IMAD.MOV.U32 R8, RZ, RZ, R10 ;  /* 0x000000ffff087224 */ /* 0x000fe200078e000a */
[C---:B------:R-:W-:Y:S01]  /*45b0*/  IADD3 R3, R28.reuse, 0xb8, RZ ;  /* 0x000000b81c037810 */ /* 0x040fe20007ffe0ff */
[----:B------:R-:W-:Y:S01]  /*45c0*/  IMAD.MOV.U32 R18, RZ, RZ, R14 ;  /* 0x000000ffff127224 */ /* 0x000fe200078e000e */
[----:B------:R-:W-:Y:S01]  /*45d0*/  IADD3 R10, R28, 0xb4, RZ ;  /* 0x000000b41c0a7810 */ /* 0x000fe20007ffe0ff */
[--C-:B------:R-:W-:Y:S01]  /*45e0*/  @!P6 IMAD.IADD R4, R4, 0x1, -R9.reuse ;  /* 0x000000010404e824 */ /* 0x100fe200078e0a09 */
[----:B------:R-:W-:Y:S01]  /*45f0*/  ISETP.GE.AND P6, PT, R15, RZ, PT ;  /* 0x000000ff0f00720c */ /* 0x000fe20003fc6270 */
[C---:B------:R-:W-:Y:S01]  /*4600*/  IMAD R2, R9.reuse, R2, R0 ;  /* 0x0000000209027224 */ /* 0x040fe200078e0200 */
[C---:B------:R-:W-:Y:S01]  /*4610*/  IADD3 R0, R28.reuse, 0xb7, RZ ;  /* 0x000000b71c007810 */ /* 0x040fe20007ffe0ff */
[----:B------:R-:W-:Y:S01]  /*4620*/  IMAD.MOV.U32 R6, RZ, RZ, R16 ;  /* 0x000000ffff067224 */ /* 0x000fe200078e0010 */
[----:B------:R-:W-:Y:S01]  /*4630*/  IADD3 R14, R28, 0xb1, RZ ;  /* 0x000000b11c0e7810 */ /* 0x000fe20007ffe0ff */
[----:B------:R-:W-:Y:S01]  /*4640*/  @!P1 IMAD.MOV R8, RZ, RZ, -R8 ;  /* 0x000000ffff089224 */ /* 0x000fe200078e0a08 */
[C---:B------:R-:W-:Y:S01]  /*4650*/  ISETP.GT.U32.AND P1, PT, R9.reuse, R5, PT ;  /* 0x000000050900720c */ /* 0x040fe20003f24070 */
[----:B------:R-:W-:Y:S01]  /*4660*/  @!P4 IMAD.MOV R18, RZ, RZ, -R18 ;  /* 0x000000ffff12c224 */ /* 0x000fe200078e0a12 */
[C---:B------:R-:W-:Y:S01]  /*4670*/  ISETP.GT.U32.AND P4, PT, R9.reuse, R4, PT ;  /* 0x000000040900720c */ /* 0x040fe20003f84070 */
[----:B------:R-:W-:Y:S01]  /*4680*/  @!P5 IMAD.MOV R6, RZ, RZ, -R6 ;  /* 0x000000ffff06d224 */ /* 0x000fe200078e0a06 */
[----:B------:R-:W-:Y:S01]  /*4690*/  ISETP.GT.U32.AND P5, PT, R9, R2, PT ;  /* 0x000000020900720c */ /* 0x000fe20003fa4070 */
[----:B------:R-:W-:Y:S01]  /*46a0*/  @!P2 IMAD.IADD R17, R17, 0x1, -R9 ;  /* 0x000000011111a824 */ /* 0x000fe200078e0a09 */
[----:B------:R-:W-:Y:S01]  /*46b0*/  STL [R1+0x2d4], R18 ;  /* 0x0002d41201007387 */ /* 0x000fe20000100800 */
[----:B------:R-:W-:-:S02]  /*46c0*/  ISETP.GE.AND P2, PT, R12, RZ, PT ;  /* 0x000000ff0c00720c */ /* 0x000fc40003f46270 */
[----:B------:R-:W-:Y:S01]  /*46d0*/  IABS R12, R3 ;  /* 0x00000003000c7213 */ /* 0x000fe20000000000 */
[----:B------:R0:W-:Y:S03]  /*46e0*/  STL [R1+0x2b8], R8 ;  /* 0x0002b80801007387 */ /* 0x0001e60000100800 */
[--C-:B------:R-:W-:Y:S01]  /*46f0*/  @!P1 IMAD.IADD R5, R5, 0x1, -R9.reuse ;  /* 0x0000000105059824 */ /* 0x100fe200078e0a09 */
[----:B------:R1:W-:Y:S01]  /*4700*/  STL [R1+0x19c], R6 ;  /* 0x00019c0601007387 */ /* 0x0003e20000100800 */
[--C-:B------:R-:W-:Y:S01]  /*4710*/  @!P4 IMAD.IADD R4, R4, 0x1, -R9.reuse ;  /* 0x000000010404c824 */ /* 0x100fe200078e0a09 */
[----:B------:R-:W-:Y:S01]  /*4720*/  ISETP.GE.AND P4, PT, R3, RZ, PT ;  /* 0x000000ff0300720c */ /* 0x000fe20003f86270 */
[----:B------:R-:W-:Y:S01]  /*4730*/  @!P5 IMAD.IADD R2, R2, 0x1, -R9 ;  /* 0x000000010202d824 */ /* 0x000fe200078e0a09 */
[----:B------:R-:W-:Y:S01]  /*4740*/  ISETP.GT.U32.AND P5, PT, R9, R5, PT ;  /* 0x000000050900720c */ /* 0x000fe20003fa4070 */
[----:B0-----:R-:W-:Y:S01]  /*4750*/  IMAD.MOV.U32 R8, RZ, RZ, R17 ;  /* 0x000000ffff087224 */ /* 0x001fe200078e0011 */
[----:B------:R-:W-:-:S02]  /*4760*/  ISETP.GE.AND P1, PT, R0, RZ, PT ;  /* 0x000000ff0000720c */ /* 0x000fc40003f26270 */
[----:B------:R-:W-:Y:S01]  /*4770*/  IADD3 R17, R28, 0xb2, RZ ;  /* 0x000000b21c117810 */ /* 0x000fe20007ffe0ff */
[----:B------:R-:W-:Y:S01]  /*4780*/  @!P3 IMAD.MOV R8, RZ, RZ, -R8 ;  /* 0x000000ffff08b224 */ /* 0x000fe200078e0a08 */
[----:B-1----:R-:W-:Y:S02]  /*4790*/  IABS R6, R0 ;  /* 0x0000000000067213 */ /* 0x002fe40000000000 */
[----:B------:R-:W-:Y:S02]  /*47a0*/  ISETP.GT.U32.AND P3, PT, R9, R2, PT ;  /* 0x000000020900720c */ /* 0x000fe40003f64070 */
[----:B------:R0:W-:Y:S01]  /*47b0*/  STL [R1+0x2bc], R8 ;  /* 0x0002bc0801007387 */ /* 0x0001e20000100800 */
[----:B------:R-:W-:Y:S02]  /*47c0*/  IMAD.MOV.U32 R3, RZ, RZ, R6 ;  /* 0x000000ffff037224 */ /* 0x000fe400078e0006 */
[----:B------:R-:W-:-:S04]  /*47d0*/  IMAD.HI.U32 R6, R7, R12, RZ ;  /* 0x0000000c07067227 */ /* 0x000fc800078e00ff */
[----:B------:R-:W-:-:S04]  /*47e0*/  IMAD.HI.U32 R0, R7, R3, RZ ;  /* 0x0000000307007227 */ /* 0x000fc800078e00ff */
[----:B0-----:R-:W-:Y:S02]  /*47f0*/  IMAD.MOV.U32 R8, RZ, RZ, R4 ;  /* 0x000000ffff087224 */ /* 0x001fe400078e0004 */
[----:B------:R-:W-:Y:S01]  /*4800*/  IMAD.MOV R4, RZ, RZ, -R6 ;  /* 0x000000ffff047224 */ /* 0x000fe200078e0a06 */
[C---:B------:R-:W-:Y:S01]  /*4810*/  IADD3 R6, R28.reuse, 0xb5, RZ ;  /* 0x000000b51c067810 */ /* 0x040fe20007ffe0ff */
[----:B------:R-:W-:Y:S02]  /*4820*/  @!P5 IMAD.IADD R5, R5, 0x1, -R9 ;  /* 0x000000010505d824 */ /* 0x000fe400078e0a09 */
[C---:B------:R-:W-:Y:S02]  /*4830*/  IMAD R12, R9.reuse, R4, R12 ;  /* 0x00000004090c7224 */ /* 0x040fe400078e020c */
[----:B------:R-:W-:Y:S02]  /*4840*/  IMAD.MOV R0, RZ, RZ, -R0 ;  /* 0x000000ffff007224 */ /* 0x000fe400078e0a00 */
[----:B------:R-:W-:Y:S01]  /*4850*/  IMAD.MOV.U32 R13, RZ, RZ, R5 ;  /* 0x000000ffff0d7224 */ /* 0x000fe200078e0005 */
[C---:B------:R-:W-:Y:S01]  /*4860*/  ISETP.GT.U32.AND P5, PT, R9.reuse, R12, PT ;  /* 0x0000000c0900720c */ /* 0x040fe20003fa4070 */
[----:B------:R-:W-:Y:S01]  /*4870*/  IMAD R3, R9, R0, R3 ;  /* 0x0000000009037224 */ /* 0x000fe200078e0203 */
[----:B------:R-:W-:Y:S01]  /*4880*/  IADD3 R0, R28, 0xb3, RZ ;  /* 0x000000b31c007810 */ /* 0x000fe20007ffe0ff */
[----:B------:R-:W-:-:S02]  /*4890*/  @!P6 IMAD.MOV R13, RZ, RZ, -R13 ;  /* 0x000000ffff0de224 */ /* 0x000fc400078e0a0d */
[----:B------:R-:W-:Y:S01]  /*48a0*/  @!P0 IMAD.MOV R8, RZ, RZ, -R8 ;  /* 0x000000ffff088224 */ /* 0x000fe200078e0a08 */
[----:B------:R-:W-:Y:S01]  /*48b0*/  ISETP.GT.U32.AND P6, PT, R9, R3, PT ;  /* 0x000000030900720c */ /* 0x000fe20003fc4070 */
[--C-:B------:R-:W-:Y:S01]  /*48c0*/  @!P3 IMAD.IADD R2, R2, 0x1, -R9.reuse ;  /* 0x000000010202b824 */ /* 0x100fe200078e0a09 */
[----:B------:R-:W-:Y:S02]  /*48d0*/  ISETP.GE.AND P0, PT, R11, RZ, PT ;  /* 0x000000ff0b00720c */ /* 0x000fe40003f06270 */
[----:B------:R-:W-:Y:S01]  /*48e0*/  IABS R11, R11 ;  /* 0x0000000b000b7213 */ /* 0x000fe20000000000 */
[----:B------:R0:W-:Y:S01]  /*48f0*/  STL [R1+0x2c0], R8 ;  /* 0x0002c00801007387 */ /* 0x0001e20000100800 */
[----:B------:R-:W-:Y:S01]  /*4900*/  ISETP.GE.AND P3, PT, R6, RZ, PT ;  /* 0x000000ff0600720c */ /* 0x000fe20003f66270 */
[----:B------:R-:W-:Y:S01]  /*4910*/  @!P5 IMAD.IADD R12, R12, 0x1, -R9 ;  /* 0x000000010c0cd824 */ /* 0x000fe200078e0a09 */
[----:B------:R-:W-:Y:S01]  /*4920*/  IABS R6, R6 ;  /* 0x0000000600067213 */ /* 0x000fe20000000000 */
[----:B------:R-:W-:Y:S01]  /*4930*/  IMAD.HI.U32 R4, R7, R11, RZ ;  /* 0x0000000b07047227 */ /* 0x000fe200078e00ff */
[----:B------:R-:W-:Y:S02]  /*4940*/  STL [R1+0x2c4], R13 ;  /* 0x0002c40d01007387 */ /* 0x000fe40000100800 */
[----:B------:R-:W-:Y:S01]  /*4950*/  ISETP.GT.U32.AND P5, PT, R9, R12, PT ;  /* 0x0000000c0900720c */ /* 0x000fe20003fa4070 */
[----:B------:R-:W-:-:S02]  /*4960*/  IMAD.MOV R4, RZ, RZ, -R4 ;  /* 0x000000ffff047224 */ /* 0x000fc400078e0a04 */
[----:B0-----:R-:W-:Y:S02]  /*4970*/  IMAD.MOV.U32 R8, RZ, RZ, R2 ;  /* 0x000000ffff087224 */ /* 0x001fe400078e0002 */
[----:B------:R-:W-:Y:S02]  /*4980*/  @!P6 IMAD.IADD R3, R3, 0x1, -R9 ;  /* 0x000000010303e824 */ /* 0x000fe400078e0a09 */
[----:B------:R-:W-:Y:S01]  /*4990*/  @!P2 IMAD.MOV R8, RZ, RZ, -R8 ;  /* 0x000000ffff08a224 */ /* 0x000fe200078e0a08 */
[----:B------:R-:W-:Y:S01]  /*49a0*/  ISETP.GE.AND P2, PT, R10, RZ, PT ;  /* 0x000000ff0a00720c */ /* 0x000fe20003f46270 */
[----:B------:R-:W-:Y:S01]  /*49b0*/  IMAD R11, R9, R4, R11 ;  /* 0x00000004090b7224 */ /* 0x000fe200078e020b */
[----:B------:R-:W-:Y:S01]  /*49c0*/  IABS R10, R10 ;  /* 0x0000000a000a7213 */ /* 0x000fe20000000000 */
[----:B------:R-:W-:Y:S01]  /*49d0*/  IMAD.HI.U32 R2, R7, R6, RZ ;  /* 0x0000000607027227 */ /* 0x000fe200078e00ff */
[----:B------:R0:W-:Y:S01]  /*49e0*/  STL [R1+0x2d0], R8 ;  /* 0x0002d00801007387 */ /* 0x0001e20000100800 */
[----:B------:R-:W-:-:S02]  /*49f0*/  ISETP.GT.U32.AND P6, PT, R9, R3, PT ;  /* 0x000000030900720c */ /* 0x000fc40003fc4070 */
[----:B------:R-:W-:-:S04]  /*4a00*/  IMAD.HI.U32 R4, R7, R10, RZ ;  /* 0x0000000a07047227 */ /* 0x000fc800078e00ff */
[----:B------:R-:W-:Y:S01]  /*4a10*/  @!P5 IMAD.IADD R12, R12, 0x1, -R9 ;  /* 0x000000010c0cd824 */ /* 0x000fe200078e0a09 */
[C---:B------:R-:W-:Y:S01]  /*4a20*/  ISETP.GT.U32.AND P5, PT, R9.reuse, R11, PT ;  /* 0x0000000b0900720c */ /* 0x040fe20003fa4070 */
[----:B------:R-:W-:Y:S01]  /*4a30*/  IMAD.MOV R4, RZ, RZ, -R4 ;  /* 0x000000ffff047224 */ /* 0x000fe200078e0a04 */
[----:B0-----:R-:W-:Y:S01]  /*4a40*/  IABS R8, R0 ;  /* 0x0000000000087213 */ /* 0x001fe20000000000 */
[----:B------:R-:W-:Y:S02]  /*4a50*/  IMAD.MOV R2, RZ, RZ, -R2 ;  /* 0x000000ffff027224 */ /* 0x000fe400078e0a02 */
[----:B------:R-:W-:Y:S02]  /*4a60*/  IMAD R10, R9, R4, R10 ;  /* 0x00000004090a7224 */ /* 0x000fe400078e020a */
[----:B------:R-:W-:-:S04]  /*4a70*/  IMAD.HI.U32 R5, R7, R8, RZ ;  /* 0x0000000807057227 */ /* 0x000fc800078e00ff */
[----:B------:R-:W-:Y:S02]  /*4a80*/  IMAD.MOV R5, RZ, RZ, -R5 ;  /* 0x000000ffff057224 */ /* 0x000fe400078e0a05 */
[C---:B------:R-:W-:Y:S01]  /*4a90*/  IMAD R6, R9.reuse, R2, R6 ;  /* 0x0000000209067224 */ /* 0x040fe200078e0206 */
[----:B------:R-:W-:Y:S01]  /*4aa0*/  IABS R2, R17 ;  /* 0x0000001100027213 */ /* 0x000fe20000000000 */
[----:B------:R-:W-:Y:S02]  /*4ab0*/  IMAD.MOV.U32 R13, RZ, RZ, R12 ;  /* 0x000000ffff0d7224 */ /* 0x000fe400078e000c */
[----:B------:R-:W-:Y:S01]  /*4ac0*/  IMAD R8, R9, R5, R8 ;  /* 0x0000000509087224 */ /* 0x000fe200078e0208 */
[----:B------:R-:W-:Y:S01]  /*4ad0*/  IADD3 R5, R28, 0xb0, RZ ;  /* 0x000000b01c057810 */ /* 0x000fe20007ffe0ff */
[----:B------:R-:W-:Y:S01]  /*4ae0*/  @!P6 IMAD.IADD R3, R3, 0x1, -R9 ;  /* 0x000000010303e824 */ /* 0x000fe200078e0a09 */
[C---:B------:R-:W-:Y:S01]  /*4af0*/  ISETP.GT.U32.AND P6, PT, R9.reuse, R10, PT ;  /* 0x0000000a0900720c */ /* 0x040fe20003fc4070 */
[----:B------:R-:W-:Y:S01]  /*4b00*/  @!P4 IMAD.MOV R13, RZ, RZ, -R13 ;  /* 0x000000ffff0dc224 */ /* 0x000fe200078e0a0d */
[----:B------:R-:W-:Y:S01]  /*4b10*/  ISETP.GT.U32.AND P4, PT, R9, R6, PT ;  /* 0x000000060900720c */ /* 0x000fe20003f84070 */
[----:B------:R-:W-:Y:S01]  /*4b20*/  @!P5 IMAD.IADD R11, R11, 0x1, -R9 ;  /* 0x000000010b0bd824 */ /* 0x000fe200078e0a09 */
[----:B------:R-:W-:Y:S01]  /*4b30*/  ISETP.GT.U32.AND P5, PT, R9, R8, PT ;  /* 0x000000080900720c */ /* 0x000fe20003fa4070 */
[----:B------:R-:W-:Y:S01]  /*4b40*/  IMAD.MOV.U32 R12, RZ, RZ, R3 ;  /* 0x000000ffff0c7224 */ /* 0x000fe200078e0003 */
[----:B------:R0:W-:Y:S01]  /*4b50*/  STL [R1+0x2cc], R13 ;  /* 0x0002cc0d01007387 */ /* 0x0001e20000100800 */
[----:B------:R-:W-:Y:S01]  /*4b60*/  IMAD.HI.U32 R4, R7, R2, RZ ;  /* 0x0000000207047227 */ /* 0x000fe200078e00ff */
[----:B------:R-:W-:-:S03]  /*4b70*/  IABS R16, R5 ;  /* 0x0000000500107213 */ /* 0x000fc60000000000 */
[----:B------:R-:W-:Y:S02]  /*4b80*/  IMAD.MOV R4, RZ, RZ, -R4 ;  /* 0x000000ffff047224 */ /* 0x000fe400078e0a04 */
[--C-:B------:R-:W-:Y:S02]  /*4b90*/  @!P6 IMAD.IADD R10, R10, 0x1, -R9.reuse ;  /* 0x000000010a0ae824 */ /* 0x100fe400078e0a09 */
[--C-:B------:R-:W-:Y:S01]  /*4ba0*/  @!P4 IMAD.IADD R6, R6, 0x1, -R9.reuse ;  /* 0x000000010606c824 */ /* 0x100fe200078e0a09 */
[----:B0-----:R-:W-:Y:S01]  /*4bb0*/  IABS R13, R14 ;  /* 0x0000000e000d7213 */ /* 0x001fe20000000000 */
[----:B------:R-:W-:Y:S01]  /*4bc0*/  @!P5 IMAD.IADD R8, R8, 0x1, -R9 ;  /* 0x000000010808d824 */ /* 0x000fe200078e0a09 */
[C---:B------:R-:W-:Y:S01]  /*4bd0*/  ISETP.GT.U32.AND P4, PT, R9.reuse, R11, PT ;  /* 0x0000000b0900720c */ /* 0x040fe20003f84070 */
[----:B------:R-:W-:Y:S01]  /*4be0*/  @!P1 IMAD.MOV R12, RZ, RZ, -R12 ;  /* 0x000000ffff0c9224 */ /* 0x000fe200078e0a0c */
[----:B------:R-:W-:Y:S01]  /*4bf0*/  ISETP.GT.U32.AND P5, PT, R9, R10, PT ;  /* 0x0000000a0900720c */ /* 0x000fe20003fa4070 */
[----:B------:R-:W-:Y:S01]  /*4c00*/  IMAD.HI.U32 R3, R7, R13, RZ ;  /* 0x0000000d07037227 */ /* 0x000fe200078e00ff */
[----:B------:R-:W-:-:S02]  /*4c10*/  ISETP.GT.U32.AND P1, PT, R9, R8, PT ;  /* 0x000000080900720c */ /* 0x000fc40003f24070 */
[C---:B------:R-:W-:Y:S01]  /*4c20*/  ISETP.GT.U32.AND P6, PT, R9.reuse, R6, PT ;  /* 0x000000060900720c */ /* 0x040fe20003fc4070 */
[----:B------:R-:W-:Y:S01]  /*4c30*/  IMAD.MOV R3, RZ, RZ, -R3 ;  /* 0x000000ffff037224 */ /* 0x000fe200078e0a03 */
[----:B------:R0:W-:Y:S01]  /*4c40*/  STL [R1+0x2c8], R12 ;  /* 0x0002c80c01007387 */ /* 0x0001e20000100800 */
[C---:B------:R-:W-:Y:S01]  /*4c50*/  IMAD R2, R9.reuse, R4, R2 ;  /* 0x0000000409027224 */ /* 0x040fe200078e0202 */
[C---:B------:R-:W-:Y:S01]  /*4c60*/  IADD3 R4, R28.reuse, 0xaf, RZ ;  /* 0x000000af1c047810 */ /* 0x040fe20007ffe0ff */
[----:B------:R-:W-:Y:S01]  /*4c70*/  IMAD R13, R9, R3, R13 ;  /* 0x00000003090d7224 */ /* 0x000fe200078e020d */
[----:B------:R-:W-:Y:S01]  /*4c80*/  IADD3 R3, R28, 0xae, RZ ;  /* 0x000000ae1c037810 */ /* 0x000fe20007ffe0ff */
[--C-:B------:R-:W-:Y:S01]  /*4c90*/  @!P4 IMAD.IADD R11, R11, 0x1, -R9.reuse ;  /* 0x000000010b0bc824 */ /* 0x100fe200078e0a09 */
[C---:B------:R-:W-:Y:S01]  /*4ca0*/  ISETP.GT.U32.AND P4, PT, R9.reuse, R2, PT ;  /* 0x000000020900720c */ /* 0x040fe20003f84070 */
[--C-:B------:R-:W-:Y:S01]  /*4cb0*/  @!P5 IMAD.IADD R10, R10, 0x1, -R9.reuse ;  /* 0x000000010a0ad824 */ /* 0x100fe200078e0a09 */
[----:B------:R-:W-:Y:S01]  /*4cc0*/  ISETP.GT.U32.AND P5, PT, R9, R13, PT ;  /* 0x0000000d0900720c */ /* 0x000fe20003fa4070 */
[--C-:B------:R-:W-:Y:S01]  /*4cd0*/  @!P1 IMAD.IADD R8, R8, 0x1, -R9.reuse ;  /* 0x0000000108089824 */ /* 0x100fe200078e0a09 */
[----:B------:R-:W-:Y:S01]  /*4ce0*/  ISETP.GE.AND P1, PT, R17, RZ, PT ;  /* 0x000000ff1100720c */ /* 0x000fe20003f26270 */
[----:B------:R-:W-:Y:S01]  /*4cf0*/  @!P6 IMAD.IADD R6, R6, 0x1, -R9 ;  /* 0x000000010606e824 */ /* 0x000fe200078e0a09 */
[----:B------:R-:W-:Y:S01]  /*4d00*/  IABS R17, R3 ;  /* 0x0000000300117213 */ /* 0x000fe20000000000 */
[----:B0-----:R-:W-:Y:S01]  /*4d10*/  IMAD.HI.U32 R12, R7, R16, RZ ;  /* 0x00000010070c7227 */ /* 0x001fe200078e00ff */
[----:B------:R-:W-:-:S02]  /*4d20*/  IABS R15, R4 ;  /* 0x00000004000f7213 */ /* 0x000fc40000000000 */
[----:B------:R-:W-:Y:S01]  /*4d30*/  ISETP.GE.AND P6, PT, R0, RZ, PT ;  /* 0x000000ff0000720c */ /* 0x000fe20003fc6270 */
[----:B------:R-:W-:Y:S02]  /*4d40*/  IMAD.MOV.U32 R19, RZ, RZ, R11 ;  /* 0x000000ffff137224 */ /* 0x000fe400078e000b */
[--C-:B------:R-:W-:Y:S01]  /*4d50*/  @!P4 IMAD.IADD R2, R2, 0x1, -R9.reuse ;  /* 0x000000010202c824 */ /* 0x100fe200078e0a09 */
[----:B------:R-:W-:Y:S01]  /*4d60*/  ISETP.GE.AND P4, PT, R14, RZ, PT ;  /* 0x000000ff0e00720c */ /* 0x000fe20003f86270 */
[----:B------:R-:W-:Y:S02]  /*4d70*/  @!P5 IMAD.IADD R13, R13, 0x1, -R9 ;  /* 0x000000010d0dd824 */ /* 0x000fe400078e0a09 */
[----:B------:R-:W-:Y:S02]  /*4d80*/  IMAD.MOV.U32 R14, RZ, RZ, R17 ;  /* 0x000000ffff0e7224 */ /* 0x000fe400078e0011 */
[----:B------:R-:W-:Y:S01]  /*4d90*/  IMAD.MOV R12, RZ, RZ, -R12 ;  /* 0x000000ffff0c7224 */ /* 0x000fe200078e0a0c */
[----:B------:R-:W-:Y:S01]  /*4da0*/  ISETP.GT.U32.AND P5, PT, R9, R13, PT ;  /* 0x0000000d0900720c */ /* 0x000fe20003fa4070 */
[----:B------:R-:W-:-:S04]  /*4db0*/  IMAD.HI.U32 R11, R7, R14, RZ ;  /* 0x0000000e070b7227 */ /* 0x000fc800078e00ff */
[----:B------:R-:W-:Y:S02]  /*4dc0*/  IMAD.MOV.U32 R18, RZ, RZ, R6 ;  /* 0x000000ffff127224 */ /* 0x000fe400078e0006 */
[----:B------:R-:W-:Y:S01]  /*4dd0*/  @!P0 IMAD.MOV R19, RZ, RZ, -R19 ;  /* 0x000000ffff138224 */ /* 0x000fe200078e0a13 */
[C---:B------:R-:W-:Y:S01]  /*4de0*/  ISETP.GT.U32.AND P0, PT, R9.reuse, R2, PT ;  /* 0x000000020900720c */ /* 0x040fe20003f04070 */
[----:B------:R-:W-:Y:S02]  /*4df0*/  IMAD.MOV R6, RZ, RZ, -R11 ;  /* 0x000000ffff067224 */ /* 0x000fe400078e0a0b */
[C---:B------:R-:W-:Y:S01]  /*4e00*/  IMAD R16, R9.reuse, R12, R16 ;  /* 0x0000000c09107224 */ /* 0x040fe200078e0210 */
[----:B------:R0:W-:Y:S01]  /*4e10*/  STL [R1+0x2a4], R19 ;  /* 0x0002a41301007387 */ /* 0x0001e20000100800 */
[----:B------:R-:W-:Y:S02]  /*4e20*/  IMAD R14, R9, R6, R14 ;  /* 0x00000006090e7224 */ /* 0x000fe400078e020e */
[----:B------:R-:W-:-:S04]  /*4e30*/  IMAD.HI.U32 R0, R7, R15, RZ ;  /* 0x0000000f07007227 */ /* 0x000fc800078e00ff */
[----:B------:R-:W-:Y:S01]  /*4e40*/  @!P3 IMAD.MOV R18, RZ, RZ, -R18 ;  /* 0x000000ffff12b224 */ /* 0x000fe200078e0a12 */
[----:B------:R-:W-:Y:S01]  /*4e50*/  ISETP.GT.U32.AND P3, PT, R9, R16, PT ;  /* 0x000000100900720c */ /* 0x000fe20003f64070 */
[--C-:B------:R-:W-:Y:S01]  /*4e60*/  @!P5 IMAD.IADD R13, R13, 0x1, -R9.reuse ;  /* 0x000000010d0dd824 */ /* 0x100fe200078e0a09 */
[C---:B------:R-:W-:Y:S01]  /*4e70*/  ISETP.GT.U32.AND P5, PT, R9.reuse, R14, PT ;  /* 0x0000000e0900720c */ /* 0x040fe20003fa4070 */
[----:B------:R-:W-:Y:S01]  /*4e80*/  IMAD.MOV R0, RZ, RZ, -R0 ;  /* 0x000000ffff007224 */ /* 0x000fe200078e0a00 */
[----:B------:R-:W-:Y:S01]  /*4e90*/  STL [R1+0x2a8], R18 ;  /* 0x0002a81201007387 */ /* 0x000fe20000100800 */
[----:B------:R-:W-:Y:S01]  /*4ea0*/  @!P0 IMAD.IADD R2, R2, 0x1, -R9 ;  /* 0x0000000102028824 */ /* 0x000fe200078e0a09 */
[----:B------:R-:W-:Y:S01]  /*4eb0*/  ISETP.GE.AND P0, PT, R4, RZ, PT ;  /* 0x000000ff0400720c */ /* 0x000fe20003f06270 */
[----:B------:R-:W-:Y:S01]  /*4ec0*/  IMAD R15, R9, R0, R15 ;  /* 0x00000000090f7224 */ /* 0x000fe200078e020f */
[C---:B------:R-:W-:Y:S01]  /*4ed0*/  IADD3 R4, R28.reuse, 0xac, RZ ;  /* 0x000000ac1c047810 */ /* 0x040fe20007ffe0ff */
[----:B------:R-:W-:Y:S01]  /*4ee0*/  @!P2 IMAD.MOV R10, RZ, RZ, -R10 ;  /* 0x000000ffff0aa224 */ /* 0x000fe200078e0a0a */
[----:B------:R-:W-:Y:S01]  /*4ef0*/  ISETP.GE.AND P2, PT, R5, RZ, PT ;  /* 0x000000ff0500720c */ /* 0x000fe20003f46270 */
[----:B------:R-:W-:Y:S01]  /*4f00*/  @!P6 IMAD.MOV R8, RZ, RZ, -R8 ;  /* 0x000000ffff08e224 */ /* 0x000fe200078e0a08 */
[----:B------:R-:W-:Y:S01]  /*4f10*/  ISETP.GT.U32.AND P6, PT, R9, R15, PT ;  /* 0x0000000f0900720c */ /* 0x000fe20003fc4070 */
[----:B------:R-:W-:Y:S01]  /*4f20*/  IMAD.MOV.U32 R5, RZ, RZ, R2 ;  /* 0x000000ffff057224 */ /* 0x000fe200078e0002 */
[----:B------:R-:W-:Y:S01]  /*4f30*/  IADD3 R0, R28, 0xad, RZ ;  /* 0x000000ad1c007810 */ /* 0x000fe20007ffe0ff */
[----:B------:R-:W-:Y:S01]  /*4f40*/  @!P3 IMAD.IADD R16, R16, 0x1, -R9 ;  /* 0x000000011010b824 */ /* 0x000fe200078e0a09 */
[----:B------:R-:W-:Y:S01]  /*4f50*/  ISETP.GE.AND P3, PT, R3, RZ, PT ;  /* 0x000000ff0300720c */ /* 0x000fe20003f66270 */
[----:B------:R-:W-:Y:S01]  /*4f60*/  @!P1 IMAD.MOV R5, RZ, RZ, -R5 ;  /* 0x000000ffff059224 */ /* 0x000fe200078e0a05 */
[----:B------:R-:W-:Y:S01]  /*4f70*/  IABS R3, R4 ;  /* 0x0000000400037213 */ /* 0x000fe20000000000 */
[----:B------:R-:W-:Y:S01]  /*4f80*/  @!P5 IMAD.IADD R14, R14, 0x1, -R9 ;  /* 0x000000010e0ed824 */ /* 0x000fe200078e0a09 */
[----:B------:R-:W-:Y:S01]  /*4f90*/  STL [R1+0x2ac], R10 ;  /* 0x0002ac0a01007387 */ /* 0x000fe20000100800 */
[----:B------:R-:W-:Y:S01]  /*4fa0*/  IABS R11, R0 ;  /* 0x00000000000b7213 */ /* 0x000fe20000000000 */
[----:B0-----:R-:W-:Y:S01]  /*4fb0*/  IMAD.MOV.U32 R19, RZ, RZ, R13 ;  /* 0x000000ffff137224 */ /* 0x001fe200078e000d */
[----:B------:R-:W-:Y:S01]  /*4fc0*/  IADD3 R2, R28, 0xaa, RZ ;  /* 0x000000aa1c027810 */ /* 0x000fe20007ffe0ff */
[----:B------:R0:W-:Y:S01]  /*4fd0*/  STL [R1+0x2b0], R8 ;  /* 0x0002b00801007387 */ /* 0x0001e20000100800 */
[----:B------:R-:W-:Y:S01]  /*4fe0*/  ISETP.GT.U32.AND P5, PT, R9, R14, PT ;  /* 0x0000000e0900720c */ /* 0x000fe20003fa4070 */
[----:B------:R-:W-:Y:S01]  /*4ff0*/  @!P6 IMAD.IADD R15, R15, 0x1, -R9 ;  /* 0x000000010f0fe824 */ /* 0x000fe200078e0a09 */
[----:B------:R-:W-:Y:S01]  /*5000*/  ISETP.GT.U32.AND P6, PT, R9, R16, PT ;  /* 0x000000100900720c */ /* 0x000fe20003fc4070 */
[----:B------:R1:W-:Y:S01]  /*5010*/  STL [R1+0x2b4], R5 ;  /* 0x0002b40501007387 */ /* 0x0003e20000100800 */
[----:B------:R-:W-:-:S02]  /*5020*/  IMAD.HI.U32 R6, R7, R11, RZ ;  /* 0x0000000b07067227 */ /* 0x000fc400078e00ff */
[C---:B------:R-:W-:Y:S02]  /*5030*/  ISETP.GT.U32.AND P1, PT, R9.reuse, R15, PT ;  /* 0x0000000f0900720c */ /* 0x040fe40003f24070 */
[----:B------:R-:W-:Y:S01]  /*5040*/  IMAD.MOV R6, RZ, RZ, -R6 ;  /* 0x000000ffff067224 */ /* 0x000fe200078e0a06 */
[----:B0-----:R-:W-:Y:S01]  /*5050*/  IADD3 R8, R28, 0xab, RZ ;  /* 0x000000ab1c087810 */ /* 0x001fe20007ffe0ff */
[----:B------:R-:W-:Y:S02]  /*5060*/  @!P4 IMAD.MOV R19, RZ, RZ, -R19 ;  /* 0x000000ffff13c224 */ /* 0x000fe400078e0a13 */
[----:B------:R-:W-:Y:S01]  /*5070*/  IMAD R11, R9, R6, R11 ;  /* 0x00000006090b7224 */ /* 0x000fe200078e020b */
[----:B------:R-:W-:Y:S01]  /*5080*/  IABS R12, R8 ;  /* 0x00000008000c7213 */ /* 0x000fe20000000000 */
[----:B-1----:R-:W-:Y:S01]  /*5090*/  IMAD.HI.U32 R5, R7, R3, RZ ;  /* 0x0000000307057227 */ /* 0x002fe200078e00ff */
[----:B------:R-:W-:Y:S01]  /*50a0*/  IABS R6, R2 ;  /* 0x0000000200067213 */ /* 0x000fe20000000000 */
[----:B------:R-:W-:Y:S02]  /*50b0*/  STL [R1+0x238], R19 ;  /* 0x0002381301007387 */ /* 0x000fe40000100800 */
[----:B------:R-:W-:-:S02]  /*50c0*/  IMAD.MOV R5, RZ, RZ, -R5 ;  /* 0x000000ffff057224 */ /* 0x000fc400078e0a05 */
[----:B------:R-:W-:Y:S02]  /*50d0*/  @!P5 IMAD.IADD R14, R14, 0x1, -R9 ;  /* 0x000000010e0ed824 */ /* 0x000fe400078e0a09 */
[C---:B------:R-:W-:Y:S01]  /*50e0*/  IMAD R3, R9.reuse, R5, R3 ;  /* 0x0000000509037224 */ /* 0x040fe200078e0203 */
[----:B------:R-:W-:Y:S01]  /*50f0*/  IADD3 R5, R28, 0xa9, RZ ;  /* 0x000000a91c057810 */ /* 0x000fe20007ffe0ff */
[--C-:B------:R-:W-:Y:S01]  /*5100*/  @!P6 IMAD.IADD R16, R16, 0x1, -R9.reuse ;  /* 0x000000011010e824 */ /* 0x100fe200078e0a09 */
[----:B------:R-:W-:Y:S01]  /*5110*/  ISETP.GT.U32.AND P6, PT, R9, R11, PT ;  /* 0x0000000b0900720c */ /* 0x000fe20003fc4070 */
[----:B------:R-:W-:Y:S01]  /*5120*/  @!P1 IMAD.IADD R15, R15, 0x1, -R9 ;  /* 0x000000010f0f9824 */ /* 0x000fe200078e0a09 */
[----:B------:R-:W-:Y:S01]  /*5130*/  ISETP.GT.U32.AND P5, PT, R9, R3, PT ;  /* 0x000000030900720c */ /* 0x000fe20003fa4070 */
[C---:B------:R-:W-:Y:S01]  /*5140*/  IMAD.HI.U32 R17, R7.reuse, R12, RZ ;  /* 0x0000000c07117227 */ /* 0x040fe200078e00ff */
[----:B------:R-:W-:Y:S02]  /*5150*/  IABS R10, R5 ;  /* 0x00000005000a7213 */ /* 0x000fe40000000000 */
[----:B------:R-:W-:Y:S01]  /*5160*/  ISETP.GE.AND P1, PT, R0, RZ, PT ;  /* 0x000000ff0000720c */ /* 0x000fe20003f26270 */
[----:B------:R-:W-:-:S04]  /*5170*/  IMAD.HI.U32 R0, R7, R6, RZ ;  /* 0x0000000607007227 */ /* 0x000fc800078e00ff */
[----:B------:R-:W-:-:S04]  /*5180*/  IMAD.HI.U32 R13, R7, R10, RZ ;  /* 0x0000000a070d7227 */ /* 0x000fc800078e00ff */
[--C-:B------:R-:W-:Y:S02]  /*5190*/  @!P5 IMAD.IADD R3, R3, 0x1, -R9.reuse ;  /* 0x000000010303d824 */ /* 0x100fe400078e0a09 */
[----:B------:R-:W-:Y:S01]  /*51a0*/  @!P6 IMAD.IADD R11, R11, 0x1, -R9 ;  /* 0x000000010b0be824 */ /* 0x000fe200078e0a09 */
[----:B------:R-:W-:Y:S01]  /*51b0*/  ISETP.GE.AND P6, PT, R4, RZ, PT ;  /* 0x000000ff0400720c */ /* 0x000fe20003fc6270 */
[----:B------:R-:W-:Y:S01]  /*51c0*/  IMAD.MOV R13, RZ, RZ, -R13 ;  /* 0x000000ffff0d7224 */ /* 0x000fe200078e0a0d */
[C---:B------:R-:W-:Y:S01]  /*51d0*/  ISETP.GT.U32.AND P4, PT, R9.reuse, R3, PT ;  /* 0x000000030900720c */ /* 0x040fe20003f84070 */
[----:B------:R-:W-:Y:S01]  /*51e0*/  IMAD.MOV R17, RZ, RZ, -R17 ;  /* 0x000000ffff117224 */ /* 0x000fe200078e0a11 */
[C---:B------:R-:W-:Y:S01]  /*51f0*/  ISETP.GT.U32.AND P5, PT, R9.reuse, R11, PT ;  /* 0x0000000b0900720c */ /* 0x040fe20003fa4070 */
[----:B------:R-:W-:Y:S01]  /*5200*/  @!P0 IMAD.MOV R15, RZ, RZ, -R15 ;  /* 0x000000ffff0f8224 */ /* 0x000fe200078e0a0f */
[----:B------:R-:W-:Y:S01]  /*5210*/  ISETP.GE.AND P0, PT, R8, RZ, PT ;  /* 0x000000ff0800720c */ /* 0x000fe20003f06270 */
[----:B------:R-:W-:Y:S01]  /*5220*/  IMAD R8, R9, R13, R10 ;  /* 0x0000000d09087224 */ /* 0x000fe200078e020a */
[----:B------:R-:W-:Y:S01]  /*5230*/  IADD3 R4, R28, 0xa8, RZ ;  /* 0x000000a81c047810 */ /* 0x000fe20007ffe0ff */
[----:B------:R-:W-:-:S02]  /*5240*/  IMAD.MOV R0, RZ, RZ, -R0 ;  /* 0x000000ffff007224 */ /* 0x000fc400078e0a00 */
[----:B------:R-:W-:Y:S02]  /*5250*/  IMAD R12, R9, R17, R12 ;  /* 0x00000011090c7224 */ /* 0x000fe400078e020c */
[----:B------:R-:W-:Y:S02]  /*5260*/  IMAD.MOV.U32 R18, RZ, RZ, R16 ;  /* 0x000000ffff127224 */ /* 0x000fe400078e0010 */
[--C-:B------:R-:W-:Y:S01]  /*5270*/  @!P4 IMAD.IADD R3, R3, 0x1, -R9.reuse ;  /* 0x000000010303c824 */ /* 0x100fe200078e0a09 */
[C---:B------:R-:W-:Y:S01]  /*5280*/  ISETP.GT.U32.AND P4, PT, R9.reuse, R8, PT ;  /* 0x000000080900720c */ /* 0x040fe20003f84070 */
[C---:B------:R-:W-:Y:S01]  /*5290*/  IMAD R6, R9.reuse, R0, R6 ;  /* 0x0000000009067224 */ /* 0x040fe200078e0206 */
[----:B------:R-:W-:Y:S01]  /*52a0*/  IABS R0, R4 ;  /* 0x0000000400007213 */ /* 0x000fe20000000000 */
[----:B------:R-:W-:Y:S01]  /*52b0*/  @!P2 IMAD.MOV R18, RZ, RZ, -R18 ;  /* 0x000000ffff12a224 */ /* 0x000fe200078e0a12 */
[----:B------:R-:W-:Y:S01]  /*52c0*/  ISETP.GT.U32.AND P2, PT, R9, R12, PT ;  /* 0x0000000c0900720c */ /* 0x000fe20003f44070 */
[----:B------:R-:W-:Y:S01]  /*52d0*/  @!P5 IMAD.IADD R11, R11, 0x1, -R9 ;  /* 0x000000010b0bd824 */ /* 0x000fe200078e0a09 */
[----:B------:R-:W-:Y:S01]  /*52e0*/  ISETP.GE.AND P5, PT, R2, RZ, PT ;  /* 0x000000ff0200720c */ /* 0x000fe20003fa6270 */
[----:B------:R-:W-:Y:S01]  /*52f0*/  @!P3 IMAD.MOV R14, RZ, RZ, -R14 ;  /* 0x000000ffff0eb224 */ /* 0x000fe200078e0a0e */
[----:B------:R-:W-:Y:S01]  /*5300*/  ISETP.GT.U32.AND P3, PT, R9, R6, PT ;  /* 0x000000060900720c */ /* 0x000fe20003f64070 */
[----:B------:R-:W-:Y:S01]  /*5310*/  IMAD.MOV.U32 R13, RZ, RZ, R11 ;  /* 0x000000ffff0d7224 */ /* 0x000fe200078e000b */
[----:B------:R-:W-:Y:S01]  /*5320*/  IADD3 R2, R28, 0xa7, RZ ;  /* 0x000000a71c027810 */ /* 0x000fe20007ffe0ff */
[----:B------:R-:W-:Y:S01]  /*5330*/  STL [R1+0x23c], R18 ;  /* 0x00023c1201007387 */ /* 0x000fe20000100800 */
[----:B------:R-:W-:-:S02]  /*5340*/  IMAD.HI.U32 R10, R7, R0, RZ ;  /* 0x00000000070a7227 */ /* 0x000fc400078e00ff */
[----:B------:R-:W-:Y:S01]  /*5350*/  IABS R11, R2 ;  /* 0x00000002000b7213 */ /* 0x000fe20000000000 */
[----:B------:R-:W-:Y:S01]  /*5360*/  STL [R1+0x24c], R15 ;  /* 0x00024c0f01007387 */ /* 0x000fe20000100800 */
[----:B------:R-:W-:Y:S02]  /*5370*/  @!P1 IMAD.MOV R13, RZ, RZ, -R13 ;  /* 0x000000ffff0d9224 */ /* 0x000fe400078e0a0d */
[--C-:B------:R-:W-:Y:S01]  /*5380*/  @!P4 IMAD.IADD R8, R8, 0x1, -R9.reuse ;  /* 0x000000010808c824 */ /* 0x100fe200078e0a09 */
[----:B------:R-:W-:Y:S01]  /*5390*/  STL [R1+0x294], R14 ;  /* 0x0002940e01007387 */ /* 0x000fe20000100800 */
[--C-:B------:R-:W-:Y:S01]  /*53a0*/  @!P2 IMAD.IADD R12, R12, 0x1, -R9.reuse ;  /* 0x000000010c0ca824 */ /* 0x100fe200078e0a09 */
[----:B------:R-:W-:Y:S01]  /*53b0*/  ISETP.GE.AND P2, PT, R5, RZ, PT ;  /* 0x000000ff0500720c */ /* 0x000fe20003f46270 */
[----:B------:R-:W-:Y:S01]  /*53c0*/  @!P3 IMAD.IADD R6, R6, 0x1, -R9 ;  /* 0x000000010606b824 */ /* 0x000fe200078e0a09 */
[----:B------:R0:W-:Y:S01]  /*53d0*/  STL [R1+0x298], R13 ;  /* 0x0002980d01007387 */ /* 0x0001e20000100800 */
[C---:B------:R-:W-:Y:S01]  /*53e0*/  ISETP.GT.U32.AND P4, PT, R9.reuse, R8, PT ;  /* 0x000000080900720c */ /* 0x040fe20003f84070 */
[----:B------:R-:W-:Y:S01]  /*53f0*/  IMAD.MOV R10, RZ, RZ, -R10 ;  /* 0x000000ffff0a7224 */ /* 0x000fe200078e0a0a */
[----:B------:R-:W-:-:S02]  /*5400*/  ISETP.GT.U32.AND P3, PT, R9, R12, PT ;  /* 0x0000000c0900720c */ /* 0x000fc40003f64070 */
[C---:B------:R-:W-:Y:S01]  /*5410*/  ISETP.GT.U32.AND P1, PT, R9.reuse, R6, PT ;  /* 0x000000060900720c */ /* 0x040fe20003f24070 */
[----:B------:R-:W-:Y:S01]  /*5420*/  IMAD R0, R9, R10, R0 ;  /* 0x0000000a09007224 */ /* 0x000fe200078e0200 */
[----:B------:R-:W-:Y:S01]  /*5430*/  IADD3 R5, R28, 0xa6, RZ ;  /* 0x000000a61c057810 */ /* 0x000fe20007ffe0ff */
[----:B0-----:R-:W-:-:S03]  /*5440*/  IMAD.MOV.U32 R13, RZ, RZ, R3 ;  /* 0x000000ffff0d7224 */ /* 0x001fc600078e0003 */
[----:B------:R-:W-:Y:S01]  /*5450*/  IABS R10, R5 ;  /* 0x00000005000a7213 */ /* 0x000fe20000000000 */
[----:B------:R-:W-:-:S04]  /*5460*/  IMAD.HI.U32 R3, R7, R11, RZ ;  /* 0x0000000b07037227 */ /* 0x000fc800078e00ff */
[----:B------:R-:W-:Y:S02]  /*5470*/  IMAD.MOV R3, RZ, RZ, -R3 ;  /* 0x000000ffff037224 */ /* 0x000fe400078e0a03 */
[----:B------:R-:W-:Y:S02]  /*5480*/  @!P4 IMAD.IADD R8, R8, 0x1, -R9 ;  /* 0x000000010808c824 */ /* 0x000fe400078e0a09 */
[C---:B------:R-:W-:Y:S01]  /*5490*/  IMAD R11, R9.reuse, R3, R11 ;  /* 0x00000003090b7224 */ /* 0x040fe200078e020b */
[----:B------:R-:W-:Y:S01]  /*54a0*/  IADD3 R3, R28, 0xa4, RZ ;  /* 0x000000a41c037810 */ /* 0x000fe20007ffe0ff */
[--C-:B------:R-:W-:Y:S01]  /*54b0*/  @!P3 IMAD.IADD R12, R12, 0x1, -R9.reuse ;  /* 0x000000010c0cb824 */ /* 0x100fe200078e0a09 */
[C---:B------:R-:W-:Y:S01]  /*54c0*/  ISETP.GT.U32.AND P3, PT, R9.reuse, R0, PT ;  /* 0x000000000900720c */ /* 0x040fe20003f64070 */
[----:B------:R-:W-:Y:S01]  /*54d0*/  @!P1 IMAD.IADD R6, R6, 0x1, -R9 ;  /* 0x0000000106069824 */ /* 0x000fe200078e0a09 */
[----:B------:R-:W-:Y:S01]  /*54e0*/  ISETP.GT.U32.AND P4, PT, R9, R11, PT ;  /* 0x0000000b0900720c */ /* 0x000fe20003f84070 */
[----:B------:R-:W-:Y:S01]  /*54f0*/  @!P6 IMAD.MOV R13, RZ, RZ, -R13 ;  /* 0x000000ffff0de224 */ /* 0x000fe200078e0a0d */
[----:B------:R-:W-:Y:S01]  /*5500*/  ISETP.GE.AND P1, PT, R2, RZ, PT ;  /* 0x000000ff0200720c */ /* 0x000fe20003f26270 */
[----:B------:R-:W-:Y:S01]  /*5510*/  IMAD.HI.U32 R14, R7, R10, RZ ;  /* 0x0000000a070e7227 */ /* 0x000fe200078e00ff */
[----:B------:R-:W-:-:S02]  /*5520*/  IADD3 R2, R28, 0xa5, RZ ;  /* 0x000000a51c027810 */ /* 0x000fc40007ffe0ff */
[----:B------:R-:W-:Y:S01]  /*5530*/  ISETP.GE.AND P6, PT, R4, RZ, PT ;  /* 0x000000ff0400720c */ /* 0x000fe20003fc6270 */
[----:B------:R-:W-:Y:S01]  /*5540*/  IMAD.MOV.U32 R15, RZ, RZ, R12 ;  /* 0x000000ffff0f7224 */ /* 0x000fe200078e000c */
[----:B------:R-:W-:Y:S01]  /*5550*/  IABS R4, R2 ;  /* 0x0000000200047213 */ /* 0x000fe20000000000 */
[----:B------:R-:W-:Y:S01]  /*5560*/  IMAD.MOV R14, RZ, RZ, -R14 ;  /* 0x000000ffff0e7224 */ /* 0x000fe200078e0a0e */
[----:B------:R0:W-:Y:S01]  /*5570*/  STL [R1+0x2a0], R13 ;  /* 0x0002a00d01007387 */ /* 0x0001e20000100800 */
[--C-:B------:R-:W-:Y:S01]  /*5580*/  @!P3 IMAD.IADD R0, R0, 0x1, -R9.reuse ;  /* 0x000000010000b824 */ /* 0x100fe200078e0a09 */
[----:B------:R-:W-:Y:S01]  /*5590*/  ISETP.GE.AND P3, PT, R5, RZ, PT ;  /* 0x000000ff0500720c */ /* 0x000fe20003f66270 */
[----:B------:R-:W-:Y:S02]  /*55a0*/  @!P4 IMAD.IADD R11, R11, 0x1, -R9 ;  /* 0x000000010b0bc824 */ /* 0x000fe400078e0a09 */
[----:B------:R-:W-:Y:S01]  /*55b0*/  @!P0 IMAD.MOV R15, RZ, RZ, -R15 ;  /* 0x000000ffff0f8224 */ /* 0x000fe200078e0a0f */
[----:B------:R-:W-:Y:S01]  /*55c0*/  ISETP.GT.U32.AND P0, PT, R9, R0, PT ;  /* 0x000000000900720c */ /* 0x000fe20003f04070 */
[----:B------:R-:W-:Y:S01]  /*55d0*/  IMAD.HI.U32 R5, R7, R4, RZ ;  /* 0x0000000407057227 */ /* 0x000fe200078e00ff */
[----:B------:R-:W-:-:S02]  /*55e0*/  ISETP.GT.U32.AND P4, PT, R9, R11, PT ;  /* 0x0000000b0900720c */ /* 0x000fc40003f84070 */
[----:B0-----:R-:W-:Y:S01]  /*55f0*/  IABS R13, R3 ;  /* 0x00000003000d7213 */ /* 0x001fe20000000000 */
[C---:B------:R-:W-:Y:S01]  /*5600*/  IMAD R10, R9.reuse, R14, R10 ;  /* 0x0000000e090a7224 */ /* 0x040fe200078e020a */
[----:B------:R-:W-:Y:S01]  /*5610*/  STL [R1+0x29c], R15 ;  /* 0x00029c0f01007387 */ /* 0x000fe20000100800 */
[----:B------:R-:W-:Y:S02]  /*5620*/  IMAD.MOV.U32 R12, RZ, RZ, R6 ;  /* 0x000000ffff0c7224 */ /* 0x000fe400078e0006 */
[----:B------:R-:W-:Y:S02]  /*5630*/  IMAD.MOV R5, RZ, RZ, -R5 ;  /* 0x000000ffff057224 */ /* 0x000fe400078e0a05 */
[----:B------:R-:W-:Y:S01]  /*5640*/  @!P5 IMAD.MOV R12, RZ, RZ, -R12 ;  /* 0x000000ffff0cd224 */ /* 0x000fe200078e0a0c */
[C---:B------:R-:W-:Y:S01]  /*5650*/  ISETP.GT.U32.AND P5, PT, R9.reuse, R10, PT ;  /* 0x0000000a0900720c */ /* 0x040fe20003fa4070 */
[----:B------:R-:W-:Y:S02]  /*5660*/  IMAD R4, R9, R5, R4 ;  /* 0x0000000509047224 */ /* 0x000fe400078e0204 */
[----:B------:R-:W-:Y:S01]  /*5670*/  IMAD.HI.U32 R6, R7, R13, RZ ;  /* 0x0000000d07067227 */ /* 0x000fe200078e00ff */
[----:B------:R0:W-:Y:S03]  /*5680*/  STL [R1+0x278], R12 ;  /* 0x0002780c01007387 */ /* 0x0001e60000100800 */
[----:B------:R-:W-:Y:S01]  /*5690*/  @!P4 IMAD.IADD R11, R11, 0x1, -R9 ;  /* 0x000000010b0bc824 */ /* 0x000fe200078e0a09 */
[----:B------:R-:W-:Y:S01]  /*56a0*/  ISETP.GT.U32.AND P4, PT, R9, R4, PT ;  /* 0x000000040900720c */ /* 0x000fe20003f84070 */
[----:B------:R-:W-:-:S02]  /*56b0*/  IMAD.MOV R6, RZ, RZ, -R6 ;  /* 0x000000ffff067224 */ /* 0x000fc400078e0a06 */
[----:B------:R-:W-:Y:S01]  /*56c0*/  @!P0 IMAD.IADD R0, R0, 0x1, -R9 ;  /* 0x0000000100008824 */ /* 0x000fe200078e0a09 */
[----:B------:R-:W-:Y:S01]  /*56d0*/  ISETP.GE.AND P0, PT, R3, RZ, PT ;  /* 0x000000ff0300720c */ /* 0x000fe20003f06270 */
[C---:B------:R-:W-:Y:S01]  /*56e0*/  IMAD R13, R9.reuse, R6, R13 ;  /* 0x00000006090d7224 */ /* 0x040fe200078e020d */
[----:B------:R-:W-:Y:S01]  /*56f0*/  IADD3 R6, R28, 0xa2, RZ ;  /* 0x000000a21c067810 */ /* 0x000fe20007ffe0ff */
[----:B------:R-:W-:Y:S02]  /*5700*/  IMAD.MOV.U32 R14, RZ, RZ, R0 ;  /* 0x000000ffff0e7224 */ /* 0x000fe400078e0000 */
[--C-:B------:R-:W-:Y:S01]  /*5710*/  @!P5 IMAD.IADD R10, R10, 0x1, -R9.reuse ;  /* 0x000000010a0ad824 */ /* 0x100fe200078e0a09 */
[----:B------:R-:W-:Y:S01]  /*5720*/  IABS R5, R6 ;  /* 0x0000000600057213 */ /* 0x000fe20000000000 */
[----:B------:R-:W-:Y:S01]  /*5730*/  @!P6 IMAD.MOV R14, RZ, RZ, -R14 ;  /* 0x000000ffff0ee224 */ /* 0x000fe200078e0a0e */
[C---:B------:R-:W-:Y:S01]  /*5740*/  ISETP.GT.U32.AND P6, PT, R9.reuse, R13, PT ;  /* 0x0000000d0900720c */ /* 0x040fe20003fc4070 */
[----:B------:R-:W-:Y:S01]  /*5750*/  @!P2 IMAD.MOV R8, RZ, RZ, -R8 ;  /* 0x000000ffff08a224 */ /* 0x000fe200078e0a08 */
[----:B------:R-:W-:Y:S01]  /*5760*/  ISETP.GT.U32.AND P5, PT, R9, R10, PT ;  /* 0x0000000a0900720c */ /* 0x000fe20003fa4070 */
[----:B------:R-:W-:Y:S01]  /*5770*/  @!P4 IMAD.IADD R4, R4, 0x1, -R9 ;  /* 0x000000010404c824 */ /* 0x000fe200078e0a09 */
[----:B------:R-:W-:Y:S01]  /*5780*/  ISETP.GE.AND P2, PT, R2, RZ, PT ;  /* 0x000000ff0200720c */ /* 0x000fe20003f46270 */
[----:B0-----:R-:W-:Y:S01]  /*5790*/  IMAD.MOV.U32 R12, RZ, RZ, R11 ;  /* 0x000000ffff0c7224 */ /* 0x001fe200078e000b */
[----:B------:R0:W-:Y:S01]  /*57a0*/  STL [R1+0x27c], R8 ;  /* 0x00027c0801007387 */ /* 0x0001e20000100800 */
[----:B------:R-:W-:-:S02]  /*57b0*/  IADD3 R2, R28, 0xa1, RZ ;  /* 0x000000a11c027810 */ /* 0x000fc40007ffe0ff */
[----:B------:R-:W-:Y:S01]  /*57c0*/  ISETP.GT.U32.AND P4, PT, R9, R4, PT ;  /* 0x000000040900720c */ /* 0x000fe20003f84070 */
[----:B------:R-:W-:Y:S01]  /*57d0*/  @!P1 IMAD.MOV R12, RZ, RZ, -R12 ;  /* 0x000000ffff0c9224 */ /* 0x000fe200078e0a0c */
[----:B------:R-:W-:Y:S01]  /*57e0*/  STL [R1+0x290], R14 ;  /* 0x0002900e01007387 */ /* 0x000fe20000100800 */
[----:B------:R-:W-:Y:S01]  /*57f0*/  IABS R0, R2 ;  /* 0x0000000200007213 */ /* 0x000fe20000000000 */
[--C-:B------:R-:W-:Y:S02]  /*5800*/  @!P6 IMAD.IADD R13, R13, 0x1, -R9.reuse ;  /* 0x000000010d0de824 */ /* 0x100fe400078e0a09 */
[----:B------:R-:W-:Y:S01]  /*5810*/  @!P5 IMAD.IADD R10, R10, 0x1, -R9 ;  /* 0x000000010a0ad824 */ /* 0x000fe200078e0a09 */
[----:B0-----:R-:W-:Y:S01]  /*5820*/  IADD3 R8, R28, 0xa3, RZ ;  /* 0x000000a31c087810 */ /* 0x001fe20007ffe0ff */
[----:B------:R0:W-:Y:S01]  /*5830*/  STL [R1+0x28c], R12 ;  /* 0x00028c0c01007387 */ /* 0x0001e20000100800 */
[----:B------:R-:W-:Y:S01]  /*5840*/  ISETP.GE.AND P5, PT, R6, RZ, PT ;  /* 0x000000ff0600720c */ /* 0x000fe20003fa6270 */
[----:B------:R-:W-:Y:S01]  /*5850*/  IMAD.HI.U32 R6, R7, R5, RZ ;  /* 0x0000000507067227 */ /* 0x000fe200078e00ff */
[----:B------:R-:W-:-:S02]  /*5860*/  IABS R3, R8 ;  /* 0x0000000800037213 */ /* 0x000fc40000000000 */
[----:B------:R-:W-:Y:S01]  /*5870*/  ISETP.GT.U32.AND P6, PT, R9, R13, PT ;  /* 0x0000000d0900720c */ /* 0x000fe20003fc4070 */
[----:B------:R-:W-:Y:S01]  /*5880*/  IMAD.MOV R6, RZ, RZ, -R6 ;  /* 0x000000ffff067224 */ /* 0x000fe200078e0a06 */
[----:B------:R-:W-:Y:S01]  /*5890*/  ISETP.GE.AND P1, PT, R8, RZ, PT ;  /* 0x000000ff0800720c */ /* 0x000fe20003f26270 */
[----:B------:R-:W-:-:S04]  /*58a0*/  IMAD.HI.U32 R11, R7, R3, RZ ;  /* 0x00000003070b7227 */ /* 0x000fc800078e00ff */
[----:B0-----:R-:W-:Y:S02]  /*58b0*/  IMAD.MOV.U32 R12, RZ, RZ, R10 ;  /* 0x000000ffff0c7224 */ /* 0x001fe400078e000a */
[----:B------:R-:W-:Y:S02]  /*58c0*/  IMAD.MOV R11, RZ, RZ, -R11 ;  /* 0x000000ffff0b7224 */ /* 0x000fe400078e0a0b */
[----:B------:R-:W-:Y:S02]  /*58d0*/  @!P4 IMAD.IADD R4, R4, 0x1, -R9 ;  /* 0x000000010404c824 */ /* 0x000fe400078e0a09 */
[----:B------:R-:W-:Y:S01]  /*58e0*/  @!P3 IMAD.MOV R12, RZ, RZ, -R12 ;  /* 0x000000ffff0cb224 */ /* 0x000fe200078e0a0c */
[----:B------:R-:W-:Y:S01]  /*58f0*/  ISETP.GE.AND P3, PT, R2, RZ, PT ;  /* 0x000000ff0200720c */ /* 0x000fe20003f66270 */
[C---:B------:R-:W-:Y:S02]  /*5900*/  IMAD R3, R9.reuse, R11, R3 ;  /* 0x0000000b09037224 */ /* 0x040fe400078e0203 */
[C---:B------:R-:W-:Y:S01]  /*5910*/  IMAD R2, R9.reuse, R6, R5 ;  /* 0x0000000609027224 */ /* 0x040fe200078e0205 */
[C---:B------:R-:W-:Y:S01]  /*5920*/  IADD3 R6, R28.reuse, 0x9d, RZ ;  /* 0x0000009d1c067810 */ /* 0x040fe20007ffe0ff */
[----:B------:R-:W-:Y:S01]  /*5930*/  IMAD.MOV.U32 R10, RZ, RZ, R4 ;  /* 0x000000ffff0a7224 */ /* 0x000fe200078e0004 */
[----:B------:R-:W-:Y:S01]  /*5940*/  ISETP.GT.U32.AND P4, PT, R9, R3, PT ;  /* 0x000000030900720c */ /* 0x000fe20003f84070 */
[----:B------:R-:W-:Y:S01]  /*5950*/  IMAD.HI.U32 R8, R7, R0, RZ ;  /* 0x0000000007087227 */ /* 0x000fe200078e00ff */
[C---:B------:R-:W-:Y:S01]  /*5960*/  IADD3 R4, R28.reuse, 0x9f, RZ ;  /* 0x0000009f1c047810 */ /* 0x040fe20007ffe0ff */
[----:B------:R0:W-:Y:S01]  /*5970*/  STL [R1+0x284], R12 ;  /* 0x0002840c01007387 */ /* 0x0001e20000100800 */
[C---:B------:R-:W-:Y:S01]  /*5980*/  IADD3 R5, R28.reuse, 0x9e, RZ ;  /* 0x0000009e1c057810 */ /* 0x040fe20007ffe0ff */
[----:B------:R-:W-:Y:S01]  /*5990*/  @!P2 IMAD.MOV R10, RZ, RZ, -R10 ;  /* 0x000000ffff0aa224 */ /* 0x000fe200078e0a0a */
[----:B------:R-:W-:Y:S01]  /*59a0*/  ISETP.GT.U32.AND P2, PT, R9, R2, PT ;  /* 0x000000020900720c */ /* 0x000fe20003f44070 */
[----:B------:R-:W-:Y:S01]  /*59b0*/  IMAD.MOV R8, RZ, RZ, -R8 ;  /* 0x000000ffff087224 */ /* 0x000fe200078e0a08 */
[----:B------:R-:W-:Y:S01]  /*59c0*/  IABS R11, R5 ;  /* 0x00000005000b7213 */ /* 0x000fe20000000000 */
[----:B------:R-:W-:Y:S01]  /*59d0*/  @!P6 IMAD.IADD R13, R13, 0x1, -R9 ;  /* 0x000000010d0de824 */ /* 0x000fe200078e0a09 */
[----:B------:R1:W-:Y:S01]  /*59e0*/  STL [R1+0x288], R10 ;  /* 0x0002880a01007387 */ /* 0x0003e20000100800 */
[----:B------:R-:W-:Y:S01]  /*59f0*/  IMAD R0, R9, R8, R0 ;  /* 0x0000000809007224 */ /* 0x000fe200078e0200 */
[----:B------:R-:W-:Y:S01]  /*5a00*/  IADD3 R8, R28, 0xa0, RZ ;  /* 0x000000a01c087810 */ /* 0x000fe20007ffe0ff */
[----:B------:R-:W-:Y:S01]  /*5a10*/  IMAD.MOV.U32 R15, RZ, RZ, R13 ;  /* 0x000000ffff0f7224 */ /* 0x000fe200078e000d */
[----:B0-----:R-:W-:Y:S01]  /*5a20*/  IABS R12, R6 ;  /* 0x00000006000c7213 */ /* 0x001fe20000000000 */
[----:B------:R-:W-:Y:S01]  /*5a30*/  @!P4 IMAD.IADD R3, R3, 0x1, -R9 ;  /* 0x000000010303c824 */ /* 0x000fe200078e0a09 */
[----:B------:R-:W-:Y:S01]  /*5a40*/  ISETP.GE.AND P6, PT, R8, RZ, PT ;  /* 0x000000ff0800720c */ /* 0x000fe20003fc6270 */
[----:B------:R-:W-:Y:S01]  /*5a50*/  @!P0 IMAD.MOV R15, RZ, RZ, -R15 ;  /* 0x000000ffff0f8224 */ /* 0x000fe200078e0a0f */
[C---:B------:R-:W-:Y:S01]  /*5a60*/  ISETP.GT.U32.AND P0, PT, R9.reuse, R0, PT ;  /* 0x000000000900720c */ /* 0x040fe20003f04070 */
[----:B------:R-:W-:Y:S01]  /*5a70*/  @!P2 IMAD.IADD R2, R2, 0x1, -R9 ;  /* 0x000000010202a824 */ /* 0x000fe200078e0a09 */
[----:B------:R-:W-:-:S02]  /*5a80*/  ISETP.GT.U32.AND P4, PT, R9, R3, PT ;  /* 0x000000030900720c */ /* 0x000fc40003f84070 */
[----:B------:R-:W-:Y:S01]  /*5a90*/  IABS R8, R8 ;  /* 0x0000000800087213 */ /* 0x000fe20000000000 */
[----:B------:R0:W-:Y:S01]  /*5aa0*/  STL [R1+0x280], R15 ;  /* 0x0002800f01007387 */ /* 0x0001e20000100800 */
[----:B------:R-:W-:Y:S02]  /*5ab0*/  ISETP.GT.U32.AND P2, PT, R9, R2, PT ;  /* 0x000000020900720c */ /* 0x000fe40003f44070 */
[----:B-1----:R-:W-:Y:S01]  /*5ac0*/  IABS R10, R4 ;  /* 0x00000004000a7213 */ /* 0x002fe20000000000 */
[----:B------:R-:W-:-:S04]  /*5ad0*/  IMAD.HI.U32 R13, R7, R8, RZ ;  /* 0x00000008070d7227 */ /* 0x000fc800078e00ff */
[----:B------:R-:W-:Y:S02]  /*5ae0*/  @!P0 IMAD.IADD R0, R0, 0x1, -R9 ;  /* 0x0000000100008824 */ /* 0x000fe400078e0a09 */
[----:B------:R-:W-:Y:S02]  /*5af0*/  IMAD.MOV R13, RZ, RZ, -R13 ;  /* 0x000000ffff0d7224 */ /* 0x000fe400078e0a0d */
[--C-:B------:R-:W-:Y:S01]  /*5b00*/  @!P4 IMAD.IADD R3, R3, 0x1, -R9.reuse ;  /* 0x000000010303c824 */ /* 0x100fe200078e0a09 */
[C---:B------:R-:W-:Y:S01]  /*5b10*/  ISETP.GT.U32.AND P0, PT, R9.reuse, R0, PT ;  /* 0x000000000900720c */ /* 0x040fe20003f04070 */
[C---:B------:R-:W-:Y:S01]  /*5b20*/  IMAD R8, R9.reuse, R13, R8 ;  /* 0x0000000d09087224 */ /* 0x040fe200078e0208 */
[----:B------:R-:W-:Y:S01]  /*5b30*/  ISETP.GE.AND P4, PT, R4, RZ, PT ;  /* 0x000000ff0400720c */ /* 0x000fe20003f86270 */
[----:B------:R-:W-:Y:S02]  /*5b40*/  @!P2 IMAD.IADD R2, R2, 0x1, -R9 ;  /* 0x000000010202a824 */ /* 0x000fe400078e0a09 */
[----:B------:R-:W-:Y:S01]  /*5b50*/  IMAD.MOV.U32 R17, RZ, RZ, R3 ;  /* 0x000000ffff117224 */ /* 0x000fe200078e0003 */
[----:B------:R-:W-:Y:S01]  /*5b60*/  ISETP.GT.U32.AND P2, PT, R9, R8, PT ;  /* 0x000000080900720c */ /* 0x000fe20003f44070 */
[----:B------:R-:W-:Y:S01]  /*5b70*/  IMAD.MOV.U32 R16, RZ, RZ, R2 ;  /* 0x000000ffff107224 */ /* 0x000fe200078e0002 */
[----:B------:R-:W-:Y:S01]  /*5b80*/  IADD3 R3, R28, 0x9c, RZ ;  /* 0x0000009c1c037810 */ /* 0x000fe20007ffe0ff */
[----:B------:R-:W-:-:S04]  /*5b90*/  IMAD.HI.U32 R14, R7, R10, RZ ;  /* 0x0000000a070e7227 */ /* 0x000fc800078e00ff */
[----:B------:R-:W-:-:S04]  /*5ba0*/  IMAD.HI.U32 R4, R7, R12, RZ ;  /* 0x0000000c07047227 */ /* 0x000fc800078e00ff */
[----:B------:R-:W-:Y:S02]  /*5bb0*/  @!P1 IMAD.MOV R17, RZ, RZ, -R17 ;  /* 0x000000ffff119224 */ /* 0x000fe400078e0a11 */
[----:B------:R-:W-:Y:S01]  /*5bc0*/  @!P5 IMAD.MOV R16, RZ, RZ, -R16 ;  /* 0x000000ffff10d224 */ /* 0x000fe200078e0a10 */
[----:B------:R-:W-:Y:S01]  /*5bd0*/  ISETP.GE.AND P5, PT, R5, RZ, PT ;  /* 0x000000ff0500720c */ /* 0x000fe20003fa6270 */
[----:B------:R-:W-:Y:S01]  /*5be0*/  IMAD.MOV R14, RZ, RZ, -R14 ;  /* 0x000000ffff0e7224 */ /* 0x000fe200078e0a0e */
[----:B------:R-:W-:Y:S01]  /*5bf0*/  STL [R1+0x274], R17 ;  /* 0x0002741101007387 */ /* 0x000fe20000100800 */
[----:B------:R-:W-:Y:S01]  /*5c00*/  IMAD.MOV R4, RZ, RZ, -R4 ;  /* 0x000000ffff047224 */ /* 0x000fe200078e0a04 */
[----:B------:R-:W-:Y:S01]  /*5c10*/  IADD3 R5, R28, 0x9a, RZ ;  /* 0x0000009a1c057810 */ /* 0x000fe20007ffe0ff */
[----:B------:R-:W-:Y:S01]  /*5c20*/  @!P0 IMAD.IADD R0, R0, 0x1, -R9 ;  /* 0x0000000100008824 */ /* 0x000fe200078e0a09 */
[----:B------:R1:W-:Y:S01]  /*5c30*/  STL [R1+0x26c], R16 ;  /* 0x00026c1001007387 */ /* 0x0003e20000100800 */
[----:B------:R-:W-:-:S02]  /*5c40*/  IMAD R10, R9, R14, R10 ;  /* 0x0000000e090a7224 */ /* 0x000fc400078e020a */
[C---:B------:R-:W-:Y:S01]  /*5c50*/  IMAD R12, R9.reuse, R4, R12 ;  /* 0x00000004090c7224 */ /* 0x040fe200078e020c */
[----:B------:R-:W-:Y:S01]  /*5c60*/  IADD3 R4, R28, 0x9b, RZ ;  /* 0x0000009b1c047810 */ /* 0x000fe20007ffe0ff */
[----:B------:R-:W-:Y:S01]  /*5c70*/  @!P2 IMAD.IADD R8, R8, 0x1, -R9 ;  /* 0x000000010808a824 */ /* 0x000fe200078e0a09 */
[----:B------:R-:W-:Y:S01]  /*5c80*/  ISETP.GT.U32.AND P1, PT, R9, R10, PT ;  /* 0x0000000a0900720c */ /* 0x000fe20003f24070 */
[----:B0-----:R-:W-:Y:S01]  /*5c90*/  IMAD.HI.U32 R15, R7, R11, RZ ;  /* 0x0000000b070f7227 */ /* 0x001fe200078e00ff */
[----:B------:R-:W-:Y:S02]  /*5ca0*/  IABS R13, R4 ;  /* 0x00000004000d7213 */ /* 0x000fe40000000000 */
[C---:B------:R-:W-:Y:S01]  /*5cb0*/  ISETP.GT.U32.AND P2, PT, R9.reuse, R8, PT ;  /* 0x000000080900720c */ /* 0x040fe20003f44070 */
[----:B-1----:R-:W-:Y:S01]  /*5cc0*/  IMAD.MOV.U32 R16, RZ, RZ, R0 ;  /* 0x000000ffff107224 */ /* 0x002fe200078e0000 */
[----:B------:R-:W-:Y:S01]  /*5cd0*/  IABS R0, R5 ;  /* 0x0000000500007213 */ /* 0x000fe20000000000 */
[----:B------:R-:W-:Y:S01]  /*5ce0*/  IMAD.MOV R15, RZ, RZ, -R15 ;  /* 0x000000ffff0f7224 */ /* 0x000fe200078e0a0f */
[----:B------:R-:W-:Y:S01]  /*5cf0*/  IADD3 R17, R28, 0x93, RZ ;  /* 0x000000931c117810 */ /* 0x000fe20007ffe0ff */
[----:B------:R-:W-:Y:S01]  /*5d00*/  @!P3 IMAD.MOV R16, RZ, RZ, -R16 ;  /* 0x000000ffff10b224 */ /* 0x000fe200078e0a10 */
[C---:B------:R-:W-:Y:S01]  /*5d10*/  ISETP.GT.U32.AND P3, PT, R9.reuse, R12, PT ;  /* 0x0000000c0900720c */ /* 0x040fe20003f64070 */
[----:B------:R-:W-:Y:S01]  /*5d20*/  IMAD R2, R9, R15, R11 ;  /* 0x0000000f09027224 */ /* 0x000fe200078e020b */
[----:B------:R-:W-:Y:S01]  /*5d30*/  IABS R11, R3 ;  /* 0x00000003000b7213 */ /* 0x000fe20000000000 */
[----:B------:R-:W-:Y:S01]  /*5d40*/  @!P1 IMAD.IADD R10, R10, 0x1, -R9 ;  /* 0x000000010a0a9824 */ /* 0x000fe200078e0a09 */
[----:B------:R0:W-:Y:S01]  /*5d50*/  STL [R1+0x268], R16 ;  /* 0x0002681001007387 */ /* 0x0001e20000100800 */
[----:B------:R-:W-:-:S02]  /*5d60*/  IABS R18, R17 ;  /* 0x0000001100127213 */ /* 0x000fc40000000000 */
[C---:B------:R-:W-:Y:S01]  /*5d70*/  ISETP.GT.U32.AND P0, PT, R9.reuse, R2, PT ;  /* 0x000000020900720c */ /* 0x040fe20003f04070 */
[----:B------:R-:W-:Y:S01]  /*5d80*/  @!P2 IMAD.IADD R8, R8, 0x1, -R9 ;  /* 0x000000010808a824 */ /* 0x000fe200078e0a09 */
[----:B------:R-:W-:Y:S01]  /*5d90*/  ISETP.GT.U32.AND P1, PT, R9, R10, PT ;  /* 0x0000000a0900720c */ /* 0x000fe20003f24070 */
[----:B------:R-:W-:Y:S01]  /*5da0*/  IMAD.HI.U32 R14, R7, R11, RZ ;  /* 0x0000000b070e7227 */ /* 0x000fe200078e00ff */
[----:B------:R-:W-:-:S03]  /*5db0*/  ISETP.GE.AND P2, PT, R6, RZ, PT ;  /* 0x000000ff0600720c */ /* 0x000fc60003f46270 */
[----:B------:R-:W-:Y:S02]  /*5dc0*/  @!P3 IMAD.IADD R12, R12, 0x1, -R9 ;  /* 0x000000010c0cb824 */ /* 0x000fe400078e0a09 */
[----:B------:R-:W-:-:S03]  /*5dd0*/  IMAD.HI.U32 R6, R7, R13, RZ ;  /* 0x0000000d07067227 */ /* 0x000fc600078e00ff */
[C---:B------:R-:W-:Y:S01]  /*5de0*/  ISETP.GT.U32.AND P3, PT, R9.reuse, R12, PT ;  /* 0x0000000c0900720c */ /* 0x040fe20003f64070 */
[----:B------:R-:W-:Y:S02]  /*5df0*/  IMAD.MOV R14, RZ, RZ, -R14 ;  /* 0x000000ffff0e7224 */ /* 0x000fe400078e0a0e */
[----:B------:R-:W-:Y:S02]  /*5e00*/  IMAD.MOV R6, RZ, RZ, -R6 ;  /* 0x000000ffff067224 */ /* 0x000fe400078e0a06 */
[----:B------:R-:W-:Y:S02]  /*5e10*/  @!P0 IMAD.IADD R2, R2, 0x1, -R9 ;  /* 0x0000000102028824 */ /* 0x000fe400078e0a09 */
[C---:B------:R-:W-:Y:S02]  /*5e20*/  IMAD R11, R9.reuse, R14, R11 ;  /* 0x0000000e090b7224 */ /* 0x040fe400078e020b */
[C---:B------:R-:W-:Y:S01]  /*5e30*/  IMAD R6, R9.reuse, R6, R13 ;  /* 0x0000000609067224 */ /* 0x040fe200078e020d */
[C---:B------:R-:W-:Y:S01]  /*5e40*/  ISETP.GT.U32.AND P0, PT, R9.reuse, R2, PT ;  /* 0x000000020900720c */ /* 0x040fe20003f04070 */
[--C-:B------:R-:W-:Y:S01]  /*5e50*/  @!P1 IMAD.IADD R10, R10, 0x1, -R9.reuse ;  /* 0x000000010a0a9824 */ /* 0x100fe200078e0a09 */
[C---:B------:R-:W-:Y:S01]  /*5e60*/  ISETP.GT.U32.AND P1, PT, R9.reuse, R11, PT ;  /* 0x0000000b0900720c */ /* 0x040fe20003f24070 */
[----:B------:R-:W-:Y:S01]  /*5e70*/  @!P3 IMAD.IADD R12, R12, 0x1, -R9 ;  /* 0x000000010c0cb824 */ /* 0x000fe200078e0a09 */
[----:B------:R-:W-:Y:S01]  /*5e80*/  ISETP.GT.U32.AND P3, PT, R9, R6, PT ;  /* 0x000000060900720c */ /* 0x000fe20003f64070 */
[----:B0-----:R-:W-:-:S02]  /*5e90*/  IMAD.MOV.U32 R16, RZ, RZ, R8 ;  /* 0x000000ffff107224 */ /* 0x001fc400078e0008 */
[----:B------:R-:W-:-:S04]  /*5ea0*/  IMAD.HI.U32 R8, R7, R0, RZ ;  /* 0x0000000007087227 */ /* 0x000fc800078e00ff */
[----:B------:R-:W-:Y:S02]  /*5eb0*/  IMAD.MOV.U32 R15, RZ, RZ, R10 ;  /* 0x000000ffff0f7224 */ /* 0x000fe400078e000a */
[----:B------:R-:W-:Y:S02]  /*5ec0*/  IMAD.MOV R8, RZ, RZ, -R8 ;  /* 0x000000ffff087224 */ /* 0x000fe400078e0a08 */
[----:B------:R-:W-:Y:S01]  /*5ed0*/  @!P6 IMAD.MOV R16, RZ, RZ, -R16 ;  /* 0x000000ffff10e224 */ /* 0x000fe200078e0a10 */
[----:B------:R-:W-:Y:S01]  /*5ee0*/  ISETP.GE.AND P6, PT, R3, RZ, PT ;  /* 0x000000ff0300720c */ /* 0x000fe20003fc6270 */
[----:B------:R-:W-:Y:S01]  /*5ef0*/  @!P4 IMAD.MOV R15, RZ, RZ, -R15 ;  /* 0x000000ffff0fc224 */ /* 0x000fe200078e0a0f */
[----:B------:R-:W-:Y:S01]  /*5f00*/  ISETP.GE.AND P4, PT, R4, RZ, PT ;  /* 0x000000ff0400720c */ /* 0x000fe20003f86270 */
[----:B------:R-:W-:Y:S01]  /*5f10*/  IMAD R8, R9, R8, R0 ;  /* 0x0000000809087224 */ /* 0x000fe200078e0200 */
[----:B------:R-:W-:Y:S01]  /*5f20*/  IADD3 R0, R28, 0x99, RZ ;  /* 0x000000991c007810 */ /* 0x000fe20007ffe0ff */
[----:B------:R-:W-:Y:S01]  /*5f30*/  STL [R1+0x264], R16 ;  /* 0x0002641001007387 */ /* 0x000fe20000100800 */
[--C-:B------:R-:W-:Y:S01]  /*5f40*/  @!P0 IMAD.IADD R2, R2, 0x1, -R9.reuse ;  /* 0x0000000102028824 */ /* 0x100fe200078e0a09 */
[----:B------:R-:W-:Y:S01]  /*5f50*/  ISETP.GE.AND P0, PT, R5, RZ, PT ;  /* 0x000000ff0500720c */ /* 0x000fe20003f06270 */
[--C-:B------:R-:W-:Y:S01]  /*5f60*/  @!P1 IMAD.IADD R11, R11, 0x1, -R9.reuse ;  /* 0x000000010b0b9824 */ /* 0x100fe200078e0a09 */
[----:B------:R0:W-:Y:S01]  /*5f70*/  STL [R1+0x250], R15 ;  /* 0x0002500f01007387 */ /* 0x0001e20000100800 */
[----:B------:R-:W-:Y:S01]  /*5f80*/  @!P3 IMAD.IADD R6, R6, 0x1, -R9 ;  /* 0x000000010606b824 */ /* 0x000fe200078e0a09 */
[C---:B------:R-:W-:Y:S01]  /*5f90*/  IADD3 R4, R28.reuse, 0x96, RZ ;  /* 0x000000961c047810 */ /* 0x040fe20007ffe0ff */
[----:B------:R-:W-:Y:S01]  /*5fa0*/  IMAD.MOV.U32 R10, RZ, RZ, R2 ;  /* 0x000000ffff0a7224 */ /* 0x000fe200078e0002 */
[C---:B------:R-:W-:Y:S01]  /*5fb0*/  ISETP.GT.U32.AND P1, PT, R9.reuse, R11, PT ;  /* 0x0000000b0900720c */ /* 0x040fe20003f24070 */
[----:B------:R-:W-:Y:S01]  /*5fc0*/  IMAD.MOV.U32 R3, RZ, RZ, R12 ;  /* 0x000000ffff037224 */ /* 0x000fe200078e000c */
[----:B------:R-:W-:Y:S01]  /*5fd0*/  IADD3 R2, R28, 0x98, RZ ;  /* 0x000000981c027810 */ /* 0x000fe20007ffe0ff */
[----:B------:R-:W-:Y:S01]  /*5fe0*/  @!P5 IMAD.MOV R10, RZ, RZ, -R10 ;  /* 0x000000ffff0ad224 */ /* 0x000fe200078e0a0a */
[----:B------:R-:W-:Y:S01]  /*5ff0*/  ISETP.GT.U32.AND P3, PT, R9, R6, PT ;  /* 0x000000060900720c */ /* 0x000fe20003f64070 */
[----:B------:R-:W-:Y:S01]  /*6000*/  @!P2 IMAD.MOV R3, RZ, RZ, -R3 ;  /* 0x000000ffff03a224 */ /* 0x000fe200078e0a03 */
[----:B0-----:R-:W-:Y:S01]  /*6010*/  IABS R15, R0 ;  /* 0x00000000000f7213 */ /* 0x001fe20000000000 */
[C---:B------:R-:W-:Y:S01]  /*6020*/  IMAD.HI.U32 R21, R7.reuse, R18, RZ ;  /* 0x0000001207157227 */ /* 0x040fe200078e00ff */
[----:B------:R-:W-:Y:S01]  /*6030*/  IABS R14, R2 ;  /* 0x00000002000e7213 */ /* 0x000fe20000000000 */
[----:B------:R0:W-:Y:S01]  /*6040*/  STL [R1+0x25c], R10 ;  /* 0x00025c0a01007387 */ /* 0x0001e20000100800 */
[----:B------:R-:W-:Y:S01]  /*6050*/  ISETP.GE.AND P2, PT, R2, RZ, PT ;  /* 0x000000ff0200720c */ /* 0x000fe20003f46270 */
[----:B------:R-:W-:Y:S01]  /*6060*/  IMAD.HI.U32 R5, R7, R15, RZ ;  /* 0x0000000f07057227 */ /* 0x000fe200078e00ff */
[----:B------:R-:W-:Y:S01]  /*6070*/  ISETP.GE.AND P5, PT, R0, RZ, PT ;  /* 0x000000ff0000720c */ /* 0x000fe20003fa6270 */
[----:B------:R1:W-:Y:S01]  /*6080*/  STL [R1+0x260], R3 ;  /* 0x0002600301007387 */ /* 0x0003e20000100800 */
[----:B------:R-:W-:Y:S01]  /*6090*/  IADD3 R0, R28, 0x97, RZ ;  /* 0x000000971c007810 */ /* 0x000fe20007ffe0ff */
[----:B------:R-:W-:-:S02]  /*60a0*/  IMAD.MOV R5, RZ, RZ, -R5 ;  /* 0x000000ffff057224 */ /* 0x000fc400078e0a05 */
[----:B------:R-:W-:Y:S01]  /*60b0*/  IMAD.HI.U32 R2, R7, R14, RZ ;  /* 0x0000000e07027227 */ /* 0x000fe200078e00ff */
[----:B0-----:R-:W-:-:S03]  /*60c0*/  IABS R10, R4 ;  /* 0x00000004000a7213 */ /* 0x001fc60000000000 */
[----:B------:R-:W-:Y:S02]  /*60d0*/  IMAD R15, R9, R5, R15 ;  /* 0x00000005090f7224 */ /* 0x000fe400078e020f */
[--C-:B------:R-:W-:Y:S01]  /*60e0*/  @!P1 IMAD.IADD R11, R11, 0x1, -R9.reuse ;  /* 0x000000010b0b9824 */ /* 0x100fe200078e0a09 */
[----:B-1----:R-:W-:Y:S01]  /*60f0*/  IABS R3, R0 ;  /* 0x0000000000037213 */ /* 0x002fe20000000000 */
[----:B------:R-:W-:Y:S01]  /*6100*/  IMAD.MOV R2, RZ, RZ, -R2 ;  /* 0x000000ffff027224 */ /* 0x000fe200078e0a02 */
[C---:B------:R-:W-:Y:S01]  /*6110*/  ISETP.GT.U32.AND P1, PT, R9.reuse, R8, PT ;  /* 0x000000080900720c */ /* 0x040fe20003f24070 */
[----:B------:R-:W-:Y:S01]  /*6120*/  @!P3 IMAD.IADD R6, R6, 0x1, -R9 ;  /* 0x000000010606b824 */ /* 0x000fe200078e0a09 */
[C---:B------:R-:W-:Y:S01]  /*6130*/  ISETP.GT.U32.AND P3, PT, R9.reuse, R15, PT ;  /* 0x0000000f0900720c */ /* 0x040fe20003f64070 */
[----:B------:R-:W-:Y:S02]  /*6140*/  IMAD R14, R9, R2, R14 ;  /* 0x00000002090e7224 */ /* 0x000fe400078e020e */
[----:B------:R-:W-:-:S02]  /*6150*/  IMAD.MOV.U32 R13, RZ, RZ, R11 ;  /* 0x000000ffff0d7224 */ /* 0x000fc400078e000b */
[----:B------:R-:W-:-:S04]  /*6160*/  IMAD.HI.U32 R5, R7, R3, RZ ;  /* 0x0000000307057227 */ /* 0x000fc800078e00ff */
[----:B------:R-:W-:Y:S01]  /*6170*/  @!P6 IMAD.MOV R13, RZ, RZ, -R13 ;  /* 0x000000ffff0de224 */ /* 0x000fe200078e0a0d */
[----:B------:R-:W-:Y:S01]  /*6180*/  ISETP.GT.U32.AND P6, PT, R9, R14, PT ;  /* 0x0000000e0900720c */ /* 0x000fe20003fc4070 */
[----:B------:R-:W-:-:S03]  /*6190*/  IMAD.HI.U32 R2, R7, R10, RZ ;  /* 0x0000000a07027227 */ /* 0x000fc600078e00ff */
[----:B------:R0:W-:Y:S01]  /*61a0*/  STL [R1+0x254], R13 ;  /* 0x0002540d01007387 */ /* 0x0001e20000100800 */
[----:B------:R-:W-:Y:S02]  /*61b0*/  @!P3 IMAD.IADD R15, R15, 0x1, -R9 ;  /* 0x000000010f0fb824 */ /* 0x000fe400078e0a09 */
[----:B------:R-:W-:Y:S02]  /*61c0*/  IMAD.MOV.U32 R12, RZ, RZ, R6 ;  /* 0x000000ffff0c7224 */ /* 0x000fe400078e0006 */
[----:B------:R-:W-:Y:S01]  /*61d0*/  IMAD.MOV R5, RZ, RZ, -R5 ;  /* 0x000000ffff057224 */ /* 0x000fe200078e0a05 */
[C---:B------:R-:W-:Y:S01]  /*61e0*/  ISETP.GT.U32.AND P3, PT, R9.reuse, R15, PT ;  /* 0x0000000f0900720c */ /* 0x040fe20003f64070 */
[----:B------:R-:W-:Y:S02]  /*61f0*/  IMAD.MOV R2, RZ, RZ, -R2 ;  /* 0x000000ffff027224 */ /* 0x000fe400078e0a02 */
[----:B------:R-:W-:Y:S01]  /*6200*/  @!P6 IMAD.IADD R14, R14, 0x1, -R9 ;  /* 0x000000010e0ee824 */ /* 0x000fe200078e0a09 */
[----:B0-----:R-:W-:Y:S01]  /*6210*/  IADD3 R13, R28, 0x95, RZ ;  /* 0x000000951c0d7810 */ /* 0x001fe20007ffe0ff */
[----:B------:R-:W-:Y:S01]  /*6220*/  @!P4 IMAD.MOV R12, RZ, RZ, -R12 ;  /* 0x000000ffff0cc224 */ /* 0x000fe200078e0a0c */
[----:B------:R-:W-:Y:S01]  /*6230*/  ISETP.GE.AND P4, PT, R0, RZ, PT ;  /* 0x000000ff0000720c */ /* 0x000fe20003f86270 */
[C---:B------:R-:W-:Y:S01]  /*6240*/  IMAD R0, R9.reuse, R5, R3 ;  /* 0x0000000509007224 */ /* 0x040fe200078e0203 */
[C---:B------:R-:W-:Y:S01]  /*6250*/  ISETP.GT.U32.AND P6, PT, R9.reuse, R14, PT ;  /* 0x0000000e0900720c */ /* 0x040fe20003fc4070 */
[----:B------:R-:W-:Y:S01]  /*6260*/  IMAD R10, R9, R2, R10 ;  /* 0x00000002090a7224 */ /* 0x000fe200078e020a */
[----:B------:R-:W-:Y:S01]  /*6270*/  IABS R2, R13 ;  /* 0x0000000d00027213 */ /* 0x000fe20000000000 */
[--C-:B------:R-:W-:Y:S01]  /*6280*/  @!P1 IMAD.IADD R8, R8, 0x1, -R9.reuse ;  /* 0x0000000108089824 */ /* 0x100fe200078e0a09 */
[----:B------:R-:W-:Y:S01]  /*6290*/  IADD3 R5, R28, 0x94, RZ ;  /* 0x000000941c057810 */ /* 0x000fe20007ffe0ff */
[----:B------:R-:W-:Y:S01]  /*62a0*/  @!P3 IMAD.IADD R15, R15, 0x1, -R9 ;  /* 0x000000010f0fb824 */ /* 0x000fe200078e0a09 */
[----:B------:R-:W-:Y:S01]  /*62b0*/  ISETP.GT.U32.AND P3, PT, R9, R0, PT ;  /* 0x000000000900720c */ /* 0x000fe20003f64070 */
[----:B------:R-:W-:Y:S01]  /*62c0*/  IMAD.HI.U32 R3, R7, R2, RZ ;  /* 0x0000000207037227 */ /* 0x000fe200078e00ff */
[----:B------:R-:W-:Y:S01]  /*62d0*/  IABS R20, R5 ;  /* 0x0000000500147213 */ /* 0x000fe20000000000 */
[----:B------:R0:W-:Y:S01]  /*62e0*/  STL [R1+0x258], R12 ;  /* 0x0002580c01007387 */ /* 0x0001e20000100800 */
[----:B------:R-:W-:Y:S01]  /*62f0*/  ISETP.GT.U32.AND P1, PT, R9, R8, PT ;  /* 0x000000080900720c */ /* 0x000fe20003f24070 */
[----:B------:R-:W-:-:S02]  /*6300*/  IMAD.MOV R3, RZ, RZ, -R3 ;  /* 0x000000ffff037224 */ /* 0x000fc400078e0a03 */
[----:B------:R-:W-:Y:S01]  /*6310*/  @!P6 IMAD.IADD R14, R14, 0x1, -R9 ;  /* 0x000000010e0ee824 */ /* 0x000fe200078e0a09 */
[----:B------:R-:W-:Y:S01]  /*6320*/  ISETP.GT.U32.AND P6, PT, R9, R10, PT ;  /* 0x0000000a0900720c */ /* 0x000fe20003fc4070 */
[----:B------:R-:W-:-:S04]  /*6330*/  IMAD.HI.U32 R19, R7, R20, RZ ;  /* 0x0000001407137227 */ /* 0x000fc800078e00ff */
[C---:B------:R-:W-:Y:S01]  /*6340*/  IMAD R2, R9.reuse, R3, R2 ;  /* 0x0000000309027224 */ /* 0x040fe200078e0202 */
[----:B0-----:R-:W-:Y:S01]  /*6350*/  IADD3 R12, R28, 0x92, RZ ;  /* 0x000000921c0c7810 */ /* 0x001fe20007ffe0ff */
[----:B------:R-:W-:Y:S02]  /*6360*/  IMAD.MOV R19, RZ, RZ, -R19 ;  /* 0x000000ffff137224 */ /* 0x000fe400078e0a13 */
[--C-:B------:R-:W-:Y:S01]  /*6370*/  @!P3 IMAD.IADD R0, R0, 0x1, -R9.reuse ;  /* 0x000000010000b824 */ /* 0x100fe200078e0a09 */
[C---:B------:R-:W-:Y:S01]  /*6380*/  ISETP.GT.U32.AND P3, PT, R9.reuse, R2, PT ;  /* 0x000000020900720c */ /* 0x040fe20003f64070 */
[C---:B------:R-:W-:Y:S01]  /*6390*/  IMAD R19, R9.reuse, R19, R20 ;  /* 0x0000001309137224 */ /* 0x040fe200078e0214 */
[----:B------:R-:W-:Y:S01]  /*63a0*/  IABS R11, R12 ;  /* 0x0000000c000b7213 */ /* 0x000fe20000000000 */
[--C-:B------:R-:W-:Y:S02]  /*63b0*/  @!P6 IMAD.IADD R10, R10, 0x1, -R9.reuse ;  /* 0x000000010a0ae824 */ /* 0x100fe400078e0a09 */
[----:B------:R-:W-:Y:S01]  /*63c0*/  @!P1 IMAD.IADD R8, R8, 0x1, -R9 ;  /* 0x0000000108089824 */ /* 0x000fe200078e0a09 */
[----:B------:R-:W-:Y:S01]  /*63d0*/  ISETP.GT.U32.AND P6, PT, R9, R19, PT ;  /* 0x000000130900720c */ /* 0x000fe20003fc4070 */
[----:B------:R-:W-:Y:S01]  /*63e0*/  IMAD.MOV.U32 R20, RZ, RZ, R15 ;  /* 0x000000ffff147224 */ /* 0x000fe200078e000f */
[----:B------:R-:W-:Y:S01]  /*63f0*/  ISETP.GE.AND P1, PT, R4, RZ, PT ;  /* 0x000000ff0400720c */ /* 0x000fe20003f26270 */
[----:B------:R-:W-:Y:S01]  /*6400*/  IMAD.MOV R21, RZ, RZ, -R21 ;  /* 0x000000ffff157224 */ /* 0x000fe200078e0a15 */
[----:B------:R-:W-:Y:S01]  /*6410*/  IADD3 R4, R28, 0x91, RZ ;  /* 0x000000911c047810 */ /* 0x000fe20007ffe0ff */
[----:B------:R-:W-:-:S02]  /*6420*/  IMAD.MOV.U32 R22, RZ, RZ, R8 ;  /* 0x000000ffff167224 */ /* 0x000fc400078e0008 */
[----:B------:R-:W-:Y:S01]  /*6430*/  @!P3 IMAD.IADD R2, R2, 0x1, -R9 ;  /* 0x000000010202b824 */ /* 0x000fe200078e0a09 */
[----:B------:R-:W-:Y:S01]  /*6440*/  IABS R6, R4 ;  /* 0x0000000400067213 */ /* 0x000fe20000000000 */
[----:B------:R-:W-:Y:S01]  /*6450*/  @!P5 IMAD.MOV R20, RZ, RZ, -R20 ;  /* 0x000000ffff14d224 */ /* 0x000fe200078e0a14 */
[----:B------:R-:W-:Y:S01]  /*6460*/  ISETP.GT.U32.AND P3, PT, R9, R10, PT ;  /* 0x0000000a0900720c */ /* 0x000fe20003f64070 */
[----:B------:R-:W-:Y:S01]  /*6470*/  IMAD.HI.U32 R16, R7, R11, RZ ;  /* 0x0000000b07107227 */ /* 0x000fe200078e00ff */
[----:B------:R-:W-:-:S03]  /*6480*/  ISETP.GT.U32.AND P5, PT, R9, R2, PT ;  /* 0x000000020900720c */ /* 0x000fc60003fa4070 */
[----:B------:R-:W-:-:S04]  /*6490*/  IMAD.HI.U32 R3, R7, R6, RZ ;  /* 0x0000000607037227 */ /* 0x000fc800078e00ff */
[C---:B------:R-:W-:Y:S02]  /*64a0*/  IMAD R18, R9.reuse, R21, R18 ;  /* 0x0000001509127224 */ /* 0x040fe400078e0212 */
[----:B------:R-:W-:Y:S01]  /*64b0*/  @!P0 IMAD.MOV R22, RZ, RZ, -R22 ;  /* 0x000000ffff168224 */ /* 0x000fe200078e0a16 */
[----:B------:R-:W-:Y:S01]  /*64c0*/  ISETP.GT.U32.AND P0, PT, R9, R0, PT ;  /* 0x000000000900720c */ /* 0x000fe20003f04070 */
[----:B------:R-:W-:Y:S02]  /*64d0*/  @!P6 IMAD.IADD R19, R19, 0x1, -R9 ;  /* 0x000000011313e824 */ /* 0x000fe400078e0a09 */
[----:B------:R-:W-:Y:S01]  /*64e0*/  IMAD.MOV R16, RZ, RZ, -R16 ;  /* 0x000000ffff107224 */ /* 0x000fe200078e0a10 */
[----:B------:R-:W-:Y:S01]  /*64f0*/  STL [R1+0x248], R22 ;  /* 0x0002481601007387 */ /* 0x000fe20000100800 */
[----:B------:R-:W-:Y:S01]  /*6500*/  IMAD.MOV R3, RZ, RZ, -R3 ;  /* 0x000000ffff037224 */ /* 0x000fe200078e0a03 */
[C---:B------:R-:W-:Y:S01]  /*6510*/  ISETP.GT.U32.AND P6, PT, R9.reuse, R19, PT ;  /* 0x000000130900720c */ /* 0x040fe20003fc4070 */
[----:B------:R-:W-:Y:S01]  /*6520*/  @!P2 IMAD.MOV R14, RZ, RZ, -R14 ;  /* 0x000000ffff0ea224 */ /* 0x000fe200078e0a0e */
[C---:B------:R-:W-:Y:S01]  /*6530*/  ISETP.GT.U32.AND P2, PT, R9.reuse, R18, PT ;  /* 0x000000120900720c */ /* 0x040fe20003f44070 */
[C---:B------:R-:W-:Y:S01]  /*6540*/  IMAD R11, R9.reuse, R16, R11 ;  /* 0x00000010090b7224 */ /* 0x040fe200078e020b */
[C---:B------:R-:W-:Y:S01]  /*6550*/  IADD3 R16, R28.reuse, 0x90, RZ ;  /* 0x000000901c107810 */ /* 0x040fe20007ffe0ff */
[C---:B------:R-:W-:Y:S01]  /*6560*/  IMAD R3, R9.reuse, R3, R6 ;  /* 0x0000000309037224 */ /* 0x040fe200078e0206 */
[----:B------:R-:W-:Y:S01]  /*6570*/  IADD3 R6, R28, 0x8f, RZ ;  /* 0x0000008f1c067810 */ /* 0x000fe20007ffe0ff */
[--C-:B------:R-:W-:Y:S01]  /*6580*/  @!P5 IMAD.IADD R2, R2, 0x1, -R9.reuse ;  /* 0x000000010202d824 */ /* 0x100fe200078e0a09 */
[----:B------:R-:W-:Y:S01]  /*6590*/  IABS R8, R16 ;  /* 0x0000001000087213 */ /* 0x000fe20000000000 */
[--C-:B------:R-:W-:Y:S01]  /*65a0*/  @!P0 IMAD.IADD R0, R0, 0x1, -R9.reuse ;  /* 0x0000000100008824 */ /* 0x100fe200078e0a09 */
[C---:B------:R-:W-:Y:S01]  /*65b0*/  ISETP.GT.U32.AND P5, PT, R9.reuse, R3, PT ;  /* 0x000000030900720c */ /* 0x040fe20003fa4070 */
[--C-:B------:R-:W-:Y:S01]  /*65c0*/  @!P3 IMAD.IADD R10, R10, 0x1, -R9.reuse ;  /* 0x000000010a0ab824 */ /* 0x100fe200078e0a09 */
[----:B------:R-:W-:Y:S01]  /*65d0*/  ISETP.GT.U32.AND P0, PT, R9, R11, PT ;  /* 0x0000000b0900720c */ /* 0x000fe20003f04070 */
[----:B------:R-:W-:Y:S01]  /*65e0*/  IMAD.MOV.U32 R21, RZ, RZ, R0 ;  /* 0x000000ffff157224 */ /* 0x000fe200078e0000 */
[----:B------:R-:W-:Y:S01]  /*65f0*/  ISETP.GE.AND P3, PT, R13, RZ, PT ;  /* 0x000000ff0d00720c */ /* 0x000fe20003f66270 */
[----:B------:R-:W-:Y:S01]  /*6600*/  IMAD.HI.U32 R13, R7, R8, RZ ;  /* 0x00000008070d7227 */ /* 0x000fe200078e00ff */
[----:B------:R-:W-:Y:S01]  /*6610*/  IABS R15, R6 ;  /* 0x00000006000f7213 */ /* 0x000fe20000000000 */
[----:B------:R0:W-:Y:S01]  /*6620*/  STL [R1+0x244], R20 ;  /* 0x0002441401007387 */ /* 0x0001e20000100800 */
[----:B------:R-:W-:Y:S01]  /*6630*/  IADD3 R0, R28, 0x8e, RZ ;  /* 0x0000008e1c007810 */ /* 0x000fe20007ffe0ff */
[--C-:B------:R-:W-:Y:S01]  /*6640*/  @!P2 IMAD.IADD R18, R18, 0x1, -R9.reuse ;  /* 0x000000011212a824 */ /* 0x100fe200078e0a09 */
[----:B------:R-:W-:Y:S01]  /*6650*/  ISETP.GE.AND P2, PT, R17, RZ, PT ;  /* 0x000000ff1100720c */ /* 0x000fe20003f46270 */
[----:B------:R-:W-:Y:S01]  /*6660*/  @!P6 IMAD.IADD R19, R19, 0x1, -R9 ;  /* 0x000000011313e824 */ /* 0x000fe200078e0a09 */
[----:B------:R-:W-:Y:S01]  /*6670*/  ISETP.GE.AND P6, PT, R5, RZ, PT ;  /* 0x000000ff0500720c */ /* 0x000fe20003fc6270 */
[----:B------:R-:W-:Y:S01]  /*6680*/  IMAD.MOV R13, RZ, RZ, -R13 ;  /* 0x000000ffff0d7224 */ /* 0x000fe200078e0a0d */
[----:B------:R1:W-:Y:S01]  /*6690*/  STL [R1+0x240], R14 ;  /* 0x0002400e01007387 */ /* 0x0003e20000100800 */
[----:B------:R-:W-:Y:S01]  /*66a0*/  @!P4 IMAD.MOV R21, RZ, RZ, -R21 ;  /* 0x000000ffff15c224 */ /* 0x000fe200078e0a15 */
[----:B------:R-:W-:Y:S01]  /*66b0*/  ISETP.GT.U32.AND P4, PT, R9, R18, PT ;  /* 0x000000120900720c */ /* 0x000fe20003f84070 */
[----:B0-----:R-:W-:-:S02]  /*66c0*/  IMAD.MOV.U32 R20, RZ, RZ, R10 ;  /* 0x000000ffff147224 */ /* 0x001fc400078e000a */
[----:B------:R-:W-:Y:S01]  /*66d0*/  IMAD R8, R9, R13, R8 ;  /* 0x0000000d09087224 */ /* 0x000fe200078e0208 */
[----:B------:R0:W-:Y:S01]  /*66e0*/  STL [R1+0x234], R21 ;  /* 0x0002341501007387 */ /* 0x0001e20000100800 */
[----:B------:R-:W-:Y:S01]  /*66f0*/  IMAD.MOV.U32 R10, RZ, RZ, R2 ;  /* 0x000000ffff0a7224 */ /* 0x000fe200078e0002 */
[C---:B------:R-:W-:Y:S01]  /*6700*/  IADD3 R2, R28.reuse, 0x8d, RZ ;  /* 0x0000008d1c027810 */ /* 0x040fe20007ffe0ff */
[----:B------:R-:W-:Y:S01]  /*6710*/  @!P5 IMAD.IADD R3, R3, 0x1, -R9 ;  /* 0x000000010303d824 */ /* 0x000fe200078e0a09 */
[----:B------:R-:W-:Y:S01]  /*6720*/  IADD3 R13, R28, 0x8c, RZ ;  /* 0x0000008c1c0d7810 */ /* 0x000fe20007ffe0ff */
[----:B-1----:R-:W-:-:S03]  /*6730*/  IMAD.HI.U32 R14, R7, R15, RZ ;  /* 0x0000000f070e7227 */ /* 0x002fc600078e00ff */
[----:B------:R-:W-:Y:S01]  /*6740*/  ISETP.GT.U32.AND P5, PT, R9, R3, PT ;  /* 0x000000030900720c */ /* 0x000fe20003fa4070 */
[----:B------:R-:W-:Y:S01]  /*6750*/  IMAD.MOV R14, RZ, RZ, -R14 ;  /* 0x000000ffff0e7224 */ /* 0x000fe200078e0a0e */
[----:B0-----:R-:W-:Y:S01]  /*6760*/  IADD3 R21, R28, 0x70, RZ ;  /* 0x000000701c157810 */ /* 0x001fe20007ffe0ff */
[----:B------:R-:W-:Y:S01]  /*6770*/  @!P0 IMAD.IADD R11, R11, 0x1, -R9 ;  /* 0x000000010b0b8824 */ /* 0x000fe200078e0a09 */
[----:B------:R-:W-:Y:S01]  /*6780*/  ISETP.GE.AND P0, PT, R12, RZ, PT ;  /* 0x000000ff0c00720c */ /* 0x000fe20003f06270 */
[----:B------:R-:W-:Y:S01]  /*6790*/  @!P3 IMAD.MOV R10, RZ, RZ, -R10 ;  /* 0x000000ffff0ab224 */ /* 0x000fe200078e0a0a */
[C---:B------:R-:W-:Y:S01]  /*67a0*/  ISETP.GT.U32.AND P3, PT, R9.reuse, R8, PT ;  /* 0x000000080900720c */ /* 0x040fe20003f64070 */
[----:B------:R-:W-:Y:S01]  /*67b0*/  IMAD.MOV.U32 R5, RZ, RZ, R19 ;  /* 0x000000ffff057224 */ /* 0x000fe200078e0013 */
[----:B------:R-:W-:Y:S01]  /*67c0*/  IABS R12, R0 ;  /* 0x00000000000c7213 */ /* 0x000fe20000000000 */
[C---:B------:R-:W-:Y:S01]  /*67d0*/  IMAD R14, R9.reuse, R14, R15 ;  /* 0x0000000e090e7224 */ /* 0x040fe200078e020f */
[----:B------:R-:W-:Y:S01]  /*67e0*/  IABS R15, R2 ;  /* 0x00000002000f7213 */ /* 0x000fe20000000000 */
[----:B------:R-:W-:Y:S01]  /*67f0*/  @!P1 IMAD.MOV R20, RZ, RZ, -R20 ;  /* 0x000000ffff149224 */ /* 0x000fe200078e0a14 */
[----:B------:R-:W-:Y:S01]  /*6800*/  ISETP.GT.U32.AND P1, PT, R9, R11, PT ;  /* 0x0000000b0900720c */ /* 0x000fe20003f24070 */
[----:B------:R-:W-:Y:S01]  /*6810*/  @!P6 IMAD.MOV R5, RZ, RZ, -R5 ;  /* 0x000000ffff05e224 */ /* 0x000fe200078e0a05 */
[----:B------:R-:W-:Y:S01]  /*6820*/  ISETP.GE.AND P6, PT, R4, RZ, PT ;  /* 0x000000ff0400720c */ /* 0x000fe20003fc6270 */
[----:B------:R-:W-:Y:S01]  /*6830*/  IMAD.HI.U32 R4, R7, R12, RZ ;  /* 0x0000000c07047227 */ /* 0x000fe200078e00ff */
[----:B------:R-:W-:Y:S03]  /*6840*/  STL [R1+0x22c], R20 ;  /* 0x00022c1401007387 */ /* 0x000fe60000100800 */
[--C-:B------:R-:W-:Y:S01]  /*6850*/  @!P4 IMAD.IADD R18, R18, 0x1, -R9.reuse ;  /* 0x000000011212c824 */ /* 0x100fe200078e0a09 */
[----:B------:R-:W-:Y:S01]  /*6860*/  ISETP.GT.U32.AND P4, PT, R9, R14, PT ;  /* 0x0000000e0900720c */ /* 0x000fe20003f84070 */
[----:B------:R-:W-:Y:S01]  /*6870*/  IMAD.MOV R4, RZ, RZ, -R4 ;  /* 0x000000ffff047224 */ /* 0x000fe200078e0a04 */
[----:B------:R0:W-:Y:S01]  /*6880*/  STL [R1+0x228], R10 ;  /* 0x0002280a01007387 */ /* 0x0001e20000100800 */
[--C-:B------:R-:W-:Y:S01]  /*6890*/  @!P3 IMAD.IADD R8, R8, 0x1, -R9.reuse ;  /* 0x000000010808b824 */ /* 0x100fe200078e0a09 */
[----:B------:R-:W-:Y:S01]  /*68a0*/  ISETP.GE.AND P3, PT, R0, RZ, PT ;  /* 0x000000ff0000720c */ /* 0x000fe20003f66270 */
[--C-:B------:R-:W-:Y:S01]  /*68b0*/  @!P5 IMAD.IADD R3, R3, 0x1, -R9.reuse ;  /* 0x000000010303d824 */ /* 0x100fe200078e0a09 */
[----:B------:R1:W-:Y:S01]  /*68c0*/  STL [R1+0x224], R5 ;  /* 0x0002240501007387 */ /* 0x0003e20000100800 */
[----:B------:R-:W-:Y:S01]  /*68d0*/  IMAD R12, R9, R4, R12 ;  /* 0x00000004090c7224 */ /* 0x000fe200078e020c */
[----:B------:R-:W-:Y:S01]  /*68e0*/  ISETP.GE.AND P5, PT, R6, RZ, PT ;  /* 0x000000ff0600720c */ /* 0x000fe20003fa6270 */
[----:B------:R-:W-:Y:S01]  /*68f0*/  @!P1 IMAD.IADD R11, R11, 0x1, -R9 ;  /* 0x000000010b0b9824 */ /* 0x000fe200078e0a09 */
[----:B------:R-:W-:Y:S01]  /*6900*/  ISETP.GE.AND P1, PT, R16, RZ, PT ;  /* 0x000000ff1000720c */ /* 0x000fe20003f26270 */
[----:B------:R-:W-:Y:S01]  /*6910*/  @!P6 IMAD.MOV R3, RZ, RZ, -R3 ;  /* 0x000000ffff03e224 */ /* 0x000fe200078e0a03 */
[----:B------:R-:W-:Y:S01]  /*6920*/  ISETP.GT.U32.AND P6, PT, R9, R12, PT ;  /* 0x0000000c0900720c */ /* 0x000fe20003fc4070 */
[----:B0-----:R-:W-:-:S02]  /*6930*/  IMAD.MOV.U32 R10, RZ, RZ, R18 ;  /* 0x000000ffff0a7224 */ /* 0x001fc400078e0012 */
[----:B------:R-:W-:Y:S01]  /*6940*/  @!P4 IMAD.IADD R14, R14, 0x1, -R9 ;  /* 0x000000010e0ec824 */ /* 0x000fe200078e0a09 */
[----:B------:R-:W-:Y:S01]  /*6950*/  ISETP.GE.AND P4, PT, R2, RZ, PT ;  /* 0x000000ff0200720c */ /* 0x000fe20003f86270 */
[----:B------:R-:W-:Y:S01]  /*6960*/  @!P2 IMAD.MOV R10, RZ, RZ, -R10 ;  /* 0x000000ffff0aa224 */ /* 0x000fe200078e0a0a */
[----:B------:R-:W-:Y:S01]  /*6970*/  ISETP.GT.U32.AND P2, PT, R9, R8, PT ;  /* 0x000000080900720c */ /* 0x000fe20003f44070 */
[----:B-1----:R-:W-:Y:S01]  /*6980*/  IMAD.MOV.U32 R5, RZ, RZ, R11 ;  /* 0x000000ffff057224 */ /* 0x002fe200078e000b */
[----:B------:R-:W-:Y:S01]  /*6990*/  IADD3 R2, R28, 0x8b, RZ ;  /* 0x0000008b1c027810 */ /* 0x000fe20007ffe0ff */
[----:B------:R-:W-:Y:S01]  /*69a0*/  IMAD.HI.U32 R0, R7, R15, RZ ;  /* 0x0000000f07007227 */ /* 0x000fe200078e00ff */
[----:B------:R0:W-:Y:S02]  /*69b0*/  STL [R1+0x220], R10 ;  /* 0x0002200a01007387 */ /* 0x0001e40000100800 */
[----:B------:R-:W-:Y:S01]  /*69c0*/  IABS R6, R2 ;  /* 0x0000000200067213 */ /* 0x000fe20000000000 */
[----:B------:R-:W-:Y:S01]  /*69d0*/  @!P0 IMAD.MOV R5, RZ, RZ, -R5 ;  /* 0x000000ffff058224 */ /* 0x000fe200078e0a05 */
[----:B------:R-:W-:Y:S01]  /*69e0*/  ISETP.GT.U32.AND P0, PT, R9, R14, PT ;  /* 0x0000000e0900720c */ /* 0x000fe20003f04070 */
[----:B------:R-:W-:-:S02]  /*69f0*/  IMAD.MOV R0, RZ, RZ, -R0 ;  /* 0x000000ffff007224 */ /* 0x000fc400078e0a00 */
[--C-:B------:R-:W-:Y:S01]  /*6a00*/  @!P6 IMAD.IADD R12, R12, 0x1, -R9.reuse ;  /* 0x000000010c0ce824 */ /* 0x100fe200078e0a09 */
[----:B------:R-:W-:Y:S01]  /*6a10*/  STL [R1+0x21c], R5 ;  /* 0x00021c0501007387 */ /* 0x000fe20000100800 */
[----:B------:R-:W-:Y:S01]  /*6a20*/  @!P2 IMAD.IADD R8, R8, 0x1, -R9 ;  /* 0x000000010808a824 */ /* 0x000fe200078e0a09 */
[----:B------:R-:W-:Y:S01]  /*6a30*/  ISETP.GE.AND P2, PT, R13, RZ, PT ;  /* 0x000000ff0d00720c */ /* 0x000fe20003f46270 */
[C---:B------:R-:W-:Y:S01]  /*6a40*/  IMAD R15, R9.reuse, R0, R15 ;  /* 0x00000000090f7224 */ /* 0x040fe200078e020f */
[----:B------:R-:W-:Y:S01]  /*6a50*/  IABS R13, R13 ;  /* 0x0000000d000d7213 */ /* 0x000fe20000000000 */
[----:B------:R1:W-:Y:S01]  /*6a60*/  STL [R1+0x218], R3 ;  /* 0x0002180301007387 */ /* 0x0003e20000100800 */
[----:B------:R-:W-:Y:S02]  /*6a70*/  ISETP.GT.U32.AND P6, PT, R9, R12, PT ;  /* 0x0000000c0900720c */ /* 0x000fe40003fc4070 */
[----:B------:R-:W-:Y:S01]  /*6a80*/  IADD3 R0, R28, 0x8a, RZ ;  /* 0x0000008a1c007810 */ /* 0x000fe20007ffe0ff */
[----:B------:R-:W-:-:S03]  /*6a90*/  IMAD.HI.U32 R4, R7, R13, RZ ;  /* 0x0000000d07047227 */ /* 0x000fc600078e00ff */
[----:B0-----:R-:W-:Y:S01]  /*6aa0*/  IABS R10, R0 ;  /* 0x00000000000a7213 */ /* 0x001fe20000000000 */
[----:B------:R-:W-:Y:S01]  /*6ab0*/  @!P0 IMAD.IADD R14, R14, 0x1, -R9 ;  /* 0x000000010e0e8824 */ /* 0x000fe200078e0a09 */
[C---:B------:R-:W-:Y:S01]  /*6ac0*/  ISETP.GT.U32.AND P0, PT, R9.reuse, R15, PT ;  /* 0x0000000f0900720c */ /* 0x040fe20003f04070 */
[----:B------:R-:W-:Y:S02]  /*6ad0*/  IMAD.MOV R4, RZ, RZ, -R4 ;  /* 0x000000ffff047224 */ /* 0x000fe400078e0a04 */
[----:B-1----:R-:W-:Y:S01]  /*6ae0*/  IMAD.MOV.U32 R3, RZ, RZ, R8 ;  /* 0x000000ffff037224 */ /* 0x002fe200078e0008 */
[----:B------:R-:W-:Y:S01]  /*6af0*/  IADD3 R8, R28, 0x87, RZ ;  /* 0x000000871c087810 */ /* 0x000fe20007ffe0ff */
[C---:B------:R-:W-:Y:S02]  /*6b00*/  IMAD R13, R9.reuse, R4, R13 ;  /* 0x00000004090d7224 */ /* 0x040fe400078e020d */
[----:B------:R-:W-:Y:S01]  /*6b10*/  @!P1 IMAD.MOV R3, RZ, RZ, -R3 ;  /* 0x000000ffff039224 */ /* 0x000fe200078e0a03 */
[----:B------:R-:W-:Y:S01]  /*6b20*/  ISETP.GE.AND P1, PT, R2, RZ, PT ;  /* 0x000000ff0200720c */ /* 0x000fe20003f26270 */
[----:B------:R-:W-:Y:S01]  /*6b30*/  @!P6 IMAD.IADD R12, R12, 0x1, -R9 ;  /* 0x000000010c0ce824 */ /* 0x000fe200078e0a09 */
[----:B------:R-:W-:Y:S01]  /*6b40*/  ISETP.GT.U32.AND P6, PT, R9, R13, PT ;  /* 0x0000000d0900720c */ /* 0x000fe20003fc4070 */
[----:B------:R-:W-:Y:S01]  /*6b50*/  IMAD.HI.U32 R2, R7, R10, RZ ;  /* 0x0000000a07027227 */ /* 0x000fe200078e00ff */
[----:B------:R0:W-:Y:S01]  /*6b60*/  STL [R1+0x1c8], R3 ;  /* 0x0001c80301007387 */ /* 0x0001e20000100800 */
[----:B------:R-:W-:-:S02]  /*6b70*/  IABS R11, R8 ;  /* 0x00000008000b7213 */ /* 0x000fc40000000000 */
[----:B------:R-:W-:Y:S02]  /*6b80*/  @!P0 IMAD.IADD R15, R15, 0x1, -R9 ;  /* 0x000000010f0f8824 */ /* 0x000fe400078e0a09 */
[----:B------:R-:W-:Y:S02]  /*6b90*/  IMAD.MOV.U32 R5, RZ, RZ, R14 ;  /* 0x000000ffff057224 */ /* 0x000fe400078e000e */
[----:B------:R-:W-:Y:S01]  /*6ba0*/  IMAD.MOV R2, RZ, RZ, -R2 ;  /* 0x000000ffff027224 */ /* 0x000fe200078e0a02 */
[----:B------:R-:W-:Y:S01]  /*6bb0*/  ISETP.GT.U32.AND P0, PT, R9, R15, PT ;  /* 0x0000000f0900720c */ /* 0x000fe20003f04070 */
[----:B------:R-:W-:Y:S01]  /*6bc0*/  @!P5 IMAD.MOV R5, RZ, RZ, -R5 ;  /* 0x000000ffff05d224 */ /* 0x000fe200078e0a05 */
[----:B------:R-:W-:Y:S01]  /*6bd0*/  ISETP.GE.AND P5, PT, R0, RZ, PT ;  /* 0x000000ff0000720c */ /* 0x000fe20003fa6270 */
[----:B0-----:R-:W-:Y:S01]  /*6be0*/  IMAD.HI.U32 R3, R7, R6, RZ ;  /* 0x0000000607037227 */ /* 0x001fe200078e00ff */
[----:B------:R-:W-:Y:S02]  /*6bf0*/  IADD3 R0, R28, 0x89, RZ ;  /* 0x000000891c007810 */ /* 0x000fe40007ffe0ff */
[----:B------:R0:W-:Y:S01]  /*6c00*/  STL [R1+0x214], R5 ;  /* 0x0002140501007387 */ /* 0x0001e20000100800 */
[----:B------:R-:W-:-:S02]  /*6c10*/  IMAD.MOV R3, RZ, RZ, -R3 ;  /* 0x000000ffff037224 */ /* 0x000fc400078e0a03 */
[C---:B------:R-:W-:Y:S01]  /*6c20*/  IMAD R10, R9.reuse, R2, R10 ;  /* 0x00000002090a7224 */ /* 0x040fe200078e020a */
[----:B------:R-:W-:Y:S01]  /*6c30*/  IADD3 R2, R28, 0x86, RZ ;  /* 0x000000861c027810 */ /* 0x000fe20007ffe0ff */
[----:B------:R-:W-:Y:S02]  /*6c40*/  IMAD.MOV.U32 R16, RZ, RZ, R12 ;  /* 0x000000ffff107224 */ /* 0x000fe400078e000c */
[----:B------:R-:W-:Y:S01]  /*6c50*/  IMAD R6, R9, R3, R6 ;  /* 0x0000000309067224 */ /* 0x000fe200078e0206 */
[----:B------:R-:W-:Y:S01]  /*6c60*/  IABS R3, R0 ;  /* 0x0000000000037213 */ /* 0x000fe20000000000 */
[----:B------:R-:W-:Y:S01]  /*6c70*/  @!P6 IMAD.IADD R13, R13, 0x1, -R9 ;  /* 0x000000010d0de824 */ /* 0x000fe200078e0a09 */
[----:B------:R-:W-:Y:S01]  /*6c80*/  IABS R4, R2 ;  /* 0x0000000200047213 */ /* 0x000fe20000000000 */
[----:B------:R-:W-:Y:S01]  /*6c90*/  @!P3 IMAD.MOV R16, RZ, RZ, -R16 ;  /* 0x000000ffff10b224 */ /* 0x000fe200078e0a10 */
[----:B------:R-:W-:Y:S01]  /*6ca0*/  ISETP.GT.U32.AND P3, PT, R9, R10, PT ;  /* 0x0000000a0900720c */ /* 0x000fe20003f64070 */
[----:B------:R-:W-:Y:S01]  /*6cb0*/  IMAD.HI.U32 R12, R7, R3, RZ ;  /* 0x00000003070c7227 */ /* 0x000fe200078e00ff */
[----:B------:R-:W-:-:S02]  /*6cc0*/  ISETP.GT.U32.AND P6, PT, R9, R13, PT ;  /* 0x0000000d0900720c */ /* 0x000fc40003fc4070 */
[----:B0-----:R-:W-:Y:S01]  /*6cd0*/  IADD3 R5, R28, 0x88, RZ ;  /* 0x000000881c057810 */ /* 0x001fe20007ffe0ff */
[----:B------:R-:W-:Y:S01]  /*6ce0*/  @!P0 IMAD.IADD R15, R15, 0x1, -R9 ;  /* 0x000000010f0f8824 */ /* 0x000fe200078e0a09 */
[C---:B------:R-:W-:Y:S01]  /*6cf0*/  ISETP.GT.U32.AND P0, PT, R9.reuse, R6, PT ;  /* 0x000000060900720c */ /* 0x040fe20003f04070 */
[----:B------:R-:W-:Y:S01]  /*6d00*/  IMAD.MOV R12, RZ, RZ, -R12 ;  /* 0x000000ffff0c7224 */ /* 0x000fe200078e0a0c */
[----:B------:R-:W-:Y:S01]  /*6d10*/  IABS R14, R5 ;  /* 0x00000005000e7213 */ /* 0x000fe20000000000 */
[----:B------:R-:W-:Y:S01]  /*6d20*/  @!P4 IMAD.MOV R15, RZ, RZ, -R15 ;  /* 0x000000ffff0fc224 */ /* 0x000fe200078e0a0f */
[----:B------:R-:W-:Y:S01]  /*6d30*/  ISETP.GE.AND P4, PT, R0, RZ, PT ;  /* 0x000000ff0000720c */ /* 0x000fe20003f86270 */
[----:B------:R-:W-:Y:S01]  /*6d40*/  IMAD R0, R9, R12, R3 ;  /* 0x0000000c09007224 */ /* 0x000fe200078e0203 */
[----:B------:R-:W-:Y:S01]  /*6d50*/  STL [R1+0x1dc], R16 ;  /* 0x0001dc1001007387 */ /* 0x000fe20000100800 */
[--C-:B------:R-:W-:Y:S02]  /*6d60*/  @!P3 IMAD.IADD R10, R10, 0x1, -R9.reuse ;  /* 0x000000010a0ab824 */ /* 0x100fe400078e0a09 */
[--C-:B------:R-:W-:Y:S01]  /*6d70*/  @!P6 IMAD.IADD R13, R13, 0x1, -R9.reuse ;  /* 0x000000010d0de824 */ /* 0x100fe200078e0a09 */
[----:B------:R-:W-:Y:S01]  /*6d80*/  ISETP.GT.U32.AND P6, PT, R9, R0, PT ;  /* 0x000000000900720c */ /* 0x000fe20003fc4070 */
[----:B------:R-:W-:Y:S01]  /*6d90*/  IMAD.HI.U32 R12, R7, R4, RZ ;  /* 0x00000004070c7227 */ /* 0x000fe200078e00ff */
[----:B------:R-:W-:Y:S01]  /*6da0*/  ISETP.GT.U32.AND P3, PT, R9, R10, PT ;  /* 0x0000000a0900720c */ /* 0x000fe20003f64070 */
[----:B------:R0:W-:Y:S02]  /*6db0*/  STL [R1+0x210], R15 ;  /* 0x0002100f01007387 */ /* 0x0001e40000100800 */
[----:B------:R-:W-:-:S02]  /*6dc0*/  @!P0 IMAD.IADD R6, R6, 0x1, -R9 ;  /* 0x0000000106068824 */ /* 0x000fc400078e0a09 */
[----:B------:R-:W-:-:S03]  /*6dd0*/  IMAD.HI.U32 R3, R7, R11, RZ ;  /* 0x0000000b07037227 */ /* 0x000fc600078e00ff */
[----:B------:R-:W-:Y:S01]  /*6de0*/  ISETP.GT.U32.AND P0, PT, R9, R6, PT ;  /* 0x000000060900720c */ /* 0x000fe20003f04070 */
[----:B------:R-:W-:Y:S02]  /*6df0*/  IMAD.MOV R12, RZ, RZ, -R12 ;  /* 0x000000ffff0c7224 */ /* 0x000fe400078e0a0c */
[--C-:B------:R-:W-:Y:S02]  /*6e00*/  @!P6 IMAD.IADD R0, R0, 0x1, -R9.reuse ;  /* 0x000000010000e824 */ /* 0x100fe400078e0a09 */
[----:B------:R-:W-:Y:S02]  /*6e10*/  @!P3 IMAD.IADD R10, R10, 0x1, -R9 ;  /* 0x000000010a0ab824 */ /* 0x000fe400078e0a09 */
[----:B0-----:R-:W-:Y:S01]  /*6e20*/  IMAD.HI.U32 R15, R7, R14, RZ ;  /* 0x0000000e070f7227 */ /* 0x001fe200078e00ff */
[----:B------:R-:W-:-:S03]  /*6e30*/  ISETP.GT.U32.AND P6, PT, R9, R0, PT ;  /* 0x000000000900720c */ /* 0x000fc60003fc4070 */
[----:B------:R-:W-:Y:S02]  /*6e40*/  IMAD.MOV R3, RZ, RZ, -R3 ;  /* 0x000000ffff037224 */ /* 0x000fe400078e0a03 */
[----:B------:R-:W-:Y:S02]  /*6e50*/  IMAD.MOV.U32 R16, RZ, RZ, R13 ;  /* 0x000000ffff107224 */ /* 0x000fe400078e000d */
[C---:B------:R-:W-:Y:S02]  /*6e60*/  IMAD R4, R9.reuse, R12, R4 ;  /* 0x0000000c09047224 */ /* 0x040fe400078e0204 */
[----:B------:R-:W-:Y:S01]  /*6e70*/  IMAD.MOV.U32 R13, RZ, RZ, R10 ;  /* 0x000000ffff0d7224 */ /* 0x000fe200078e000a */
[C---:B------:R-:W-:Y:S01]  /*6e80*/  IADD3 R10, R28.reuse, 0x84, RZ ;  /* 0x000000841c0a7810 */ /* 0x040fe20007ffe0ff */
[----:B------:R-:W-:Y:S02]  /*6e90*/  IMAD.MOV R15, RZ, RZ, -R15 ;  /* 0x000000ffff0f7224 */ /* 0x000fe400078e0a0f */
[----:B------:R-:W-:Y:S01]  /*6ea0*/  IMAD R11, R9, R3, R11 ;  /* 0x00000003090b7224 */ /* 0x000fe200078e020b */
[----:B------:R-:W-:Y:S01]  /*6eb0*/  IADD3 R3, R28, 0x85, RZ ;  /* 0x000000851c037810 */ /* 0x000fe20007ffe0ff */
[----:B------:R-:W-:Y:S01]  /*6ec0*/  @!P0 IMAD.IADD R6, R6, 0x1, -R9 ;  /* 0x0000000106068824 */ /* 0x000fe200078e0a09 */
[----:B------:R-:W-:Y:S01]  /*6ed0*/  ISETP.GE.AND P0, PT, R5, RZ, PT ;  /* 0x000000ff0500720c */ /* 0x000fe20003f06270 */
[----:B------:R-:W-:Y:S01]  /*6ee0*/  @!P5 IMAD.MOV R13, RZ, RZ, -R13 ;  /* 0x000000ffff0dd224 */ /* 0x000fe200078e0a0d */
[C---:B------:R-:W-:Y:S01]  /*6ef0*/  ISETP.GT.U32.AND P5, PT, R9.reuse, R4, PT ;  /* 0x000000040900720c */ /* 0x040fe20003fa4070 */
[C---:B------:R-:W-:Y:S01]  /*6f00*/  IMAD R5, R9.reuse, R15, R14 ;  /* 0x0000000f09057224 */ /* 0x040fe200078e020e */
[C---:B------:R-:W-:Y:S01]  /*6f10*/  ISETP.GT.U32.AND P3, PT, R9.reuse, R11, PT ;  /* 0x0000000b0900720c */ /* 0x040fe20003f64070 */
[----:B------:R-:W-:Y:S01]  /*6f20*/  IMAD.MOV.U32 R14, RZ, RZ, R6 ;  /* 0x000000ffff0e7224 */ /* 0x000fe200078e0006 */
[----:B------:R-:W-:Y:S01]  /*6f30*/  IABS R12, R3 ;  /* 0x00000003000c7213 */ /* 0x000fe20000000000 */
[----:B------:R-:W-:Y:S01]  /*6f40*/  @!P2 IMAD.MOV R16, RZ, RZ, -R16 ;  /* 0x000000ffff10a224 */ /* 0x000fe200078e0a10 */
[----:B------:R-:W-:Y:S01]  /*6f50*/  ISETP.GT.U32.AND P2, PT, R9, R5, PT ;  /* 0x000000050900720c */ /* 0x000fe20003f44070 */
[----:B------:R-:W-:Y:S01]  /*6f60*/  @!P1 IMAD.MOV R14, RZ, RZ, -R14 ;  /* 0x000000ffff0e9224 */ /* 0x000fe200078e0a0e */
[----:B------:R-:W-:Y:S01]  /*6f70*/  ISETP.GE.AND P1, PT, R8, RZ, PT ;  /* 0x000000ff0800720c */ /* 0x000fe20003f26270 */
[----:B------:R-:W-:Y:S01]  /*6f80*/  IMAD.MOV.U32 R6, RZ, RZ, R12 ;  /* 0x000000ffff067224 */ /* 0x000fe200078e000c */
[----:B------:R-:W-:Y:S01]  /*6f90*/  STL [R1+0x1fc], R16 ;  /* 0x0001fc1001007387 */ /* 0x000fe20000100800 */
[----:B------:R-:W-:Y:S01]  /*6fa0*/  @!P6 IMAD.IADD R0, R0, 0x1, -R9 ;  /* 0x000000010000e824 */ /* 0x000fe200078e0a09 */
[----:B------:R-:W-:Y:S01]  /*6fb0*/  IABS R12, R10 ;  /* 0x0000000a000c7213 */ /* 0x000fe20000000000 */
[----:B------:R-:W-:Y:S01]  /*6fc0*/  IMAD.HI.U32 R8, R7, R6, RZ ;  /* 0x0000000607087227 */ /* 0x000fe200078e00ff */
[----:B------:R-:W-:Y:S01]  /*6fd0*/  STL [R1+0x204], R14 ;  /* 0x0002040e01007387 */ /* 0x000fe20000100800 */
[----:B------:R-:W-:-:S02]  /*6fe0*/  ISETP.GE.AND P6, PT, R2, RZ, PT ;  /* 0x000000ff0200720c */ /* 0x000fc40003fc6270 */
[--C-:B------:R-:W-:Y:S01]  /*6ff0*/  @!P5 IMAD.IADD R4, R4, 0x1, -R9.reuse ;  /* 0x000000010404d824 */ /* 0x100fe200078e0a09 */
[----:B------:R0:W-:Y:S01]  /*7000*/  STL [R1+0x208], R13 ;  /* 0x0002080d01007387 */ /* 0x0001e20000100800 */
[--C-:B------:R-:W-:Y:S01]  /*7010*/  @!P3 IMAD.IADD R11, R11, 0x1, -R9.reuse ;  /* 0x000000010b0bb824 */ /* 0x100fe200078e0a09 */
[----:B------:R-:W-:Y:S01]  /*7020*/  IADD3 R2, R28, 0x82, RZ ;  /* 0x000000821c027810 */ /* 0x000fe20007ffe0ff */
[----:B------:R-:W-:Y:S02]  /*7030*/  IMAD.MOV R8, RZ, RZ, -R8 ;  /* 0x000000ffff087224 */ /* 0x000fe400078e0a08 */
[----:B------:R-:W-:Y:S01]  /*7040*/  @!P2 IMAD.IADD R5, R5, 0x1, -R9 ;  /* 0x000000010505a824 */ /* 0x000fe200078e0a09 */
[C---:B------:R-:W-:Y:S01]  /*7050*/  ISETP.GT.U32.AND P5, PT, R9.reuse, R11, PT ;  /* 0x0000000b0900720c */ /* 0x040fe20003fa4070 */
[----:B------:R-:W-:Y:S01]  /*7060*/  IMAD R6, R9, R8, R6 ;  /* 0x0000000809067224 */ /* 0x000fe200078e0206 */
[----:B------:R-:W-:Y:S01]  /*7070*/  ISETP.GE.AND P2, PT, R3, RZ, PT ;  /* 0x000000ff0300720c */ /* 0x000fe20003f46270 */
[----:B------:R-:W-:Y:S01]  /*7080*/  IMAD.HI.U32 R8, R7, R12, RZ ;  /* 0x0000000c07087227 */ /* 0x000fe200078e00ff */
[----:B------:R-:W-:-:S02]  /*7090*/  ISETP.GT.U32.AND P3, PT, R9, R5, PT ;  /* 0x000000050900720c */ /* 0x000fc40003f64070 */
[C---:B------:R-:W-:Y:S01]  /*70a0*/  IADD3 R3, R28.reuse, 0x83, RZ ;  /* 0x000000831c037810 */ /* 0x040fe20007ffe0ff */
[----:B0-----:R-:W-:Y:S01]  /*70b0*/  IMAD.MOV.U32 R13, RZ, RZ, R0 ;  /* 0x000000ffff0d7224 */ /* 0x001fe200078e0000 */
[----:B------:R-:W-:Y:S01]  /*70c0*/  IADD3 R0, R28, 0x81, RZ ;  /* 0x000000811c007810 */ /* 0x000fe20007ffe0ff */
[----:B------:R-:W-:Y:S02]  /*70d0*/  IMAD.MOV R8, RZ, RZ, -R8 ;  /* 0x000000ffff087224 */ /* 0x000fe400078e0a08 */
[----:B------:R-:W-:Y:S01]  /*70e0*/  @!P4 IMAD.MOV R13, RZ, RZ, -R13 ;  /* 0x000000ffff0dc224 */ /* 0x000fe200078e0a0d */
[C---:B------:R-:W-:Y:S01]  /*70f0*/  ISETP.GT.U32.AND P4, PT, R9.reuse, R4, PT ;  /* 0x000000040900720c */ /* 0x040fe20003f84070 */
[----:B------:R-:W-:Y:S01]  /*7100*/  IMAD R12, R9, R8, R12 ;  /* 0x00000008090c7224 */ /* 0x000fe200078e020c */
[----:B------:R-:W-:Y:S01]  /*7110*/  IABS R14, R0 ;  /* 0x00000000000e7213 */ /* 0x000fe20000000000 */
[--C-:B------:R-:W-:Y:S01]  /*7120*/  @!P5 IMAD.IADD R11, R11, 0x1, -R9.reuse ;  /* 0x000000010b0bd824 */ /* 0x100fe200078e0a09 */
[----:B------:R0:W-:Y:S01]  /*7130*/  STL [R1+0x20c], R13 ;  /* 0x00020c0d01007387 */ /* 0x0001e20000100800 */
[----:B------:R-:W-:Y:S01]  /*7140*/  IABS R8, R2 ;  /* 0x0000000200087213 */ /* 0x000fe20000000000 */
[----:B------:R-:W-:Y:S01]  /*7150*/  @!P3 IMAD.IADD R5, R5, 0x1, -R9 ;  /* 0x000000010505b824 */ /* 0x000fe200078e0a09 */
[C---:B------:R-:W-:Y:S01]  /*7160*/  ISETP.GT.U32.AND P5, PT, R9.reuse, R12, PT ;  /* 0x0000000c0900720c */ /* 0x040fe20003fa4070 */
[----:B------:R-:W-:Y:S01]  /*7170*/  @!P1 IMAD.MOV R11, RZ, RZ, -R11 ;  /* 0x000000ffff0b9224 */ /* 0x000fe200078e0a0b */
[----:B------:R-:W-:Y:S01]  /*7180*/  ISETP.GT.U32.AND P3, PT, R9, R6, PT ;  /* 0x000000060900720c */ /* 0x000fe20003f64070 */
[----:B------:R-:W-:Y:S01]  /*7190*/  IMAD.HI.U32 R15, R7, R8, RZ ;  /* 0x00000008070f7227 */ /* 0x000fe200078e00ff */
[----:B0-----:R-:W-:-:S03]  /*71a0*/  IABS R13, R3 ;  /* 0x00000003000d7213 */ /* 0x001fc60000000000 */
[----:B------:R-:W-:Y:S01]  /*71b0*/  @!P4 IMAD.IADD R4, R4, 0x1, -R9 ;  /* 0x000000010404c824 */ /* 0x000fe200078e0a09 */
[----:B------:R-:W-:Y:S01]  /*71c0*/  ISETP.GE.AND P4, PT, R10, RZ, PT ;  /* 0x000000ff0a00720c */ /* 0x000fe20003f86270 */
[----:B------:R-:W-:Y:S02]  /*71d0*/  IMAD.MOV.U32 R10, RZ, RZ, R14 ;  /* 0x000000ffff0a7224 */ /* 0x000fe400078e000e */
[----:B------:R-:W-:-:S04]  /*71e0*/  IMAD.HI.U32 R14, R7, R13, RZ ;  /* 0x0000000d070e7227 */ /* 0x000fc800078e00ff */
[----:B------:R-:W-:Y:S02]  /*71f0*/  IMAD.MOV R14, RZ, RZ, -R14 ;  /* 0x000000ffff0e7224 */ /* 0x000fe400078e0a0e */
[----:B------:R-:W-:Y:S02]  /*7200*/  IMAD.MOV.U32 R16, RZ, RZ, R5 ;  /* 0x000000ffff107224 */ /* 0x000fe400078e0005 */
[----:B------:R-:W-:Y:S02]  /*7210*/  IMAD.MOV R5, RZ, RZ, -R15 ;  /* 0x000000ffff057224 */ /* 0x000fe400078e0a0f */
[C---:B------:R-:W-:Y:S01]  /*7220*/  IMAD R13, R9.reuse, R14, R13 ;  /* 0x0000000e090d7224 */ /* 0x040fe200078e020d */
[----:B------:R-:W-:Y:S01]  /*7230*/  IADD3 R14, R28, 0x80, RZ ;  /* 0x000000801c0e7810 */ /* 0x000fe20007ffe0ff */
[--C-:B------:R-:W-:Y:S02]  /*7240*/  @!P5 IMAD.IADD R12, R12, 0x1, -R9.reuse ;  /* 0x000000010c0cd824 */ /* 0x100fe400078e0a09 */
[C---:B------:R-:W-:Y:S01]  /*7250*/  IMAD R8, R9.reuse, R5, R8 ;  /* 0x0000000509087224 */ /* 0x040fe200078e0208 */
[----:B------:R-:W-:Y:S01]  /*7260*/  ISETP.GT.U32.AND P1, PT, R9, R13, PT ;  /* 0x0000000d0900720c */ /* 0x000fe20003f24070 */
[----:B------:R-:W-:Y:S01]  /*7270*/  @!P3 IMAD.IADD R6, R6, 0x1, -R9 ;  /* 0x000000010606b824 */ /* 0x000fe200078e0a09 */
[----:B------:R-:W-:Y:S01]  /*7280*/  ISETP.GE.AND P3, PT, R3, RZ, PT ;  /* 0x000000ff0300720c */ /* 0x000fe20003f66270 */
[----:B------:R-:W-:Y:S01]  /*7290*/  @!P6 IMAD.MOV R4, RZ, RZ, -R4 ;  /* 0x000000ffff04e224 */ /* 0x000fe200078e0a04 */
[----:B------:R-:W-:Y:S01]  /*72a0*/  ISETP.GT.U32.AND P5, PT, R9, R12, PT ;  /* 0x0000000c0900720c */ /* 0x000fe20003fa4070 */
[----:B------:R-:W-:Y:S01]  /*72b0*/  IMAD.HI.U32 R3, R7, R10, RZ ;  /* 0x0000000a07037227 */ /* 0x000fe200078e00ff */
[----:B------:R-:W-:-:S03]  /*72c0*/  ISETP.GT.U32.AND P6, PT, R9, R8, PT ;  /* 0x000000080900720c */ /* 0x000fc60003fc4070 */
[----:B------:R-:W-:Y:S01]  /*72d0*/  @!P0 IMAD.MOV R16, RZ, RZ, -R16 ;  /* 0x000000ffff108224 */ /* 0x000fe200078e0a10 */
[----:B------:R-:W-:Y:S01]  /*72e0*/  ISETP.GT.U32.AND P0, PT, R9, R6, PT ;  /* 0x000000060900720c */ /* 0x000fe20003f04070 */
[----:B------:R-:W-:Y:S02]  /*72f0*/  IMAD.MOV R3, RZ, RZ, -R3 ;  /* 0x000000ffff037224 */ /* 0x000fe400078e0a03 */
[--C-:B------:R-:W-:Y:S01]  /*7300*/  @!P1 IMAD.IADD R13, R13, 0x1, -R9.reuse ;  /* 0x000000010d0d9824 */ /* 0x100fe200078e0a09 */
[----:B------:R-:W-:Y:S01]  /*7310*/  STL [R1+0x200], R16 ;  /* 0x0002001001007387 */ /* 0x000fe20000100800 */
[C---:B------:R-:W-:Y:S01]  /*7320*/  IMAD R10, R9.reuse, R3, R10 ;  /* 0x00000003090a7224 */ /* 0x040fe200078e020a */
[----:B------:R-:W-:Y:S01]  /*7330*/  IABS R3, R14 ;  /* 0x0000000e00037213 */ /* 0x000fe20000000000 */
[--C-:B------:R-:W-:Y:S01]  /*7340*/  @!P5 IMAD.IADD R12, R12, 0x1, -R9.reuse ;  /* 0x000000010c0cd824 */ /* 0x100fe200078e0a09 */
[----:B------:R0:W-:Y:S01]  /*7350*/  STL [R1+0x1f0], R11 ;  /* 0x0001f00b01007387 */ /* 0x0001e20000100800 */
[--C-:B------:R-:W-:Y:S01]  /*7360*/  @!P6 IMAD.IADD R8, R8, 0x1, -R9.reuse ;  /* 0x000000010808e824 */ /* 0x100fe200078e0a09 */
[----:B------:R-:W-:Y:S01]  /*7370*/  ISETP.GT.U32.AND P5, PT, R9, R10, PT ;  /* 0x0000000a0900720c */ /* 0x000fe20003fa4070 */
[----:B------:R-:W-:Y:S01]  /*7380*/  IMAD.HI.U32 R5, R7, R3, RZ ;  /* 0x0000000307057227 */ /* 0x000fe200078e00ff */
[C---:B------:R-:W-:Y:S01]  /*7390*/  ISETP.GT.U32.AND P6, PT, R9.reuse, R13, PT ;  /* 0x0000000d0900720c */ /* 0x040fe20003fc4070 */
[----:B------:R1:W-:Y:S01]  /*73a0*/  STL [R1+0x1f4], R4 ;  /* 0x0001f40401007387 */ /* 0x0003e20000100800 */
[----:B------:R-:W-:Y:S01]  /*73b0*/  ISETP.GE.AND P1, PT, R0, RZ, PT ;  /* 0x000000ff0000720c */ /* 0x000fe20003f26270 */
[----:B------:R-:W-:Y:S01]  /*73c0*/  @!P0 IMAD.IADD R6, R6, 0x1, -R9 ;  /* 0x0000000106068824 */ /* 0x000fe200078e0a09 */
[----:B------:R-:W-:Y:S01]  /*73d0*/  ISETP.GE.AND P0, PT, R2, RZ, PT ;  /* 0x000000ff0200720c */ /* 0x000fe20003f06270 */
[----:B------:R-:W-:Y:S01]  /*73e0*/  IMAD.MOV R5, RZ, RZ, -R5 ;  /* 0x000000ffff057224 */ /* 0x000fe200078e0a05 */
[C---:B------:R-:W-:Y:S01]  /*73f0*/  IADD3 R2, R28.reuse, 0x7f, RZ ;  /* 0x0000007f1c027810 */ /* 0x040fe20007ffe0ff */
[----:B0-----:R-:W-:Y:S01]  /*7400*/  IMAD.MOV.U32 R11, RZ, RZ, R6 ;  /* 0x000000ffff0b7224 */ /* 0x001fe200078e0006 */
[C---:B------:R-:W-:Y:S01]  /*7410*/  IADD3 R0, R28.reuse, 0x7e, RZ ;  /* 0x0000007e1c007810 */ /* 0x040fe20007ffe0ff */
[----:B------:R-:W-:Y:S01]  /*7420*/  IMAD R3, R9, R5, R3 ;  /* 0x0000000509037224 */ /* 0x000fe200078e0203 */
[----:B------:R-:W-:Y:S01]  /*7430*/  IADD3 R5, R28, 0x7d, RZ ;  /* 0x0000007d1c057810 */ /* 0x000fe20007ffe0ff */
[--C-:B------:R-:W-:Y:S01]  /*7440*/  @!P5 IMAD.IADD R10, R10, 0x1, -R9.reuse ;  /* 0x000000010a0ad824 */ /* 0x100fe200078e0a09 */
[----:B-1----:R-:W-:Y:S01]  /*7450*/  IABS R4, R2 ;  /* 0x0000000200047213 */ /* 0x002fe20000000000 */
[----:B------:R-:W-:Y:S01]  /*7460*/  @!P6 IMAD.IADD R13, R13, 0x1, -R9 ;  /* 0x000000010d0de824 */ /* 0x000fe200078e0a09 */
[C---:B------:R-:W-:Y:S01]  /*7470*/  ISETP.GT.U32.AND P5, PT, R9.reuse, R8, PT ;  /* 0x000000080900720c */ /* 0x040fe20003fa4070 */
[----:B------:R-:W-:Y:S01]  /*7480*/  @!P2 IMAD.MOV R11, RZ, RZ, -R11 ;  /* 0x000000ffff0ba224 */ /* 0x000fe200078e0a0b */
[----:B------:R-:W-:Y:S01]  /*7490*/  ISETP.GT.U32.AND P6, PT, R9, R3, PT ;  /* 0x000000030900720c */ /* 0x000fe20003fc4070 */
[----:B------:R-:W-:Y:S01]  /*74a0*/  IMAD.HI.U32 R6, R7, R4, RZ ;  /* 0x0000000407067227 */ /* 0x000fe200078e00ff */
[----:B------:R-:W-:-:S02]  /*74b0*/  IABS R16, R0 ;  /* 0x0000000000107213 */ /* 0x000fc40000000000 */
[----:B------:R-:W-:Y:S01]  /*74c0*/  ISETP.GT.U32.AND P2, PT, R9, R10, PT ;  /* 0x0000000a0900720c */ /* 0x000fe20003f44070 */
[----:B------:R-:W-:Y:S01]  /*74d0*/  IMAD.MOV R6, RZ, RZ, -R6 ;  /* 0x000000ffff067224 */ /* 0x000fe200078e0a06 */
[----:B------:R0:W-:Y:S01]  /*74e0*/  STL [R1+0x1f8], R11 ;  /* 0x0001f80b01007387 */ /* 0x0001e20000100800 */
[----:B------:R-:W-:-:S04]  /*74f0*/  IMAD.HI.U32 R17, R7, R16, RZ ;  /* 0x0000001007117227 */ /* 0x000fc800078e00ff */
[----:B------:R-:W-:Y:S01]  /*7500*/  IMAD R4, R9, R6, R4 ;  /* 0x0000000609047224 */ /* 0x000fe200078e0204 */
[----:B------:R-:W-:Y:S01]  /*7510*/  IABS R6, R5 ;  /* 0x0000000500067213 */ /* 0x000fe20000000000 */
[--C-:B------:R-:W-:Y:S02]  /*7520*/  @!P5 IMAD.IADD R8, R8, 0x1, -R9.reuse ;  /* 0x000000010808d824 */ /* 0x100fe400078e0a09 */
[----:B------:R-:W-:Y:S01]  /*7530*/  @!P6 IMAD.IADD R3, R3, 0x1, -R9 ;  /* 0x000000010303e824 */ /* 0x000fe200078e0a09 */
[C---:B------:R-:W-:Y:S01]  /*7540*/  ISETP.GT.U32.AND P5, PT, R9.reuse, R4, PT ;  /* 0x000000040900720c */ /* 0x040fe20003fa4070 */
[----:B------:R-:W-:Y:S01]  /*7550*/  @!P4 IMAD.MOV R12, RZ, RZ, -R12 ;  /* 0x000000ffff0cc224 */ /* 0x000fe200078e0a0c */
[----:B------:R-:W-:Y:S01]  /*7560*/  ISETP.GE.AND P6, PT, R2, RZ, PT ;  /* 0x000000ff0200720c */ /* 0x000fe20003fc6270 */
[----:B------:R-:W-:Y:S01]  /*7570*/  IMAD.MOV R17, RZ, RZ, -R17 ;  /* 0x000000ffff117224 */ /* 0x000fe200078e0a11 */
[----:B------:R-:W-:Y:S01]  /*7580*/  ISETP.GT.U32.AND P4, PT, R9, R3, PT ;  /* 0x000000030900720c */ /* 0x000fe20003f84070 */
[----:B------:R-:W-:Y:S01]  /*7590*/  IMAD.HI.U32 R15, R7, R6, RZ ;  /* 0x00000006070f7227 */ /* 0x000fe200078e00ff */
[----:B------:R1:W-:Y:S01]  /*75a0*/  STL [R1+0x1ec], R12 ;  /* 0x0001ec0c01007387 */ /* 0x0003e20000100800 */
[----:B0-----:R-:W-:-:S02]  /*75b0*/  IADD3 R11, R28, 0x7c, RZ ;  /* 0x0000007c1c0b7810 */ /* 0x001fc40007ffe0ff */
[C---:B------:R-:W-:Y:S02]  /*75c0*/  IMAD R2, R9.reuse, R17, R16 ;  /* 0x0000001109027224 */ /* 0x040fe400078e0210 */
[----:B------:R-:W-:Y:S02]  /*75d0*/  IMAD.MOV R15, RZ, RZ, -R15 ;  /* 0x000000ffff0f7224 */ /* 0x000fe400078e0a0f */
[--C-:B------:R-:W-:Y:S01]  /*75e0*/  @!P5 IMAD.IADD R4, R4, 0x1, -R9.reuse ;  /* 0x000000010404d824 */ /* 0x100fe200078e0a09 */
[C---:B------:R-:W-:Y:S01]  /*75f0*/  ISETP.GT.U32.AND P5, PT, R9.reuse, R2, PT ;  /* 0x000000020900720c */ /* 0x040fe20003fa4070 */
[----:B------:R-:W-:Y:S02]  /*7600*/  IMAD R6, R9, R15, R6 ;  /* 0x0000000f09067224 */ /* 0x000fe400078e0206 */
[--C-:B------:R-:W-:Y:S01]  /*7610*/  @!P2 IMAD.IADD R10, R10, 0x1, -R9.reuse ;  /* 0x000000010a0aa824 */ /* 0x100fe200078e0a09 */
[----:B------:R-:W-:Y:S01]  /*7620*/  ISETP.GE.AND P2, PT, R14, RZ, PT ;  /* 0x000000ff0e00720c */ /* 0x000fe20003f46270 */
[----:B-1----:R-:W-:Y:S01]  /*7630*/  IMAD.MOV.U32 R12, RZ, RZ, R8 ;  /* 0x000000ffff0c7224 */ /* 0x002fe200078e0008 */
[----:B------:R-:W-:Y:S01]  /*7640*/  IABS R14, R11 ;  /* 0x0000000b000e7213 */ /* 0x000fe20000000000 */
[----:B------:R-:W-:Y:S01]  /*7650*/  @!P4 IMAD.IADD R3, R3, 0x1, -R9 ;  /* 0x000000010303c824 */ /* 0x000fe200078e0a09 */
[----:B------:R-:W-:Y:S01]  /*7660*/  ISETP.GT.U32.AND P4, PT, R9, R6, PT ;  /* 0x000000060900720c */ /* 0x000fe20003f84070 */
[----:B------:R-:W-:-:S02]  /*7670*/  IMAD.MOV.U32 R8, RZ, RZ, R10 ;  /* 0x000000ffff087224 */ /* 0x000fc400078e000a */
[----:B------:R-:W-:Y:S02]  /*7680*/  IMAD.MOV.U32 R18, RZ, RZ, R13 ;  /* 0x000000ffff127224 */ /* 0x000fe400078e000d */
[----:B------:R-:W-:Y:S01]  /*7690*/  @!P1 IMAD.MOV R8, RZ, RZ, -R8 ;  /* 0x000000ffff089224 */ /* 0x000fe200078e0a08 */
[----:B------:R-:W-:Y:S01]  /*76a0*/  ISETP.GE.AND P1, PT, R5, RZ, PT ;  /* 0x000000ff0500720c */ /* 0x000fe20003f26270 */
[----:B------:R-:W-:Y:S01]  /*76b0*/  @!P3 IMAD.MOV R18, RZ, RZ, -R18 ;  /* 0x000000ffff12b224 */ /* 0x000fe200078e0a12 */
[----:B------:R-:W-:Y:S01]  /*76c0*/  ISETP.GT.U32.AND P3, PT, R9, R4, PT ;  /* 0x000000040900720c */ /* 0x000fe20003f64070 */
[----:B------:R-:W-:Y:S01]  /*76d0*/  @!P0 IMAD.MOV R12, RZ, RZ, -R12 ;  /* 0x000000ffff0c8224 */ /* 0x000fe200078e0a0c */
[----:B------:R-:W-:Y:S01]  /*76e0*/  IADD3 R5, R28, 0x7b, RZ ;  /* 0x0000007b1c057810 */ /* 0x000fe20007ffe0ff */
[--C-:B------:R-:W-:Y:S01]  /*76f0*/  @!P5 IMAD.IADD R2, R2, 0x1, -R9.reuse ;  /* 0x000000010202d824 */ /* 0x100fe200078e0a09 */
[----:B------:R-:W-:Y:S01]  /*7700*/  ISETP.GE.AND P0, PT, R0, RZ, PT ;  /* 0x000000ff0000720c */ /* 0x000fe20003f06270 */
[----:B------:R-:W-:Y:S01]  /*7710*/  IMAD.HI.U32 R0, R7, R14, RZ ;  /* 0x0000000e07007227 */ /* 0x000fe200078e00ff */
[----:B------:R-:W-:Y:S01]  /*7720*/  IABS R16, R5 ;  /* 0x0000000500107213 */ /* 0x000fe20000000000 */
[----:B------:R-:W-:Y:S01]  /*7730*/  STL [R1+0x1e8], R18 ;  /* 0x0001e81201007387 */ /* 0x000fe20000100800 */
[----:B------:R-:W-:Y:S01]  /*7740*/  ISETP.GE.AND P5, PT, R5, RZ, PT ;  /* 0x000000ff0500720c */ /* 0x000fe20003fa6270 */
[----:B------:R-:W-:Y:S01]  /*7750*/  @!P4 IMAD.IADD R6, R6, 0x1, -R9 ;  /* 0x000000010606c824 */ /* 0x000fe200078e0a09 */
[----:B------:R-:W-:Y:S01]  /*7760*/  ISETP.GT.U32.AND P4, PT, R9, R2, PT ;  /* 0x000000020900720c */ /* 0x000fe20003f84070 */
[----:B------:R-:W-:Y:S01]  /*7770*/  IMAD.MOV.U32 R10, RZ, RZ, R3 ;  /* 0x000000ffff0a7224 */ /* 0x000fe200078e0003 */
[----:B------:R-:W-:Y:S01]  /*7780*/  STL [R1+0x1e4], R12 ;  /* 0x0001e40c01007387 */ /* 0x000fe20000100800 */
[----:B------:R-:W-:Y:S01]  /*7790*/  IMAD.MOV R0, RZ, RZ, -R0 ;  /* 0x000000ffff007224 */ /* 0x000fe200078e0a00 */
[----:B------:R-:W-:Y:S01]  /*77a0*/  IADD3 R5, R28, 0x79, RZ ;  /* 0x000000791c057810 */ /* 0x000fe20007ffe0ff */
[----:B------:R-:W-:Y:S01]  /*77b0*/  IMAD.HI.U32 R3, R7, R16, RZ ;  /* 0x0000001007037227 */ /* 0x000fe200078e00ff */
[----:B------:R0:W-:Y:S02]  /*77c0*/  STL [R1+0x1e0], R8 ;  /* 0x0001e00801007387 */ /* 0x0001e40000100800 */
[----:B------:R-:W-:Y:S01]  /*77d0*/  IABS R15, R5 ;  /* 0x00000005000f7213 */ /* 0x000fe20000000000 */
[----:B------:R-:W-:Y:S01]  /*77e0*/  @!P3 IMAD.IADD R4, R4, 0x1, -R9 ;  /* 0x000000010404b824 */ /* 0x000fe200078e0a09 */
[----:B------:R-:W-:Y:S01]  /*77f0*/  ISETP.GE.AND P3, PT, R11, RZ, PT ;  /* 0x000000ff0b00720c */ /* 0x000fe20003f66270 */
[C---:B------:R-:W-:Y:S01]  /*7800*/  IMAD R17, R9.reuse, R0, R14 ;  /* 0x0000000009117224 */ /* 0x040fe200078e020e */
[C---:B------:R-:W-:Y:S01]  /*7810*/  IADD3 R0, R28.reuse, 0x78, RZ ;  /* 0x000000781c007810 */ /* 0x040fe20007ffe0ff */
[----:B------:R-:W-:Y:S01]  /*7820*/  IMAD.MOV R3, RZ, RZ, -R3 ;  /* 0x000000ffff037224 */ /* 0x000fe200078e0a03 */
[C---:B------:R-:W-:Y:S01]  /*7830*/  IADD3 R11, R28.reuse, 0x74, RZ ;  /* 0x000000741c0b7810 */ /* 0x040fe20007ffe0ff */
[----:B------:R-:W-:Y:S01]  /*7840*/  @!P6 IMAD.MOV R4, RZ, RZ, -R4 ;  /* 0x000000ffff04e224 */ /* 0x000fe200078e0a04 */
[C---:B------:R-:W-:Y:S01]  /*7850*/  ISETP.GT.U32.AND P6, PT, R9.reuse, R17, PT ;  /* 0x000000110900720c */ /* 0x040fe20003fc4070 */
[C---:B------:R-:W-:Y:S01]  /*7860*/  IMAD R16, R9.reuse, R3, R16 ;  /* 0x0000000309107224 */ /* 0x040fe200078e0210 */
[----:B0-----:R-:W-:Y:S01]  /*7870*/  IADD3 R8, R28, 0x7a, RZ ;  /* 0x0000007a1c087810 */ /* 0x001fe20007ffe0ff */
[----:B------:R-:W-:Y:S01]  /*7880*/  @!P4 IMAD.IADD R2, R2, 0x1, -R9 ;  /* 0x000000010202c824 */ /* 0x000fe200078e0a09 */
[----:B------:R-:W-:Y:S01]  /*7890*/  IABS R14, R0 ;  /* 0x00000000000e7213 */ /* 0x000fe20000000000 */
[----:B------:R-:W-:Y:S01]  /*78a0*/  @!P2 IMAD.MOV R10, RZ, RZ, -R10 ;  /* 0x000000ffff0aa224 */ /* 0x000fe200078e0a0a */
[----:B------:R-:W-:-:S02]  /*78b0*/  ISETP.GT.U32.AND P4, PT, R9, R16, PT ;  /* 0x000000100900720c */ /* 0x000fc40003f84070 */
[----:B------:R-:W-:Y:S02]  /*78c0*/  ISETP.GT.U32.AND P2, PT, R9, R6, PT ;  /* 0x000000060900720c */ /* 0x000fe40003f44070 */
[----:B------:R-:W-:Y:S01]  /*78d0*/  IABS R12, R8 ;  /* 0x00000008000c7213 */ /* 0x000fe20000000000 */
[----:B------:R-:W-:Y:S02]  /*78e0*/  STL [R1+0x1d8], R10 ;  /* 0x0001d80a01007387 */ /* 0x000fe40000100800 */
[----:B------:R-:W-:Y:S01]  /*78f0*/  @!P6 IMAD.IADD R17, R17, 0x1, -R9 ;  /* 0x000000011111e824 */ /* 0x000fe200078e0a09 */
[----:B------:R-:W-:Y:S01]  /*7900*/  ISETP.GE.AND P6, PT, R5, RZ, PT ;  /* 0x000000ff0500720c */ /* 0x000fe20003fc6270 */
[----:B------:R0:W-:Y:S01]  /*7910*/  STL [R1+0x1d4], R4 ;  /* 0x0001d40401007387 */ /* 0x0001e20000100800 */
[----:B------:R-:W-:Y:S01]  /*7920*/  IMAD.HI.U32 R3, R7, R12, RZ ;  /* 0x0000000c07037227 */ /* 0x000fe200078e00ff */
[----:B------:R-:W-:-:S03]  /*7930*/  IADD3 R5, R28, 0x77, RZ ;  /* 0x000000771c057810 */ /* 0x000fc60007ffe0ff */
[--C-:B------:R-:W-:Y:S01]  /*7940*/  @!P4 IMAD.IADD R16, R16, 0x1, -R9.reuse ;  /* 0x000000011010c824 */ /* 0x100fe200078e0a09 */
[----:B------:R-:W-:Y:S01]  /*7950*/  ISETP.GT.U32.AND P4, PT, R9, R17, PT ;  /* 0x000000110900720c */ /* 0x000fe20003f84070 */
[----:B------:R-:W-:Y:S01]  /*7960*/  @!P2 IMAD.IADD R6, R6, 0x1, -R9 ;  /* 0x000000010606a824 */ /* 0x000fe200078e0a09 */
[----:B------:R-:W-:Y:S01]  /*7970*/  ISETP.GE.AND P2, PT, R8, RZ, PT ;  /* 0x000000ff0800720c */ /* 0x000fe20003f46270 */
[----:B------:R-:W-:Y:S02]  /*7980*/  IMAD.MOV R8, RZ, RZ, -R3 ;  /* 0x000000ffff087224 */ /* 0x000fe400078e0a03 */
[----:B0-----:R-:W-:-:S04]  /*7990*/  IMAD.HI.U32 R4, R7, R15, RZ ;  /* 0x0000000f07047227 */ /* 0x001fc800078e00ff */
[----:B------:R-:W-:Y:S02]  /*79a0*/  IMAD.MOV R4, RZ, RZ, -R4 ;  /* 0x000000ffff047224 */ /* 0x000fe400078e0a04 */
[----:B------:R-:W-:Y:S02]  /*79b0*/  IMAD.MOV.U32 R10, RZ, RZ, R2 ;  /* 0x000000ffff0a7224 */ /* 0x000fe400078e0002 */
[C---:B------:R-:W-:Y:S01]  /*79c0*/  IMAD R12, R9.reuse, R8, R12 ;  /* 0x00000008090c7224 */ /* 0x040fe200078e020c */
[C---:B------:R-:W-:Y:S01]  /*79d0*/  IADD3 R8, R28.reuse, 0x76, RZ ;  /* 0x000000761c087810 */ /* 0x040fe20007ffe0ff */
[C---:B------:R-:W-:Y:S02]  /*79e0*/  IMAD R15, R9.reuse, R4, R15 ;  /* 0x00000004090f7224 */ /* 0x040fe400078e020f */
[----:B------:R-:W-:Y:S01]  /*79f0*/  IMAD.MOV.U32 R2, RZ, RZ, R6 ;  /* 0x000000ffff027224 */ /* 0x000fe200078e0006 */
[----:B------:R-:W-:Y:S01]  /*7a00*/  IADD3 R6, R28, 0x75, RZ ;  /* 0x000000751c067810 */ /* 0x000fe20007ffe0ff */
[----:B------:R-:W-:Y:S01]  /*7a10*/  @!P0 IMAD.MOV R10, RZ, RZ, -R10 ;  /* 0x000000ffff0a8224 */ /* 0x000fe200078e0a0a */
[C---:B------:R-:W-:Y:S01]  /*7a20*/  ISETP.GT.U32.AND P0, PT, R9.reuse, R16, PT ;  /* 0x000000100900720c */ /* 0x040fe20003f04070 */
[----:B------:R-:W-:Y:S01]  /*7a30*/  @!P1 IMAD.MOV R2, RZ, RZ, -R2 ;  /* 0x000000ffff029224 */ /* 0x000fe200078e0a02 */
[----:B------:R-:W-:Y:S01]  /*7a40*/  ISETP.GT.U32.AND P1, PT, R9, R12, PT ;  /* 0x0000000c0900720c */ /* 0x000fe20003f24070 */
[----:B------:R-:W-:Y:S01]  /*7a50*/  @!P4 IMAD.IADD R17, R17, 0x1, -R9 ;  /* 0x000000011111c824 */ /* 0x000fe200078e0a09 */
[----:B------:R-:W-:Y:S01]  /*7a60*/  ISETP.GT.U32.AND P4, PT, R9, R15, PT ;  /* 0x0000000f0900720c */ /* 0x000fe20003f84070 */
[----:B------:R-:W-:Y:S01]  /*7a70*/  IMAD.HI.U32 R3, R7, R14, RZ ;  /* 0x0000000e07037227 */ /* 0x000fe200078e00ff */
[----:B------:R0:W-:Y:S01]  /*7a80*/  STL [R1+0x1cc], R10 ;  /* 0x0001cc0a01007387 */ /* 0x0001e20000100800 */
[----:B------:R-:W-:-:S02]  /*7a90*/  IABS R4, R6 ;  /* 0x0000000600047213 */ /* 0x000fc40000000000 */
[----:B------:R-:W-:Y:S01]  /*7aa0*/  IMAD.MOV R3, RZ, RZ, -R3 ;  /* 0x000000ffff037224 */ /* 0x000fe200078e0a03 */
[----:B------:R1:W-:Y:S01]  /*7ab0*/  STL [R1+0x1d0], R2 ;  /* 0x0001d00201007387 */ /* 0x0003e20000100800 */
[----:B------:R-:W-:Y:S02]  /*7ac0*/  IMAD.MOV.U32 R19, RZ, RZ, R17 ;  /* 0x000000ffff137224 */ /* 0x000fe400078e0011 */
[C---:B------:R-:W-:Y:S01]  /*7ad0*/  IMAD R14, R9.reuse, R3, R14 ;  /* 0x00000003090e7224 */ /* 0x040fe200078e020e */
[----:B------:R-:W-:Y:S01]  /*7ae0*/  IABS R3, R11 ;  /* 0x0000000b00037213 */ /* 0x000fe20000000000 */
[--C-:B------:R-:W-:Y:S01]  /*7af0*/  @!P0 IMAD.IADD R16, R16, 0x1, -R9.reuse ;  /* 0x0000000110108824 */ /* 0x100fe200078e0a09 */
[----:B0-----:R-:W-:Y:S01]  /*7b00*/  IABS R10, R5 ;  /* 0x00000005000a7213 */ /* 0x001fe20000000000 */
[--C-:B------:R-:W-:Y:S01]  /*7b10*/  @!P1 IMAD.IADD R12, R12, 0x1, -R9.reuse ;  /* 0x000000010c0c9824 */ /* 0x100fe200078e0a09 */
[----:B------:R-:W-:Y:S01]  /*7b20*/  ISETP.GT.U32.AND P0, PT, R9, R14, PT ;  /* 0x0000000e0900720c */ /* 0x000fe20003f04070 */
[----:B------:R-:W-:Y:S01]  /*7b30*/  @!P4 IMAD.IADD R15, R15, 0x1, -R9 ;  /* 0x000000010f0fc824 */ /* 0x000fe200078e0a09 */
[----:B-1----:R-:W-:Y:S01]  /*7b40*/  IABS R2, R8 ;  /* 0x0000000800027213 */ /* 0x002fe20000000000 */
[----:B------:R-:W-:Y:S01]  /*7b50*/  @!P3 IMAD.MOV R19, RZ, RZ, -R19 ;  /* 0x000000ffff13b224 */ /* 0x000fe200078e0a13 */
[----:B------:R-:W-:Y:S01]  /*7b60*/  ISETP.GE.AND P1, PT, R0, RZ, PT ;  /* 0x000000ff0000720c */ /* 0x000fe20003f26270 */
[----:B------:R-:W-:Y:S01]  /*7b70*/  IMAD.HI.U32 R13, R7, R10, RZ ;  /* 0x0000000a070d7227 */ /* 0x000fe200078e00ff */
[----:B------:R-:W-:-:S02]  /*7b80*/  ISETP.GT.U32.AND P4, PT, R9, R12, PT ;  /* 0x0000000c0900720c */ /* 0x000fc40003f84070 */
[----:B------:R-:W-:Y:S01]  /*7b90*/  ISETP.GT.U32.AND P3, PT, R9, R15, PT ;  /* 0x0000000f0900720c */ /* 0x000fe20003f64070 */
[----:B------:R-:W-:Y:S01]  /*7ba0*/  IMAD.HI.U32 R0, R7, R2, RZ ;  /* 0x0000000207007227 */ /* 0x000fe200078e00ff */
[----:B------:R0:W-:Y:S03]  /*7bb0*/  STL [R1+0x1ac], R19 ;  /* 0x0001ac1301007387 */ /* 0x0001e60000100800 */
[----:B------:R-:W-:Y:S02]  /*7bc0*/  IMAD.MOV R13, RZ, RZ, -R13 ;  /* 0x000000ffff0d7224 */ /* 0x000fe400078e0a0d */
[----:B------:R-:W-:Y:S02]  /*7bd0*/  IMAD.MOV R0, RZ, RZ, -R0 ;  /* 0x000000ffff007224 */ /* 0x000fe400078e0a00 */
[--C-:B------:R-:W-:Y:S02]  /*7be0*/  @!P0 IMAD.IADD R14, R14, 0x1, -R9.reuse ;  /* 0x000000010e0e8824 */ /* 0x100fe400078e0a09 */
[----:B------:R-:W-:Y:S01]  /*7bf0*/  IMAD.MOV.U32 R18, RZ, RZ, R16 ;  /* 0x000000ffff127224 */ /* 0x000fe200078e0010 */
[C---:B0-----:R-:W-:Y:S01]  /*7c00*/  IADD3 R19, R28.reuse, 0x66, RZ ;  /* 0x000000661c137810 */ /* 0x041fe20007ffe0ff */
[C---:B------:R-:W-:Y:S01]  /*7c10*/  IMAD R10, R9.reuse, R13, R10 ;  /* 0x0000000d090a7224 */ /* 0x040fe200078e020a */
[C---:B------:R-:W-:Y:S01]  /*7c20*/  ISETP.GT.U32.AND P0, PT, R9.reuse, R14, PT ;  /* 0x0000000e0900720c */ /* 0x040fe20003f04070 */
[----:B------:R-:W-:Y:S01]  /*7c30*/  IMAD R2, R9, R0, R2 ;  /* 0x0000000009027224 */ /* 0x000fe200078e0202 */
[----:B------:R-:W-:Y:S01]  /*7c40*/  IADD3 R0, R28, 0x73, RZ ;  /* 0x000000731c007810 */ /* 0x000fe20007ffe0ff */
[----:B------:R-:W-:Y:S01]  /*7c50*/  @!P5 IMAD.MOV R18, RZ, RZ, -R18 ;  /* 0x000000ffff12d224 */ /* 0x000fe200078e0a12 */
[----:B------:R-:W-:Y:S01]  /*7c60*/  ISETP.GE.AND P5, PT, R5, RZ, PT ;  /* 0x000000ff0500720c */ /* 0x000fe20003fa6270 */
[--C-:B------:R-:W-:Y:S01]  /*7c70*/  @!P4 IMAD.IADD R12, R12, 0x1, -R9.reuse ;  /* 0x000000010c0cc824 */ /* 0x100fe200078e0a09 */
[----:B------:R-:W-:Y:S01]  /*7c80*/  ISETP.GT.U32.AND P4, PT, R9, R10, PT ;  /* 0x0000000a0900720c */ /* 0x000fe20003f84070 */
[----:B------:R-:W-:Y:S01]  /*7c90*/  @!P3 IMAD.IADD R15, R15, 0x1, -R9 ;  /* 0x000000010f0fb824 */ /* 0x000fe200078e0a09 */
[----:B------:R-:W-:Y:S01]  /*7ca0*/  ISETP.GT.U32.AND P3, PT, R9, R2, PT ;  /* 0x000000020900720c */ /* 0x000fe20003f64070 */
[C---:B------:R-:W-:Y:S01]  /*7cb0*/  IMAD.HI.U32 R13, R7.reuse, R4, RZ ;  /* 0x00000004070d7227 */ /* 0x040fe200078e00ff */
[----:B------:R0:W-:Y:S03]  /*7cc0*/  STL [R1+0x1b0], R18 ;  /* 0x0001b01201007387 */ /* 0x0001e60000100800 */
[----:B------:R-:W-:-:S04]  /*7cd0*/  IMAD.HI.U32 R5, R7, R3, RZ ;  /* 0x0000000307057227 */ /* 0x000fc800078e00ff */
[----:B------:R-:W-:Y:S02]  /*7ce0*/  IMAD.MOV R13, RZ, RZ, -R13 ;  /* 0x000000ffff0d7224 */ /* 0x000fe400078e0a0d */
[----:B------:R-:W-:Y:S01]  /*7cf0*/  IMAD.MOV R5, RZ, RZ, -R5 ;  /* 0x000000ffff057224 */ /* 0x000fe200078e0a05 */
[C---:B0-----:R-:W-:Y:S01]  /*7d00*/  IADD3 R18, R28.reuse, 0x6a, RZ ;  /* 0x0000006a1c127810 */ /* 0x041fe20007ffe0ff */
[C---:B------:R-:W-:Y:S02]  /*7d10*/  IMAD R4, R9.reuse, R13, R4 ;  /* 0x0000000d09047224 */ /* 0x040fe400078e0204 */
[C---:B------:R-:W-:Y:S01]  /*7d20*/  IMAD R3, R9.reuse, R5, R3 ;  /* 0x0000000509037224 */ /* 0x040fe200078e0203 */
[----:B------:R-:W-:Y:S01]  /*7d30*/  IADD3 R5, R28, 0x72, RZ ;  /* 0x000000721c057810 */ /* 0x000fe20007ffe0ff */
[--C-:B------:R-:W-:Y:S01]  /*7d40*/  @!P0 IMAD.IADD R14, R14, 0x1, -R9.reuse ;  /* 0x000000010e0e8824 */ /* 0x100fe200078e0a09 */
[----:B------:R-:W-:Y:S01]  /*7d50*/  ISETP.GE.AND P0, PT, R8, RZ, PT ;  /* 0x000000ff0800720c */ /* 0x000fe20003f06270 */
[--C-:B------:R-:W-:Y:S01]  /*7d60*/  @!P4 IMAD.IADD R10, R10, 0x1, -R9.reuse ;  /* 0x000000010a0ac824 */ /* 0x100fe200078e0a09 */
[----:B------:R-:W-:Y:S01]  /*7d70*/  IABS R8, R0 ;  /* 0x0000000000087213 */ /* 0x000fe20000000000 */
[----:B------:R-:W-:Y:S01]  /*7d80*/  IMAD.MOV.U32 R16, RZ, RZ, R12 ;  /* 0x000000ffff107224 */ /* 0x000fe200078e000c */
[C---:B------:R-:W-:Y:S01]  /*7d90*/  ISETP.GT.U32.AND P4, PT, R9.reuse, R4, PT ;  /* 0x000000040900720c */ /* 0x040fe20003f84070 */
[----:B------:R-:W-:Y:S01]  /*7da0*/  @!P3 IMAD.IADD R2, R2, 0x1, -R9 ;  /* 0x000000010202b824 */ /* 0x000fe200078e0a09 */
[C---:B------:R-:W-:Y:S01]  /*7db0*/  ISETP.GT.U32.AND P3, PT, R9.reuse, R10, PT ;  /* 0x0000000a0900720c */ /* 0x040fe20003f64070 */
[----:B------:R-:W-:Y:S01]  /*7dc0*/  @!P6 IMAD.MOV R15, RZ, RZ, -R15 ;  /* 0x000000ffff0fe224 */ /* 0x000fe200078e0a0f */
[C---:B------:R-:W-:Y:S01]  /*7dd0*/  ISETP.GT.U32.AND P6, PT, R9.reuse, R3, PT ;  /* 0x000000030900720c */ /* 0x040fe20003fc4070 */
[----:B------:R-:W-:Y:S01]  /*7de0*/  @!P2 IMAD.MOV R16, RZ, RZ, -R16 ;  /* 0x000000ffff10a224 */ /* 0x000fe200078e0a10 */
[----:B------:R-:W-:Y:S01]  /*7df0*/  ISETP.GT.U32.AND P2, PT, R9, R2, PT ;  /* 0x000000020900720c */ /* 0x000fe20003f44070 */
[----:B------:R-:W-:Y:S01]  /*7e00*/  IMAD.HI.U32 R12, R7, R8, RZ ;  /* 0x00000008070c7227 */ /* 0x000fe200078e00ff */
[----:B------:R-:W-:-:S02]  /*7e10*/  IABS R13, R5 ;  /* 0x00000005000d7213 */ /* 0x000fc40000000000 */
[----:B------:R0:W-:Y:S01]  /*7e20*/  STL [R1+0x1c4], R16 ;  /* 0x0001c41001007387 */ /* 0x0001e20000100800 */
[----:B------:R-:W-:Y:S02]  /*7e30*/  IMAD.MOV R12, RZ, RZ, -R12 ;  /* 0x000000ffff0c7224 */ /* 0x000fe400078e0a0c */
[--C-:B------:R-:W-:Y:S01]  /*7e40*/  @!P4 IMAD.IADD R4, R4, 0x1, -R9.reuse ;  /* 0x000000010404c824 */ /* 0x100fe200078e0a09 */
[----:B------:R1:W-:Y:S01]  /*7e50*/  STL [R1+0x1b4], R15 ;  /* 0x0001b40f01007387 */ /* 0x0003e20000100800 */
[----:B------:R-:W-:Y:S02]  /*7e60*/  IMAD R8, R9, R12, R8 ;  /* 0x0000000c09087224 */ /* 0x000fe400078e0208 */
[--C-:B------:R-:W-:Y:S01]  /*7e70*/  @!P6 IMAD.IADD R3, R3, 0x1, -R9.reuse ;  /* 0x000000010303e824 */ /* 0x100fe200078e0a09 */
[C---:B------:R-:W-:Y:S01]  /*7e80*/  ISETP.GT.U32.AND P4, PT, R9.reuse, R4, PT ;  /* 0x000000040900720c */ /* 0x040fe20003f84070 */
[----:B------:R-:W-:Y:S01]  /*7e90*/  @!P1 IMAD.MOV R14, RZ, RZ, -R14 ;  /* 0x000000ffff0e9224 */ /* 0x000fe200078e0a0e */
[----:B------:R-:W-:Y:S01]  /*7ea0*/  ISETP.GE.AND P1, PT, R6, RZ, PT ;  /* 0x000000ff0600720c */ /* 0x000fe20003f26270 */
[----:B------:R-:W-:Y:S01]  /*7eb0*/  @!P2 IMAD.IADD R2, R2, 0x1, -R9 ;  /* 0x000000010202a824 */ /* 0x000fe200078e0a09 */
[C---:B------:R-:W-:Y:S01]  /*7ec0*/  ISETP.GT.U32.AND P2, PT, R9.reuse, R8, PT ;  /* 0x000000080900720c */ /* 0x040fe20003f44070 */
[----:B------:R-:W-:Y:S01]  /*7ed0*/  IMAD.MOV.U32 R6, RZ, RZ, R13 ;  /* 0x000000ffff067224 */ /* 0x000fe200078e000d */
[----:B------:R-:W-:Y:S01]  /*7ee0*/  ISETP.GT.U32.AND P6, PT, R9, R3, PT ;  /* 0x000000030900720c */ /* 0x000fe20003fc4070 */
[----:B------:R-:W-:Y:S01]  /*7ef0*/  @!P3 IMAD.IADD R10, R10, 0x1, -R9 ;  /* 0x000000010a0ab824 */ /* 0x000fe200078e0a09 */
[----:B------:R-:W-:Y:S01]  /*7f00*/  ISETP.GE.AND P3, PT, R11, RZ, PT ;  /* 0x000000ff0b00720c */ /* 0x000fe20003f66270 */
[----:B------:R2:W-:Y:S01]  /*7f10*/  STL [R1+0x1b8], R14 ;  /* 0x0001b80e01007387 */ /* 0x0005e20000100800 */
[----:B------:R-:W-:Y:S01]  /*7f20*/  IMAD.HI.U32 R11, R7, R6, RZ ;  /* 0x00000006070b7227 */ /* 0x000fe200078e00ff */
[----:B0-----:R-:W-:-:S02]  /*7f30*/  IADD3 R16, R28, 0x6c, RZ ;  /* 0x0000006c1c107810 */ /* 0x001fc40007ffe0ff */
[----:B------:R-:W-:Y:S01]  /*7f40*/  IABS R13, R18 ;  /* 0x00000012000d7213 */ /* 0x000fe20000000000 */
[----:B------:R-:W-:Y:S01]  /*7f50*/  IMAD.MOV R11, RZ, RZ, -R11 ;  /* 0x000000ffff0b7224 */ /* 0x000fe200078e0a0b */
[----:B-1----:R-:W-:Y:S01]  /*7f60*/  IADD3 R15, R28, 0x68, RZ ;  /* 0x000000681c0f7810 */ /* 0x002fe20007ffe0ff */
[--C-:B------:R-:W-:Y:S01]  /*7f70*/  @!P4 IMAD.IADD R4, R4, 0x1, -R9.reuse ;  /* 0x000000010404c824 */ /* 0x100fe200078e0a09 */
[----:B------:R-:W-:Y:S01]  /*7f80*/  ISETP.GE.AND P4, PT, R5, RZ, PT ;  /* 0x000000ff0500720c */ /* 0x000fe20003f86270 */
[--C-:B------:R-:W-:Y:S01]  /*7f90*/  @!P2 IMAD.IADD R8, R8, 0x1, -R9.reuse ;  /* 0x000000010808a824 */ /* 0x100fe200078e0a09 */
[----:B------:R-:W-:Y:S01]  /*7fa0*/  IADD3 R5, R28, 0x71, RZ ;  /* 0x000000711c057810 */ /* 0x000fe20007ffe0ff */
[----:B--2---:R-:W-:Y:S02]  /*7fb0*/  IMAD.MOV.U32 R14, RZ, RZ, R10 ;  /* 0x000000ffff0e7224 */ /* 0x004fe400078e000a */
[----:B------:R-:W-:Y:S01]  /*7fc0*/  IMAD.MOV.U32 R10, RZ, RZ, R2 ;  /* 0x000000ffff0a7224 */ /* 0x000fe200078e0002 */
[----:B------:R-:W-:Y:S01]  /*7fd0*/  ISETP.GT.U32.AND P2, PT, R9, R8, PT ;  /* 0x000000080900720c */ /* 0x000fe20003f44070 */
[----:B------:R-:W-:Y:S01]  /*7fe0*/  @!P5 IMAD.MOV R14, RZ, RZ, -R14 ;  /* 0x000000ffff0ed224 */ /* 0x000fe200078e0a0e */
[----:B------:R-:W-:Y:S01]  /*7ff0*/  ISETP.GE.AND P5, PT, R0, RZ, PT ;  /* 0x000000ff0000720c */ /* 0x000fe20003fa6270 */
[----:B------:R-:W-:Y:S01]  /*8000*/  @!P0 IMAD.MOV R10, RZ, RZ, -R10 ;  /* 0x000000ffff0a8224 */ /* 0x000fe200078e0a0a */
[----:B------:R-:W-:Y:S01]  /*8010*/  ISETP.GE.AND P0, PT, R5, RZ, PT ;  /* 0x000000ff0500720c */ /* 0x000fe20003f06270 */
[----:B------:R-:W-:Y:S01]  /*8020*/  IMAD R0, R9, R11, R6 ;  /* 0x0000000b09007224 */ /* 0x000fe200078e0206 */
[----:B------:R-:W-:Y:S01]  /*8030*/  STL [R1+0x1bc], R14 ;  /* 0x0001bc0e01007387 */ /* 0x000fe20000100800 */
[----:B------:R-:W-:Y:S01]  /*8040*/  @!P6 IMAD.IADD R3, R3, 0x1, -R9 ;  /* 0x000000010303e824 */ /* 0x000fe200078e0a09 */
[----:B------:R-:W-:Y:S01]  /*8050*/  IABS R5, R5 ;  /* 0x0000000500057213 */ /* 0x000fe20000000000 */
[----:B------:R-:W-:Y:S01]  /*8060*/  @!P1 IMAD.MOV R4, RZ, RZ, -R4 ;  /* 0x000000ffff049224 */ /* 0x000fe200078e0a04 */
[----:B------:R0:W-:Y:S01]  /*8070*/  STL [R1+0x1c0], R10 ;  /* 0x0001c00a01007387 */ /* 0x0001e20000100800 */
[----:B------:R-:W-:-:S02]  /*8080*/  ISETP.GT.U32.AND P1, PT, R9, R0, PT ;  /* 0x000000000900720c */ /* 0x000fc40003f24070 */
[----:B------:R-:W-:Y:S01]  /*8090*/  @!P2 IMAD.IADD R8, R8, 0x1, -R9 ;  /* 0x000000010808a824 */ /* 0x000fe200078e0a09 */
[----:B------:R-:W-:Y:S01]  /*80a0*/  STL [R1+0x414], R4 ;  /* 0x0004140401007387 */ /* 0x000fe20000100800 */
[C---:B------:R-:W-:Y:S02]  /*80b0*/  IADD3 R6, R28.reuse, 0x6f, RZ ;  /* 0x0000006f1c067810 */ /* 0x040fe40007ffe0ff */
[----:B------:R-:W-:Y:S01]  /*80c0*/  IMAD.MOV.U32 R11, RZ, RZ, R8 ;  /* 0x000000ffff0b7224 */ /* 0x000fe200078e0008 */
[----:B------:R-:W-:Y:S01]  /*80d0*/  IADD3 R2, R28, 0x6e, RZ ;  /* 0x0000006e1c027810 */ /* 0x000fe20007ffe0ff */
[----:B0-----:R-:W-:Y:S01]  /*80e0*/  IMAD.MOV.U32 R10, RZ, RZ, R3 ;  /* 0x000000ffff0a7224 */ /* 0x001fe200078e0003 */
[----:B------:R-:W-:Y:S01]  /*80f0*/  ISETP.GE.AND P6, PT, R21, RZ, PT ;  /* 0x000000ff1500720c */ /* 0x000fe20003fc6270 */
[----:B------:R-:W-:Y:S01]  /*8100*/  @!P5 IMAD.MOV R11, RZ, RZ, -R11 ;  /* 0x000000ffff0bd224 */ /* 0x000fe200078e0a0b */
[----:B------:R-:W-:Y:S01]  /*8110*/  IABS R17, R2 ;  /* 0x0000000200117213 */ /* 0x000fe20000000000 */
[----:B------:R-:W-:Y:S01]  /*8120*/  @!P3 IMAD.MOV R10, RZ, RZ, -R10 ;  /* 0x000000ffff0ab224 */ /* 0x000fe200078e0a0a */
[----:B------:R-:W-:Y:S01]  /*8130*/  ISETP.GE.AND P3, PT, R6, RZ, PT ;  /* 0x000000ff0600720c */ /* 0x000fe20003f66270 */
[----:B------:R-:W-:Y:S01]  /*8140*/  @!P1 IMAD.IADD R0, R0, 0x1, -R9 ;  /* 0x0000000100009824 */ /* 0x000fe200078e0a09 */
[----:B------:R-:W-:-:S02]  /*8150*/  IABS R6, R6 ;  /* 0x0000000600067213 */ /* 0x000fc40000000000 */
[----:B------:R0:W-:Y:S01]  /*8160*/  STL [R1+0x418], R10 ;  /* 0x0004180a01007387 */ /* 0x0001e20000100800 */
[----:B------:R-:W-:Y:S02]  /*8170*/  IABS R21, R21 ;  /* 0x0000001500157213 */ /* 0x000fe40000000000 */
[----:B------:R-:W-:Y:S01]  /*8180*/  ISETP.GT.U32.AND P1, PT, R9, R0, PT ;  /* 0x000000000900720c */ /* 0x000fe20003f24070 */
[C---:B------:R-:W-:Y:S01]  /*8190*/  IMAD.HI.U32 R3, R7.reuse, R6, RZ ;  /* 0x0000000607037227 */ /* 0x040fe200078e00ff */
[----:B------:R1:W-:Y:S01]  /*81a0*/  STL [R1+0x410], R11 ;  /* 0x0004100b01007387 */ /* 0x0003e20000100800 */
[----:B------:R-:W-:Y:S02]  /*81b0*/  ISETP.GE.AND P2, PT, R2, RZ, PT ;  /* 0x000000ff0200720c */ /* 0x000fe40003f46270 */
[----:B------:R-:W-:Y:S01]  /*81c0*/  IMAD.MOV R3, RZ, RZ, -R3 ;  /* 0x000000ffff037224 */ /* 0x000fe200078e0a03 */
[----:B------:R-:W-:Y:S01]  /*81d0*/  IADD3 R8, R28, 0x6b, RZ ;  /* 0x0000006b1c087810 */ /* 0x000fe20007ffe0ff */
[----:B0-----:R-:W-:Y:S01]  /*81e0*/  IMAD.HI.U32 R10, R7, R5, RZ ;  /* 0x00000005070a7227 */ /* 0x001fe200078e00ff */
[----:B------:R-:W-:-:S02]  /*81f0*/  IABS R14, R15 ;  /* 0x0000000f000e7213 */ /* 0x000fc40000000000 */
[----:B------:R-:W-:Y:S01]  /*8200*/  IABS R12, R8 ;  /* 0x00000008000c7213 */ /* 0x000fe20000000000 */
[----:B------:R-:W-:Y:S02]  /*8210*/  IMAD.MOV R10, RZ, RZ, -R10 ;  /* 0x000000ffff0a7224 */ /* 0x000fe400078e0a0a */
[----:B------:R-:W-:Y:S02]  /*8220*/  @!P1 IMAD.IADD R0, R0, 0x1, -R9 ;  /* 0x0000000100009824 */ /* 0x000fe400078e0a09 */
[C---:B------:R-:W-:Y:S01]  /*8230*/  IMAD R5, R9.reuse, R10, R5 ;  /* 0x0000000a09057224 */ /* 0x040fe200078e0205 */
[----:B------:R-:W-:Y:S01]  /*8240*/  IADD3 R10, R28, 0x6d, RZ ;  /* 0x0000006d1c0a7810 */ /* 0x000fe20007ffe0ff */
[C---:B------:R-:W-:Y:S02]  /*8250*/  IMAD R6, R9.reuse, R3, R6 ;  /* 0x0000000309067224 */ /* 0x040fe400078e0206 */
[----:B-1----:R-:W-:Y:S01]  /*8260*/  IMAD.MOV.U32 R11, RZ, RZ, R0 ;  /* 0x000000ffff0b7224 */ /* 0x002fe200078e0000 */
[----:B------:R-:W-:Y:S01]  /*8270*/  ISETP.GT.U32.AND P5, PT, R9, R5, PT ;  /* 0x000000050900720c */ /* 0x000fe20003fa4070 */
[----:B------:R-:W-:Y:S01]  /*8280*/  IMAD.HI.U32 R2, R7, R17, RZ ;  /* 0x0000001107027227 */ /* 0x000fe200078e00ff */
[----:B------:R-:W-:-:S03]  /*8290*/  IABS R20, R10 ;  /* 0x0000000a00147213 */ /* 0x000fc60000000000 */
[----:B------:R-:W-:-:S04]  /*82a0*/  IMAD.HI.U32 R4, R7, R21, RZ ;  /* 0x0000001507047227 */ /* 0x000fc800078e00ff */
[----:B------:R-:W-:Y:S02]  /*82b0*/  @!P4 IMAD.MOV R11, RZ, RZ, -R11 ;  /* 0x000000ffff0bc224 */ /* 0x000fe400078e0a0b */
[----:B------:R-:W-:Y:S02]  /*82c0*/  IMAD.MOV R2, RZ, RZ, -R2 ;  /* 0x000000ffff027224 */ /* 0x000fe400078e0a02 */
[----:B------:R-:W-:Y:S01]  /*82d0*/  @!P5 IMAD.IADD R5, R5, 0x1, -R9 ;  /* 0x000000010505d824 */ /* 0x000fe200078e0a09 */
[C---:B------:R-:W-:Y:S01]  /*82e0*/  ISETP.GT.U32.AND P5, PT, R9.reuse, R6, PT ;  /* 0x000000060900720c */ /* 0x040fe20003fa4070 */
[----:B------:R-:W-:Y:S01]  /*82f0*/  IMAD.MOV R4, RZ, RZ, -R4 ;  /* 0x000000ffff047224 */ /* 0x000fe200078e0a04 */
[----:B------:R0:W-:Y:S01]  /*8300*/  STL [R1+0x40c], R11 ;  /* 0x00040c0b01007387 */ /* 0x0001e20000100800 */
[C---:B------:R-:W-:Y:S01]  /*8310*/  IMAD R17, R9.reuse, R2, R17 ;  /* 0x0000000209117224 */ /* 0x040fe200078e0211 */
[C---:B------:R-:W-:Y:S01]  /*8320*/  ISETP.GT.U32.AND P4, PT, R9.reuse, R5, PT ;  /* 0x000000050900720c */ /* 0x040fe20003f84070 */
[----:B------:R-:W-:Y:S01]  /*8330*/  IMAD R21, R9, R4, R21 ;  /* 0x0000000409157224 */ /* 0x000fe200078e0215 */
[----:B------:R-:W-:Y:S01]  /*8340*/  IABS R2, R16 ;  /* 0x0000001000027213 */ /* 0x000fe20000000000 */
[----:B------:R-:W-:-:S03]  /*8350*/  IMAD.HI.U32 R3, R7, R12, RZ ;  /* 0x0000000c07037227 */ /* 0x000fc600078e00ff */
[----:B------:R-:W-:Y:S01]  /*8360*/  ISETP.GT.U32.AND P1, PT, R9, R21, PT ;  /* 0x000000150900720c */ /* 0x000fe20003f24070 */
[----:B------:R-:W-:Y:S02]  /*8370*/  IMAD.MOV.U32 R0, RZ, RZ, R2 ;  /* 0x000000ffff007224 */ /* 0x000fe400078e0002 */
[----:B------:R-:W-:Y:S02]  /*8380*/  @!P5 IMAD.IADD R6, R6, 0x1, -R9 ;  /* 0x000000010606d824 */ /* 0x000fe400078e0a09 */
[----:B------:R-:W-:-:S03]  /*8390*/  IMAD.HI.U32 R4, R7, R0, RZ ;  /* 0x0000000007047227 */ /* 0x000fc600078e00ff */
[----:B------:R-:W-:Y:S01]  /*83a0*/  ISETP.GT.U32.AND P5, PT, R9, R6, PT ;  /* 0x000000060900720c */ /* 0x000fe20003fa4070 */
[----:B------:R-:W-:Y:S01]  /*83b0*/  @!P4 IMAD.IADD R5, R5, 0x1, -R9 ;  /* 0x000000010505c824 */ /* 0x000fe200078e0a09 */
[----:B------:R-:W-:Y:S01]  /*83c0*/  ISETP.GT.U32.AND P4, PT, R9, R17, PT ;  /* 0x000000110900720c */ /* 0x000fe20003f84070 */
[----:B0-----:R-:W-:-:S04]  /*83d0*/  IMAD.HI.U32 R11, R7, R20, RZ ;  /* 0x00000014070b7227 */ /* 0x001fc800078e00ff */
[----:B------:R-:W-:Y:S02]  /*83e0*/  IMAD.MOV R4, RZ, RZ, -R4 ;  /* 0x000000ffff047224 */ /* 0x000fe400078e0a04 */
[----:B------:R-:W-:Y:S02]  /*83f0*/  IMAD.MOV R11, RZ, RZ, -R11 ;  /* 0x000000ffff0b7224 */ /* 0x000fe400078e0a0b */
[----:B------:R-:W-:Y:S02]  /*8400*/  IMAD R0, R9, R4, R0 ;  /* 0x0000000409007224 */ /* 0x000fe400078e0200 */
[--C-:B------:R-:W-:Y:S02]  /*8410*/  @!P1 IMAD.IADD R21, R21, 0x1, -R9.reuse ;  /* 0x0000000115159824 */ /* 0x100fe400078e0a09 */
[----:B------:R-:W-:Y:S01]  /*8420*/  IMAD R20, R9, R11, R20 ;  /* 0x0000000b09147224 */ /* 0x000fe200078e0214 */
[----:B------:R-:W-:Y:S01]  /*8430*/  IADD3 R11, R28, 0x69, RZ ;  /* 0x000000691c0b7810 */ /* 0x000fe20007ffe0ff */
[----:B------:R-:W-:Y:S01]  /*8440*/  @!P4 IMAD.IADD R17, R17, 0x1, -R9 ;  /* 0x000000011111c824 */ /* 0x000fe200078e0a09 */
[----:B------:R-:W-:Y:S01]  /*8450*/  ISETP.GT.U32.AND P4, PT, R9, R0, PT ;  /* 0x000000000900720c */ /* 0x000fe20003f84070 */
[----:B------:R-:W-:Y:S01]  /*8460*/  IMAD.HI.U32 R2, R7, R13, RZ ;  /* 0x0000000d07027227 */ /* 0x000fe200078e00ff */
[----:B------:R-:W-:-:S03]  /*8470*/  ISETP.GT.U32.AND P1, PT, R9, R21, PT ;  /* 0x000000150900720c */ /* 0x000fc60003f24070 */
[----:B------:R-:W-:Y:S01]  /*8480*/  @!P5 IMAD.IADD R6, R6, 0x1, -R9 ;  /* 0x000000010606d824 */ /* 0x000fe200078e0a09 */
[C---:B------:R-:W-:Y:S01]  /*8490*/  ISETP.GT.U32.AND P5, PT, R9.reuse, R20, PT ;  /* 0x000000140900720c */ /* 0x040fe20003fa4070 */
[----:B------:R-:W-:Y:S02]  /*84a0*/  IMAD.MOV R2, RZ, RZ, -R2 ;  /* 0x000000ffff027224 */ /* 0x000fe400078e0a02 */
[----:B------:R-:W-:Y:S02]  /*84b0*/  IMAD.MOV R3, RZ, RZ, -R3 ;  /* 0x000000ffff037224 */ /* 0x000fe400078e0a03 */
[C---:B------:R-:W-:Y:S01]  /*84c0*/  IMAD R13, R9.reuse, R2, R13 ;  /* 0x00000002090d7224 */ /* 0x040fe200078e020d */
[----:B------:R-:W-:Y:S01]  /*84d0*/  IADD3 R2, R28, 0x67, RZ ;  /* 0x000000671c027810 */ /* 0x000fe20007ffe0ff */
[C---:B------:R-:W-:Y:S01]  /*84e0*/  IMAD R12, R9.reuse, R3, R12 ;  /* 0x00000003090c7224 */ /* 0x040fe200078e020c */
[----:B------:R-:W-:Y:S01]  /*84f0*/  IABS R3, R19 ;  /* 0x0000001300037213 */ /* 0x000fe20000000000 */
[--C-:B------:R-:W-:Y:S01]  /*8500*/  @!P4 IMAD.IADD R0, R0, 0x1, -R9.reuse ;  /* 0x000000010000c824 */ /* 0x100fe200078e0a09 */
[----:B------:R-:W-:Y:S01]  /*8510*/  ISETP.GT.U32.AND P4, PT, R9, R13, PT ;  /* 0x0000000d0900720c */ /* 0x000fe20003f84070 */
[--C-:B------:R-:W-:Y:S01]  /*8520*/  @!P1 IMAD.IADD R21, R21, 0x1, -R9.reuse ;  /* 0x0000000115159824 */ /* 0x100fe200078e0a09 */
[----:B------:R-:W-:Y:S01]  /*8530*/  ISETP.GE.AND P1, PT, R10, RZ, PT ;  /* 0x000000ff0a00720c */ /* 0x000fe20003f26270 */
[----:B------:R-:W-:Y:S01]  /*8540*/  @!P5 IMAD.IADD R20, R20, 0x1, -R9 ;  /* 0x000000011414d824 */ /* 0x000fe200078e0a09 */
[----:B------:R-:W-:Y:S01]  /*8550*/  ISETP.GT.U32.AND P5, PT, R9, R12, PT ;  /* 0x0000000c0900720c */ /* 0x000fe20003fa4070 */
[----:B------:R-:W-:Y:S01]  /*8560*/  IMAD.MOV.U32 R26, RZ, RZ, R5 ;  /* 0x000000ffff1a7224 */ /* 0x000fe200078e0005 */
[----:B------:R-:W-:Y:S01]  /*8570*/  IABS R10, R11 ;  /* 0x0000000b000a7213 */ /* 0x000fe20000000000 */
[----:B------:R-:W-:Y:S01]  /*8580*/  IMAD.HI.U32 R22, R7, R14, RZ ;  /* 0x0000000e07167227 */ /* 0x000fe200078e00ff */
[----:B------:R-:W-:-:S03]  /*8590*/  IABS R4, R2 ;  /* 0x0000000200047213 */ /* 0x000fc60000000000 */
[----:B------:R-:W-:Y:S01]  /*85a0*/  @!P0 IMAD.MOV R26, RZ, RZ, -R26 ;  /* 0x000000ffff1a8224 */ /* 0x000fe200078e0a1a */
[----:B------:R-:W-:Y:S01]  /*85b0*/  ISETP.GT.U32.AND P0, PT, R9, R17, PT ;  /* 0x000000110900720c */ /* 0x000fe20003f04070 */
[----:B------:R-:W-:-:S03]  /*85c0*/  IMAD.HI.U32 R25, R7, R10, RZ ;  /* 0x0000000a07197227 */ /* 0x000fc600078e00ff */
[----:B------:R0:W-:Y:S01]  /*85d0*/  STL [R1+0x1a8], R26 ;  /* 0x0001a81a01007387 */ /* 0x0001e20000100800 */
[----:B------:R-:W-:Y:S02]  /*85e0*/  IMAD.MOV R25, RZ, RZ, -R25 ;  /* 0x000000ffff197224 */ /* 0x000fe400078e0a19 */
[----:B------:R-:W-:Y:S01]  /*85f0*/  @!P4 IMAD.IADD R13, R13, 0x1, -R9 ;  /* 0x000000010d0dc824 */ /* 0x000fe200078e0a09 */
[----:B------:R-:W-:Y:S01]  /*8600*/  ISETP.GT.U32.AND P4, PT, R9, R0, PT ;  /* 0x000000000900720c */ /* 0x000fe20003f84070 */
[----:B------:R-:W-:-:S04]  /*8610*/  IMAD.HI.U32 R23, R7, R4, RZ ;  /* 0x0000000407177227 */ /* 0x000fc800078e00ff */
[----:B------:R-:W-:Y:S01]  /*8620*/  @!P5 IMAD.IADD R12, R12, 0x1, -R9 ;  /* 0x000000010c0cd824 */ /* 0x000fe200078e0a09 */
[C---:B------:R-:W-:Y:S01]  /*8630*/  ISETP.GT.U32.AND P5, PT, R9.reuse, R20, PT ;  /* 0x000000140900720c */ /* 0x040fe20003fa4070 */
[C---:B------:R-:W-:Y:S02]  /*8640*/  IMAD R10, R9.reuse, R25, R10 ;  /* 0x00000019090a7224 */ /* 0x040fe400078e020a */
[----:B------:R-:W-:Y:S02]  /*8650*/  IMAD.MOV R23, RZ, RZ, -R23 ;  /* 0x000000ffff177224 */ /* 0x000fe400078e0a17 */
[----:B------:R-:W-:Y:S01]  /*8660*/  @!P6 IMAD.MOV R21, RZ, RZ, -R21 ;  /* 0x000000ffff15e224 */ /* 0x000fe200078e0a15 */
[----:B------:R-:W-:Y:S01]  /*8670*/  ISETP.GT.U32.AND P6, PT, R9, R12, PT ;  /* 0x0000000c0900720c */ /* 0x000fe20003fc4070 */
[----:B------:R-:W-:Y:S01]  /*8680*/  @!P0 IMAD.IADD R17, R17, 0x1, -R9 ;  /* 0x0000000111118824 */ /* 0x000fe200078e0a09 */
[C---:B------:R-:W-:Y:S01]  /*8690*/  ISETP.GT.U32.AND P0, PT, R9.reuse, R10, PT ;  /* 0x0000000a0900720c */ /* 0x040fe20003f04070 */
[----:B------:R-:W-:Y:S01]  /*86a0*/  IMAD.MOV R22, RZ, RZ, -R22 ;  /* 0x000000ffff167224 */ /* 0x000fe200078e0a16 */
[----:B------:R1:W-:Y:S01]  /*86b0*/  STL [R1+0x1a4], R21 ;  /* 0x0001a41501007387 */ /* 0x0003e20000100800 */
[----:B------:R-:W-:-:S02]  /*86c0*/  IMAD R4, R9, R23, R4 ;  /* 0x0000001709047224 */ /* 0x000fc400078e0204 */
[C---:B------:R-:W-:Y:S02]  /*86d0*/  IMAD R14, R9.reuse, R22, R14 ;  /* 0x00000016090e7224 */ /* 0x040fe400078e020e */
[----:B------:R-:W-:Y:S01]  /*86e0*/  IMAD.MOV.U32 R5, RZ, RZ, R6 ;  /* 0x000000ffff057224 */ /* 0x000fe200078e0006 */
[----:B------:R-:W-:Y:S01]  /*86f0*/  IADD3 R6, R28, 0x64, RZ ;  /* 0x000000641c067810 */ /* 0x000fe20007ffe0ff */
[--C-:B------:R-:W-:Y:S01]  /*8700*/  @!P4 IMAD.IADD R0, R0, 0x1, -R9.reuse ;  /* 0x000000010000c824 */ /* 0x100fe200078e0a09 */
[C---:B------:R-:W-:Y:S01]  /*8710*/  ISETP.GT.U32.AND P4, PT, R9.reuse, R4, PT ;  /* 0x000000040900720c */ /* 0x040fe20003f84070 */
[----:B------:R-:W-:Y:S01]  /*8720*/  @!P5 IMAD.IADD R20, R20, 0x1, -R9 ;  /* 0x000000011414d824 */ /* 0x000fe200078e0a09 */
[C---:B------:R-:W-:Y:S01]  /*8730*/  ISETP.GT.U32.AND P5, PT, R9.reuse, R14, PT ;  /* 0x0000000e0900720c */ /* 0x040fe20003fa4070 */
[----:B------:R-:W-:Y:S01]  /*8740*/  @!P3 IMAD.MOV R5, RZ, RZ, -R5 ;  /* 0x000000ffff05b224 */ /* 0x000fe200078e0a05 */
[----:B------:R-:W-:Y:S01]  /*8750*/  ISETP.GT.U32.AND P3, PT, R9, R13, PT ;  /* 0x0000000d0900720c */ /* 0x000fe20003f64070 */
[--C-:B------:R-:W-:Y:S01]  /*8760*/  @!P6 IMAD.IADD R12, R12, 0x1, -R9.reuse ;  /* 0x000000010c0ce824 */ /* 0x100fe200078e0a09 */
[----:B------:R-:W-:Y:S01]  /*8770*/  ISETP.GE.AND P6, PT, R16, RZ, PT ;  /* 0x000000ff1000720c */ /* 0x000fe20003fc6270 */
[----:B------:R-:W-:Y:S01]  /*8780*/  @!P0 IMAD.IADD R10, R10, 0x1, -R9 ;  /* 0x000000010a0a8824 */ /* 0x000fe200078e0a09 */
[----:B------:R-:W-:Y:S01]  /*8790*/  ISETP.GE.AND P0, PT, R8, RZ, PT ;  /* 0x000000ff0800720c */ /* 0x000fe20003f06270 */
[----:B------:R-:W-:Y:S01]  /*87a0*/  IMAD.HI.U32 R24, R7, R3, RZ ;  /* 0x0000000307187227 */ /* 0x000fe200078e00ff */
[----:B------:R2:W-:Y:S01]  /*87b0*/  STL [R1+0x1a0], R5 ;  /* 0x0001a00501007387 */ /* 0x0005e20000100800 */
[----:B------:R-:W-:-:S02]  /*87c0*/  IABS R8, R6 ;  /* 0x0000000600087213 */ /* 0x000fc40000000000 */
[----:B------:R-:W-:Y:S02]  /*87d0*/  IMAD.MOV R24, RZ, RZ, -R24 ;  /* 0x000000ffff187224 */ /* 0x000fe400078e0a18 */
[----:B0-----:R-:W-:Y:S01]  /*87e0*/  IMAD.MOV.U32 R26, RZ, RZ, R17 ;  /* 0x000000ffff1a7224 */ /* 0x001fe200078e0011 */
[----:B------:R-:W-:Y:S01]  /*87f0*/  IADD3 R17, R28, 0x5b, RZ ;  /* 0x0000005b1c117810 */ /* 0x000fe20007ffe0ff */
[----:B------:R-:W-:Y:S01]  /*8800*/  @!P4 IMAD.IADD R4, R4, 0x1, -R9 ;  /* 0x000000010404c824 */ /* 0x000fe200078e0a09 */
[----:B------:R-:W-:Y:S01]  /*8810*/  ISETP.GE.AND P4, PT, R11, RZ, PT ;  /* 0x000000ff0b00720c */ /* 0x000fe20003f86270 */
[----:B-1----:R-:W-:Y:S01]  /*8820*/  IMAD.MOV.U32 R21, RZ, RZ, R20 ;  /* 0x000000ffff157224 */ /* 0x002fe200078e0014 */
[----:B--2---:R-:W-:Y:S01]  /*8830*/  IADD3 R5, R28, 0x65, RZ ;  /* 0x000000651c057810 */ /* 0x004fe20007ffe0ff */
[----:B------:R-:W-:Y:S02]  /*8840*/  IMAD.MOV.U32 R11, RZ, RZ, R0 ;  /* 0x000000ffff0b7224 */ /* 0x000fe400078e0000 */
[C---:B------:R-:W-:Y:S01]  /*8850*/  IMAD R3, R9.reuse, R24, R3 ;  /* 0x0000001809037224 */ /* 0x040fe200078e0203 */
[----:B------:R-:W-:Y:S01]  /*8860*/  IABS R16, R5 ;  /* 0x0000000500107213 */ /* 0x000fe20000000000 */
[----:B------:R-:W-:Y:S01]  /*8870*/  @!P5 IMAD.IADD R14, R14, 0x1, -R9 ;  /* 0x000000010e0ed824 */ /* 0x000fe200078e0a09 */
[----:B------:R-:W-:Y:S01]  /*8880*/  ISETP.GE.AND P5, PT, R18, RZ, PT ;  /* 0x000000ff1200720c */ /* 0x000fe20003fa6270 */
[----:B------:R-:W-:Y:S01]  /*8890*/  @!P2 IMAD.MOV R26, RZ, RZ, -R26 ;  /* 0x000000ffff1aa224 */ /* 0x000fe200078e0a1a */
[----:B------:R-:W-:Y:S01]  /*88a0*/  ISETP.GT.U32.AND P2, PT, R9, R10, PT ;  /* 0x0000000a0900720c */ /* 0x000fe20003f44070 */
[----:B------:R-:W-:-:S02]  /*88b0*/  IMAD.MOV.U32 R0, RZ, RZ, R12 ;  /* 0x000000ffff007224 */ /* 0x000fc400078e000c */
[----:B------:R-:W-:Y:S01]  /*88c0*/  IMAD.HI.U32 R18, R7, R16, RZ ;  /* 0x0000001007127227 */ /* 0x000fe200078e00ff */
[----:B------:R-:W-:Y:S03]  /*88d0*/  STL [R1+0x198], R26 ;  /* 0x0001981a01007387 */ /* 0x000fe60000100800 */
[----:B------:R-:W-:Y:S01]  /*88e0*/  @!P1 IMAD.MOV R21, RZ, RZ, -R21 ;  /* 0x000000ffff159224 */ /* 0x000fe200078e0a15 */
[----:B------:R-:W-:Y:S01]  /*88f0*/  ISETP.GT.U32.AND P1, PT, R9, R14, PT ;  /* 0x0000000e0900720c */ /* 0x000fe20003f24070 */
[----:B------:R-:W-:Y:S02]  /*8900*/  @!P6 IMAD.MOV R11, RZ, RZ, -R11 ;  /* 0x000000ffff0be224 */ /* 0x000fe400078e0a0b */
[--C-:B------:R-:W-:Y:S01]  /*8910*/  @!P3 IMAD.IADD R13, R13, 0x1, -R9.reuse ;  /* 0x000000010d0db824 */ /* 0x100fe200078e0a09 */
[----:B------:R-:W-:Y:S01]  /*8920*/  ISETP.GT.U32.AND P3, PT, R9, R3, PT ;  /* 0x000000030900720c */ /* 0x000fe20003f64070 */
[----:B------:R-:W-:Y:S01]  /*8930*/  @!P0 IMAD.MOV R0, RZ, RZ, -R0 ;  /* 0x000000ffff008224 */ /* 0x000fe200078e0a00 */
[----:B------:R-:W-:Y:S01]  /*8940*/  STL [R1+0x190], R21 ;  /* 0x0001901501007387 */ /* 0x000fe20000100800 */
[----:B------:R-:W-:Y:S01]  /*8950*/  IMAD.MOV R18, RZ, RZ, -R18 ;  /* 0x000000ffff127224 */ /* 0x000fe200078e0a12 */
[----:B------:R-:W-:Y:S01]  /*8960*/  ISETP.GE.AND P0, PT, R15, RZ, PT ;  /* 0x000000ff0f00720c */ /* 0x000fe20003f06270 */
[--C-:B------:R-:W-:Y:S01]  /*8970*/  @!P2 IMAD.IADD R10, R10, 0x1, -R9.reuse ;  /* 0x000000010a0aa824 */ /* 0x100fe200078e0a09 */
[----:B------:R0:W-:Y:S03]  /*8980*/  STL [R1+0x18c], R11 ;  /* 0x00018c0b01007387 */ /* 0x0001e60000100800 */
[----:B------:R-:W-:Y:S01]  /*8990*/  IMAD.MOV.U32 R12, RZ, RZ, R10 ;  /* 0x000000ffff0c7224 */ /* 0x000fe200078e000a */
[----:B------:R1:W-:Y:S01]  /*89a0*/  STL [R1+0x188], R0 ;  /* 0x0001880001007387 */ /* 0x0003e20000100800 */
[--C-:B------:R-:W-:Y:S01]  /*89b0*/  @!P1 IMAD.IADD R14, R14, 0x1, -R9.reuse ;  /* 0x000000010e0e9824 */ /* 0x100fe200078e0a09 */
[----:B------:R-:W-:Y:S01]  /*89c0*/  ISETP.GE.AND P1, PT, R19, RZ, PT ;  /* 0x000000ff1300720c */ /* 0x000fe20003f26270 */
[----:B------:R-:W-:Y:S01]  /*89d0*/  @!P3 IMAD.IADD R3, R3, 0x1, -R9 ;  /* 0x000000010303b824 */ /* 0x000fe200078e0a09 */
[----:B------:R-:W-:Y:S01]  /*89e0*/  ISETP.GT.U32.AND P3, PT, R9, R4, PT ;  /* 0x000000040900720c */ /* 0x000fe20003f64070 */
[----:B------:R-:W-:-:S02]  /*89f0*/  @!P4 IMAD.MOV R12, RZ, RZ, -R12 ;  /* 0x000000ffff0cc224 */ /* 0x000fc400078e0a0c */
[----:B0-----:R-:W-:Y:S01]  /*8a00*/  IMAD.MOV.U32 R11, RZ, RZ, R13 ;  /* 0x000000ffff0b7224 */ /* 0x001fe200078e000d */
[C---:B------:R-:W-:Y:S01]  /*8a10*/  ISETP.GT.U32.AND P6, PT, R9.reuse, R3, PT ;  /* 0x000000030900720c */ /* 0x040fe20003fc4070 */
[----:B-1----:R-:W-:Y:S01]  /*8a20*/  IMAD R0, R9, R18, R16 ;  /* 0x0000001209007224 */ /* 0x002fe200078e0210 */
[----:B------:R-:W-:Y:S01]  /*8a30*/  IADD3 R16, R28, 0x63, RZ ;  /* 0x000000631c107810 */ /* 0x000fe20007ffe0ff */
[----:B------:R-:W-:Y:S01]  /*8a40*/  @!P5 IMAD.MOV R11, RZ, RZ, -R11 ;  /* 0x000000ffff0bd224 */ /* 0x000fe200078e0a0b */
[----:B------:R-:W-:Y:S01]  /*8a50*/  ISETP.GE.AND P5, PT, R2, RZ, PT ;  /* 0x000000ff0200720c */ /* 0x000fe20003fa6270 */
[----:B------:R-:W-:Y:S01]  /*8a60*/  IMAD.HI.U32 R2, R7, R8, RZ ;  /* 0x0000000807027227 */ /* 0x000fe200078e00ff */
[----:B------:R-:W-:Y:S02]  /*8a70*/  ISETP.GT.U32.AND P2, PT, R9, R0, PT ;  /* 0x000000000900720c */ /* 0x000fe40003f44070 */
[----:B------:R0:W-:Y:S01]  /*8a80*/  STL [R1+0x180], R11 ;  /* 0x0001800b01007387 */ /* 0x0001e20000100800 */
[----:B------:R-:W-:Y:S01]  /*8a90*/  IMAD.MOV R2, RZ, RZ, -R2 ;  /* 0x000000ffff027224 */ /* 0x000fe200078e0a02 */
[----:B------:R-:W-:Y:S01]  /*8aa0*/  IADD3 R18, R28, 0x5c, RZ ;  /* 0x0000005c1c127810 */ /* 0x000fe20007ffe0ff */
[--C-:B------:R-:W-:Y:S01]  /*8ab0*/  @!P3 IMAD.IADD R4, R4, 0x1, -R9.reuse ;  /* 0x000000010404b824 */ /* 0x100fe200078e0a09 */
[----:B------:R-:W-:Y:S01]  /*8ac0*/  ISETP.GE.AND P3, PT, R5, RZ, PT ;  /* 0x000000ff0500720c */ /* 0x000fe20003f66270 */
[----:B------:R-:W-:Y:S01]  /*8ad0*/  IMAD R8, R9, R2, R8 ;  /* 0x0000000209087224 */ /* 0x000fe200078e0208 */
[----:B------:R-:W-:Y:S01]  /*8ae0*/  IADD3 R5, R28, 0x62, RZ ;  /* 0x000000621c057810 */ /* 0x000fe20007ffe0ff */
[----:B------:R1:W-:Y:S01]  /*8af0*/  STL [R1+0x178], R12 ;  /* 0x0001780c01007387 */ /* 0x0003e20000100800 */
[--C-:B------:R-:W-:Y:S01]  /*8b00*/  @!P6 IMAD.IADD R3, R3, 0x1, -R9.reuse ;  /* 0x000000010303e824 */ /* 0x100fe200078e0a09 */
[----:B------:R-:W-:Y:S01]  /*8b10*/  ISETP.GE.AND P6, PT, R6, RZ, PT ;  /* 0x000000ff0600720c */ /* 0x000fe20003fc6270 */
[----:B0-----:R-:W-:Y:S01]  /*8b20*/  IMAD.MOV.U32 R11, RZ, RZ, R14 ;  /* 0x000000ffff0b7224 */ /* 0x001fe200078e000e */
[----:B------:R-:W-:Y:S01]  /*8b30*/  IABS R10, R5 ;  /* 0x00000005000a7213 */ /* 0x000fe20000000000 */
[----:B------:R-:W-:Y:S01]  /*8b40*/  @!P2 IMAD.IADD R0, R0, 0x1, -R9 ;  /* 0x000000010000a824 */ /* 0x000fe200078e0a09 */
[----:B------:R-:W-:Y:S01]  /*8b50*/  ISETP.GE.AND P2, PT, R16, RZ, PT ;  /* 0x000000ff1000720c */ /* 0x000fe20003f46270 */
[----:B------:R-:W-:Y:S01]  /*8b60*/  @!P5 IMAD.MOV R4, RZ, RZ, -R4 ;  /* 0x000000ffff04d224 */ /* 0x000fe200078e0a04 */
[----:B------:R-:W-:Y:S01]  /*8b70*/  IABS R16, R16 ;  /* 0x0000001000107213 */ /* 0x000fe20000000000 */
[----:B------:R-:W-:Y:S01]  /*8b80*/  @!P0 IMAD.MOV R11, RZ, RZ, -R11 ;  /* 0x000000ffff0b8224 */ /* 0x000fe200078e0a0b */
[C---:B------:R-:W-:Y:S01]  /*8b90*/  ISETP.GT.U32.AND P4, PT, R9.reuse, R0, PT ;  /* 0x000000000900720c */ /* 0x040fe20003f84070 */
[----:B------:R-:W-:Y:S01]  /*8ba0*/  @!P1 IMAD.MOV R3, RZ, RZ, -R3 ;  /* 0x000000ffff039224 */ /* 0x000fe200078e0a03 */
[----:B------:R-:W-:-:S02]  /*8bb0*/  ISETP.GT.U32.AND P5, PT, R9, R8, PT ;  /* 0x000000080900720c */ /* 0x000fc40003fa4070 */
[----:B------:R-:W-:Y:S01]  /*8bc0*/  ISETP.GE.AND P0, PT, R5, RZ, PT ;  /* 0x000000ff0500720c */ /* 0x000fe20003f06270 */
[----:B------:R-:W-:Y:S01]  /*8bd0*/  IMAD.HI.U32 R5, R7, R16, RZ ;  /* 0x0000001007057227 */ /* 0x000fe200078e00ff */
[----:B------:R-:W-:Y:S01]  /*8be0*/  STL [R1+0x174], R11 ;  /* 0x0001740b01007387 */ /* 0x000fe20000100800 */
[----:B------:R-:W-:Y:S02]  /*8bf0*/  IADD3 R6, R28, 0x61, RZ ;  /* 0x000000611c067810 */ /* 0x000fe40007ffe0ff */
[----:B------:R-:W-:Y:S01]  /*8c00*/  IMAD.MOV R5, RZ, RZ, -R5 ;  /* 0x000000ffff057224 */ /* 0x000fe200078e0a05 */
[----:B------:R0:W-:Y:S01]  /*8c10*/  STL [R1+0x170], R4 ;  /* 0x0001700401007387 */ /* 0x0001e20000100800 */
[----:B------:R-:W-:Y:S02]  /*8c20*/  IABS R20, R6 ;  /* 0x0000000600147213 */ /* 0x000fe40000000000 */
[--C-:B------:R-:W-:Y:S01]  /*8c30*/  @!P4 IMAD.IADD R0, R0, 0x1, -R9.reuse ;  /* 0x000000010000c824 */ /* 0x100fe200078e0a09 */
[----:B------:R2:W-:Y:S01]  /*8c40*/  STL [R1+0x16c], R3 ;  /* 0x00016c0301007387 */ /* 0x0005e20000100800 */
[----:B------:R-:W-:Y:S01]  /*8c50*/  @!P5 IMAD.IADD R8, R8, 0x1, -R9 ;  /* 0x000000010808d824 */ /* 0x000fe200078e0a09 */
[----:B------:R-:W-:Y:S01]  /*8c60*/  IADD3 R2, R28, 0x60, RZ ;  /* 0x000000601c027810 */ /* 0x000fe20007ffe0ff */
[C---:B------:R-:W-:Y:S01]  /*8c70*/  IMAD R16, R9.reuse, R5, R16 ;  /* 0x0000000509107224 */ /* 0x040fe200078e0210 */
[----:B------:R-:W-:Y:S01]  /*8c80*/  ISETP.GE.AND P1, PT, R6, RZ, PT ;  /* 0x000000ff0600720c */ /* 0x000fe20003f26270 */
[----:B-1----:R-:W-:Y:S01]  /*8c90*/  IMAD.MOV.U32 R12, RZ, RZ, R0 ;  /* 0x000000ffff0c7224 */ /* 0x002fe200078e0000 */
[----:B------:R-:W-:Y:S01]  /*8ca0*/  ISETP.GT.U32.AND P5, PT, R9, R8, PT ;  /* 0x000000080900720c */ /* 0x000fe20003fa4070 */
[----:B0-----:R-:W-:Y:S01]  /*8cb0*/  IMAD.HI.U32 R4, R7, R10, RZ ;  /* 0x0000000a07047227 */ /* 0x001fe200078e00ff */
[----:B------:R-:W-:-:S02]  /*8cc0*/  IABS R11, R2 ;  /* 0x00000002000b7213 */ /* 0x000fc40000000000 */
[----:B------:R-:W-:Y:S01]  /*8cd0*/  ISETP.GE.AND P4, PT, R2, RZ, PT ;  /* 0x000000ff0200720c */ /* 0x000fe20003f86270 */
[----:B------:R-:W-:Y:S01]  /*8ce0*/  @!P3 IMAD.MOV R12, RZ, RZ, -R12 ;  /* 0x000000ffff0cb224 */ /* 0x000fe200078e0a0c */
[----:B------:R-:W-:Y:S01]  /*8cf0*/  ISETP.GT.U32.AND P3, PT, R9, R16, PT ;  /* 0x000000100900720c */ /* 0x000fe20003f64070 */
[----:B------:R-:W-:Y:S01]  /*8d00*/  IMAD.MOV R4, RZ, RZ, -R4 ;  /* 0x000000ffff047224 */ /* 0x000fe200078e0a04 */
[C---:B------:R-:W-:Y:S01]  /*8d10*/  IADD3 R5, R28.reuse, 0x5e, RZ ;  /* 0x0000005e1c057810 */ /* 0x040fe20007ffe0ff */
[----:B--2---:R-:W-:Y:S01]  /*8d20*/  IMAD.HI.U32 R3, R7, R20, RZ ;  /* 0x0000001407037227 */ /* 0x004fe200078e00ff */
[----:B------:R0:W-:Y:S01]  /*8d30*/  STL [R1+0x408], R12 ;  /* 0x0004080c01007387 */ /* 0x0001e20000100800 */
[----:B------:R-:W-:Y:S02]  /*8d40*/  IADD3 R6, R28, 0x5d, RZ ;  /* 0x0000005d1c067810 */ /* 0x000fe40007ffe0ff */
[----:B------:R-:W-:Y:S01]  /*8d50*/  @!P5 IMAD.IADD R8, R8, 0x1, -R9 ;  /* 0x000000010808d824 */ /* 0x000fe200078e0a09 */
[----:B------:R-:W-:Y:S01]  /*8d60*/  IABS R0, R18 ;  /* 0x0000001200007213 */ /* 0x000fe20000000000 */
[----:B------:R-:W-:Y:S01]  /*8d70*/  IMAD R10, R9, R4, R10 ;  /* 0x00000004090a7224 */ /* 0x000fe200078e020a */
[----:B------:R-:W-:Y:S01]  /*8d80*/  IABS R14, R17 ;  /* 0x00000011000e7213 */ /* 0x000fe20000000000 */
[----:B------:R-:W-:-:S02]  /*8d90*/  IMAD.MOV.U32 R13, RZ, RZ, R8 ;  /* 0x000000ffff0d7224 */ /* 0x000fc400078e0008 */
[----:B------:R-:W-:Y:S01]  /*8da0*/  @!P3 IMAD.IADD R16, R16, 0x1, -R9 ;  /* 0x000000011010b824 */ /* 0x000fe200078e0a09 */
[----:B0-----:R-:W-:Y:S01]  /*8db0*/  IADD3 R12, R28, 0x5f, RZ ;  /* 0x0000005f1c0c7810 */ /* 0x001fe20007ffe0ff */
[----:B------:R-:W-:Y:S01]  /*8dc0*/  @!P6 IMAD.MOV R13, RZ, RZ, -R13 ;  /* 0x000000ffff0de224 */ /* 0x000fe200078e0a0d */
[C---:B------:R-:W-:Y:S01]  /*8dd0*/  ISETP.GT.U32.AND P6, PT, R9.reuse, R10, PT ;  /* 0x0000000a0900720c */ /* 0x040fe20003fc4070 */
[----:B------:R-:W-:Y:S01]  /*8de0*/  IMAD.MOV R3, RZ, RZ, -R3 ;  /* 0x000000ffff037224 */ /* 0x000fe200078e0a03 */
[----:B------:R-:W-:Y:S01]  /*8df0*/  ISETP.GT.U32.AND P3, PT, R9, R16, PT ;  /* 0x000000100900720c */ /* 0x000fe20003f64070 */
[----:B------:R-:W-:Y:S01]  /*8e00*/  IMAD.HI.U32 R2, R7, R11, RZ ;  /* 0x0000000b07027227 */ /* 0x000fe200078e00ff */
[----:B------:R-:W-:Y:S01]  /*8e10*/  ISETP.GE.AND P5, PT, R12, RZ, PT ;  /* 0x000000ff0c00720c */ /* 0x000fe20003fa6270 */
[----:B------:R0:W-:Y:S01]  /*8e20*/  STL [R1+0x404], R13 ;  /* 0x0004040d01007387 */ /* 0x0001e20000100800 */
[----:B------:R-:W-:Y:S01]  /*8e30*/  IABS R12, R12 ;  /* 0x0000000c000c7213 */ /* 0x000fe20000000000 */
[----:B------:R-:W-:Y:S01]  /*8e40*/  IMAD R20, R9, R3, R20 ;  /* 0x0000000309147224 */ /* 0x000fe200078e0214 */
[----:B------:R-:W-:Y:S01]  /*8e50*/  IABS R3, R5 ;  /* 0x0000000500037213 */ /* 0x000fe20000000000 */
[----:B------:R-:W-:-:S02]  /*8e60*/  IMAD.MOV R2, RZ, RZ, -R2 ;  /* 0x000000ffff027224 */ /* 0x000fc400078e0a02 */
[----:B------:R-:W-:-:S04]  /*8e70*/  IMAD.HI.U32 R4, R7, R12, RZ ;  /* 0x0000000c07047227 */ /* 0x000fc800078e00ff */
[--C-:B------:R-:W-:Y:S01]  /*8e80*/  @!P3 IMAD.IADD R16, R16, 0x1, -R9.reuse ;  /* 0x000000011010b824 */ /* 0x100fe200078e0a09 */
[C---:B------:R-:W-:Y:S01]  /*8e90*/  ISETP.GT.U32.AND P3, PT, R9.reuse, R20, PT ;  /* 0x000000140900720c */ /* 0x040fe20003f64070 */
[----:B------:R-:W-:Y:S02]  /*8ea0*/  @!P6 IMAD.IADD R10, R10, 0x1, -R9 ;  /* 0x000000010a0ae824 */ /* 0x000fe400078e0a09 */
[C---:B------:R-:W-:Y:S01]  /*8eb0*/  IMAD R11, R9.reuse, R2, R11 ;  /* 0x00000002090b7224 */ /* 0x040fe200078e020b */
[----:B------:R-:W-:Y:S01]  /*8ec0*/  IABS R2, R6 ;  /* 0x0000000600027213 */ /* 0x000fe20000000000 */
[----:B------:R-:W-:Y:S01]  /*8ed0*/  IMAD.MOV R4, RZ, RZ, -R4 ;  /* 0x000000ffff047224 */ /* 0x000fe200078e0a04 */
[C---:B------:R-:W-:Y:S01]  /*8ee0*/  ISETP.GT.U32.AND P6, PT, R9.reuse, R10, PT ;  /* 0x0000000a0900720c */ /* 0x040fe20003fc4070 */
[----:B------:R-:W-:Y:S02]  /*8ef0*/  IMAD.MOV.U32 R22, RZ, RZ, R16 ;  /* 0x000000ffff167224 */ /* 0x000fe400078e0010 */
[----:B------:R-:W-:-:S02]  /*8f00*/  IMAD R12, R9, R4, R12 ;  /* 0x00000004090c7224 */ /* 0x000fc400078e020c */
[----:B------:R-:W-:-:S04]  /*8f10*/  IMAD.HI.U32 R4, R7, R3, RZ ;  /* 0x0000000307047227 */ /* 0x000fc800078e00ff */
[----:B------:R-:W-:Y:S02]  /*8f20*/  @!P3 IMAD.IADD R20, R20, 0x1, -R9 ;  /* 0x000000011414b824 */ /* 0x000fe400078e0a09 */
[----:B------:R-:W-:-:S03]  /*8f30*/  IMAD.HI.U32 R15, R7, R2, RZ ;  /* 0x00000002070f7227 */ /* 0x000fc600078e00ff */
[C---:B------:R-:W-:Y:S01]  /*8f40*/  ISETP.GT.U32.AND P3, PT, R9.reuse, R20, PT ;  /* 0x000000140900720c */ /* 0x040fe20003f64070 */
[----:B------:R-:W-:Y:S01]  /*8f50*/  @!P6 IMAD.IADD R10, R10, 0x1, -R9 ;  /* 0x000000010a0ae824 */ /* 0x000fe200078e0a09 */
[----:B------:R-:W-:Y:S01]  /*8f60*/  ISETP.GT.U32.AND P6, PT, R9, R11, PT ;  /* 0x0000000b0900720c */ /* 0x000fe20003fc4070 */
[----:B0-----:R-:W-:-:S04]  /*8f70*/  IMAD.HI.U32 R13, R7, R0, RZ ;  /* 0x00000000070d7227 */ /* 0x001fc800078e00ff */
[----:B------:R-:W-:Y:S02]  /*8f80*/  IMAD.MOV R4, RZ, RZ, -R4 ;  /* 0x000000ffff047224 */ /* 0x000fe400078e0a04 */
[----:B------:R-:W-:Y:S02]  /*8f90*/  IMAD.MOV R15, RZ, RZ, -R15 ;  /* 0x000000ffff0f7224 */ /* 0x000fe400078e0a0f */
[----:B------:R-:W-:Y:S01]  /*8fa0*/  @!P2 IMAD.MOV R22, RZ, RZ, -R22 ;  /* 0x000000ffff16a224 */ /* 0x000fe200078e0a16 */
[C---:B------:R-:W-:Y:S01]  /*8fb0*/  ISETP.GT.U32.AND P2, PT, R9.reuse, R12, PT ;  /* 0x0000000c0900720c */ /* 0x040fe20003f44070 */
[----:B------:R-:W-:Y:S02]  /*8fc0*/  IMAD.MOV R13, RZ, RZ, -R13 ;  /* 0x000000ffff0d7224 */ /* 0x000fe400078e0a0d */
[C---:B------:R-:W-:Y:S01]  /*8fd0*/  IMAD R3, R9.reuse, R4, R3 ;  /* 0x0000000409037224 */ /* 0x040fe200078e0203 */
[C---:B------:R-:W-:Y:S01]  /*8fe0*/  IADD3 R4, R28.reuse, 0x5a, RZ ;  /* 0x0000005a1c047810 */ /* 0x040fe20007ffe0ff */
[C---:B------:R-:W-:Y:S01]  /*8ff0*/  IMAD R2, R9.reuse, R15, R2 ;  /* 0x0000000f09027224 */ /* 0x040fe200078e0202 */
[----:B------:R-:W-:Y:S01]  /*9000*/  STL [R1+0x168], R22 ;  /* 0x0001681601007387 */ /* 0x000fe20000100800 */
[----:B------:R-:W-:Y:S01]  /*9010*/  IMAD.MOV.U32 R21, RZ, RZ, R10 ;  /* 0x000000ffff157224 */ /* 0x000fe200078e000a */
[C---:B------:R-:W-:Y:S01]  /*9020*/  IADD3 R15, R28.reuse, 0x58, RZ ;  /* 0x000000581c0f7810 */ /* 0x040fe20007ffe0ff */
[C---:B------:R-:W-:Y:S01]  /*9030*/  IMAD R0, R9.reuse, R13, R0 ;  /* 0x0000000d09007224 */ /* 0x040fe200078e0200 */
[----:B------:R-:W-:Y:S01]  /*9040*/  IADD3 R13, R28, 0x59, RZ ;  /* 0x000000591c0d7810 */ /* 0x000fe20007ffe0ff */
[----:B------:R-:W-:Y:S01]  /*9050*/  @!P0 IMAD.MOV R21, RZ, RZ, -R21 ;  /* 0x000000ffff158224 */ /* 0x000fe200078e0a15 */
[C---:B------:R-:W-:Y:S01]  /*9060*/  ISETP.GT.U32.AND P0, PT, R9.reuse, R3, PT ;  /* 0x000000030900720c */ /* 0x040fe20003f04070 */
[--C-:B------:R-:W-:Y:S01]  /*9070*/  @!P3 IMAD.IADD R20, R20, 0x1, -R9.reuse ;  /* 0x000000011414b824 */ /* 0x100fe200078e0a09 */
[----:B------:R-:W-:Y:S01]  /*9080*/  ISETP.GT.U32.AND P3, PT, R9, R2, PT ;  /* 0x000000020900720c */ /* 0x000fe20003f64070 */
[--C-:B------:R-:W-:Y:S01]  /*9090*/  @!P6 IMAD.IADD R11, R11, 0x1, -R9.reuse ;  /* 0x000000010b0be824 */ /* 0x100fe200078e0a09 */
[----:B------:R-:W-:Y:S01]  /*90a0*/  ISETP.GT.U32.AND P6, PT, R9, R0, PT ;  /* 0x000000000900720c */ /* 0x000fe20003fc4070 */
[----:B------:R-:W-:Y:S01]  /*90b0*/  IMAD.HI.U32 R8, R7, R14, RZ ;  /* 0x0000000e07087227 */ /* 0x000fe200078e00ff */
[----:B------:R-:W-:Y:S01]  /*90c0*/  IABS R19, R13 ;  /* 0x0000000d00137213 */ /* 0x000fe20000000000 */
[----:B------:R0:W-:Y:S02]  /*90d0*/  STL [R1+0x164], R21 ;  /* 0x0001641501007387 */ /* 0x0001e40000100800 */
[----:B------:R-:W-:Y:S01]  /*90e0*/  @!P2 IMAD.IADD R12, R12, 0x1, -R9 ;  /* 0x000000010c0ca824 */ /* 0x000fe200078e0a09 */
[----:B------:R-:W-:Y:S01]  /*90f0*/  ISETP.GT.U32.AND P2, PT, R9, R11, PT ;  /* 0x0000000b0900720c */ /* 0x000fe20003f44070 */
[----:B------:R-:W-:-:S02]  /*9100*/  IMAD.MOV R8, RZ, RZ, -R8 ;  /* 0x000000ffff087224 */ /* 0x000fc400078e0a08 */
[--C-:B------:R-:W-:Y:S01]  /*9110*/  @!P0 IMAD.IADD R3, R3, 0x1, -R9.reuse ;  /* 0x0000000103038824 */ /* 0x100fe200078e0a09 */
[C---:B------:R-:W-:Y:S01]  /*9120*/  ISETP.GT.U32.AND P0, PT, R9.reuse, R12, PT ;  /* 0x0000000c0900720c */ /* 0x040fe20003f04070 */
[C---:B------:R-:W-:Y:S01]  /*9130*/  IMAD R14, R9.reuse, R8, R14 ;  /* 0x00000008090e7224 */ /* 0x040fe200078e020e */
[----:B------:R-:W-:Y:S01]  /*9140*/  IABS R8, R4 ;  /* 0x0000000400087213 */ /* 0x000fe20000000000 */
[----:B------:R-:W-:Y:S01]  /*9150*/  @!P3 IMAD.IADD R2, R2, 0x1, -R9 ;  /* 0x000000010202b824 */ /* 0x000fe200078e0a09 */
[C---:B------:R-:W-:Y:S01]  /*9160*/  ISETP.GT.U32.AND P3, PT, R9.reuse, R3, PT ;  /* 0x000000030900720c */ /* 0x040fe20003f64070 */
[----:B------:R-:W-:Y:S01]  /*9170*/  IMAD.MOV.U32 R10, RZ, RZ, R19 ;  /* 0x000000ffff0a7224 */ /* 0x000fe200078e0013 */
[----:B------:R-:W-:Y:S01]  /*9180*/  IABS R19, R15 ;  /* 0x0000000f00137213 */ /* 0x000fe20000000000 */
[----:B------:R-:W-:Y:S01]  /*9190*/  @!P6 IMAD.IADD R0, R0, 0x1, -R9 ;  /* 0x000000010000e824 */ /* 0x000fe200078e0a09 */
[----:B------:R-:W-:Y:S01]  /*91a0*/  ISETP.GT.U32.AND P6, PT, R9, R2, PT ;  /* 0x000000020900720c */ /* 0x000fe20003fc4070 */
[----:B------:R-:W-:-:S04]  /*91b0*/  IMAD.HI.U32 R16, R7, R8, RZ ;  /* 0x0000000807107227 */ /* 0x000fc800078e00ff */
[----:B0-----:R-:W-:-:S04]  /*91c0*/  IMAD.HI.U32 R21, R7, R10, RZ ;  /* 0x0000000a07157227 */ /* 0x001fc800078e00ff */
[----:B------:R-:W-:Y:S01]  /*91d0*/  @!P2 IMAD.IADD R11, R11, 0x1, -R9 ;  /* 0x000000010b0ba824 */ /* 0x000fe200078e0a09 */
[C---:B------:R-:W-:Y:S01]  /*91e0*/  ISETP.GT.U32.AND P2, PT, R9.reuse, R14, PT ;  /* 0x0000000e0900720c */ /* 0x040fe20003f44070 */
[----:B------:R-:W-:Y:S02]  /*91f0*/  IMAD.MOV R16, RZ, RZ, -R16 ;  /* 0x000000ffff107224 */ /* 0x000fe400078e0a10 */
[----:B------:R-:W-:Y:S02]  /*9200*/  IMAD.MOV R21, RZ, RZ, -R21 ;  /* 0x000000ffff157224 */ /* 0x000fe400078e0a15 */
[----:B------:R-:W-:Y:S02]  /*9210*/  IMAD.MOV.U32 R22, RZ, RZ, R20 ;  /* 0x000000ffff167224 */ /* 0x000fe400078e0014 */
[C---:B------:R-:W-:Y:S01]  /*9220*/  IMAD R8, R9.reuse, R16, R8 ;  /* 0x0000001009087224 */ /* 0x040fe200078e0208 */
[----:B------:R-:W-:Y:S01]  /*9230*/  IADD3 R16, R28, 0x57, RZ ;  /* 0x000000571c107810 */ /* 0x000fe20007ffe0ff */
[----:B------:R-:W-:Y:S01]  /*9240*/  @!P1 IMAD.MOV R22, RZ, RZ, -R22 ;  /* 0x000000ffff169224 */ /* 0x000fe200078e0a16 */
[C---:B------:R-:W-:Y:S01]  /*9250*/  ISETP.GT.U32.AND P1, PT, R9.reuse, R0, PT ;  /* 0x000000000900720c */ /* 0x040fe20003f24070 */
[----:B------:R-:W-:Y:S01]  /*9260*/  IMAD R10, R9, R21, R10 ;  /* 0x00000015090a7224 */ /* 0x000fe200078e020a */
[----:B------:R-:W-:Y:S01]  /*9270*/  IABS R20, R16 ;  /* 0x0000001000147213 */ /* 0x000fe20000000000 */
[--C-:B------:R-:W-:Y:S01]  /*9280*/  @!P3 IMAD.IADD R3, R3, 0x1, -R9.reuse ;  /* 0x000000010303b824 */ /* 0x100fe200078e0a09 */
[----:B------:R-:W-:Y:S01]  /*9290*/  ISETP.GE.AND P3, PT, R5, RZ, PT ;  /* 0x000000ff0500720c */ /* 0x000fe20003f66270 */
[--C-:B------:R-:W-:Y:S01]  /*92a0*/  @!P6 IMAD.IADD R2, R2, 0x1, -R9.reuse ;  /* 0x000000010202e824 */ /* 0x100fe200078e0a09 */
[----:B------:R-:W-:Y:S01]  /*92b0*/  ISETP.GT.U32.AND P6, PT, R9, R10, PT ;  /* 0x0000000a0900720c */ /* 0x000fe20003fc4070 */
[C---:B------:R-:W-:Y:S01]  /*92c0*/  IMAD.HI.U32 R5, R7.reuse, R19, RZ ;  /* 0x0000001307057227 */ /* 0x040fe200078e00ff */
[----:B------:R0:W-:Y:S03]  /*92d0*/  STL [R1+0x160], R22 ;  /* 0x0001601601007387 */ /* 0x0001e60000100800 */
[----:B------:R-:W-:Y:S01]  /*92e0*/  @!P2 IMAD.IADD R14, R14, 0x1, -R9 ;  /* 0x000000010e0ea824 */ /* 0x000fe200078e0a09 */
[----:B------:R-:W-:Y:S01]  /*92f0*/  ISETP.GE.AND P2, PT, R18, RZ, PT ;  /* 0x000000ff1200720c */ /* 0x000fe20003f46270 */
[----:B------:R-:W-:-:S04]  /*9300*/  IMAD.HI.U32 R21, R7, R20, RZ ;  /* 0x0000001407157227 */ /* 0x000fc800078e00ff */
[----:B------:R-:W-:Y:S02]  /*9310*/  IMAD.MOV R5, RZ, RZ, -R5 ;  /* 0x000000ffff057224 */ /* 0x000fe400078e0a05 */
[----:B------:R-:W-:Y:S01]  /*9320*/  @!P1 IMAD.IADD R0, R0, 0x1, -R9 ;  /* 0x0000000100009824 */ /* 0x000fe200078e0a09 */
[----:B------:R-:W-:Y:S01]  /*9330*/  ISETP.GE.AND P1, PT, R6, RZ, PT ;  /* 0x000000ff0600720c */ /* 0x000fe20003f26270 */
[----:B------:R-:W-:Y:S02]  /*9340*/  IMAD.MOV R21, RZ, RZ, -R21 ;  /* 0x000000ffff157224 */ /* 0x000fe400078e0a15 */
[C---:B------:R-:W-:Y:S02]  /*9350*/  IMAD R5, R9.reuse, R5, R19 ;  /* 0x0000000509057224 */ /* 0x040fe400078e0213 */
[----:B------:R-:W-:Y:S01]  /*9360*/  @!P0 IMAD.IADD R12, R12, 0x1, -R9 ;  /* 0x000000010c0c8824 */ /* 0x000fe200078e0a09 */
[----:B------:R-:W-:Y:S01]  /*9370*/  ISETP.GT.U32.AND P0, PT, R9, R8, PT ;  /* 0x000000080900720c */ /* 0x000fe20003f04070 */
[----:B------:R-:W-:-:S02]  /*9380*/  IMAD.MOV.U32 R6, RZ, RZ, R3 ;  /* 0x000000ffff067224 */ /* 0x000fc400078e0003 */
[----:B------:R-:W-:Y:S02]  /*9390*/  IMAD.MOV.U32 R23, RZ, RZ, R11 ;  /* 0x000000ffff177224 */ /* 0x000fe400078e000b */
[----:B------:R-:W-:Y:S02]  /*93a0*/  IMAD.MOV.U32 R3, RZ, RZ, R2 ;  /* 0x000000ffff037224 */ /* 0x000fe400078e0002 */
[C---:B------:R-:W-:Y:S02]  /*93b0*/  IMAD R20, R9.reuse, R21, R20 ;  /* 0x0000001509147224 */ /* 0x040fe400078e0214 */
[----:B------:R-:W-:Y:S01]  /*93c0*/  @!P6 IMAD.IADD R10, R10, 0x1, -R9 ;  /* 0x000000010a0ae824 */ /* 0x000fe200078e0a09 */
[C---:B------:R-:W-:Y:S01]  /*93d0*/  ISETP.GT.U32.AND P6, PT, R9.reuse, R5, PT ;  /* 0x000000050900720c */ /* 0x040fe20003fc4070 */
[----:B------:R-:W-:Y:S01]  /*93e0*/  IMAD.MOV.U32 R2, RZ, RZ, R0 ;  /* 0x000000ffff027224 */ /* 0x000fe200078e0000 */
[----:B------:R-:W-:Y:S01]  /*93f0*/  IADD3 R0, R28, 0x56, RZ ;  /* 0x000000561c007810 */ /* 0x000fe20007ffe0ff */
[----:B------:R-:W-:Y:S01]  /*9400*/  @!P4 IMAD.MOV R23, RZ, RZ, -R23 ;  /* 0x000000ffff17c224 */ /* 0x000fe200078e0a17 */
[C---:B------:R-:W-:Y:S01]  /*9410*/  ISETP.GT.U32.AND P4, PT, R9.reuse, R14, PT ;  /* 0x0000000e0900720c */ /* 0x040fe20003f84070 */
[----:B------:R-:W-:Y:S01]  /*9420*/  @!P2 IMAD.MOV R2, RZ, RZ, -R2 ;  /* 0x000000ffff02a224 */ /* 0x000fe200078e0a02 */
[----:B------:R-:W-:Y:S01]  /*9430*/  ISETP.GT.U32.AND P2, PT, R9, R20, PT ;  /* 0x000000140900720c */ /* 0x000fe20003f44070 */
[----:B0-----:R-:W-:Y:S01]  /*9440*/  IMAD.MOV.U32 R22, RZ, RZ, R12 ;  /* 0x000000ffff167224 */ /* 0x001fe200078e000c */
[----:B------:R-:W-:Y:S01]  /*9450*/  STL [R1+0x15c], R23 ;  /* 0x00015c1701007387 */ /* 0x000fe20000100800 */
[----:B------:R-:W-:Y:S01]  /*9460*/  @!P0 IMAD.IADD R8, R8, 0x1, -R9 ;  /* 0x0000000108088824 */ /* 0x000fe200078e0a09 */
[----:B------:R-:W-:Y:S01]  /*9470*/  ISETP.GE.AND P0, PT, R17, RZ, PT ;  /* 0x000000ff1100720c */ /* 0x000fe20003f06270 */
[----:B------:R-:W-:Y:S01]  /*9480*/  @!P5 IMAD.MOV R22, RZ, RZ, -R22 ;  /* 0x000000ffff16d224 */ /* 0x000fe200078e0a16 */
[----:B------:R-:W-:Y:S01]  /*9490*/  IABS R11, R0 ;  /* 0x00000000000b7213 */ /* 0x000fe20000000000 */
[----:B------:R-:W-:Y:S01]  /*94a0*/  @!P3 IMAD.MOV R6, RZ, RZ, -R6 ;  /* 0x000000ffff06b224 */ /* 0x000fe200078e0a06 */
[----:B------:R-:W-:Y:S01]  /*94b0*/  ISETP.GT.U32.AND P3, PT, R9, R10, PT ;  /* 0x0000000a0900720c */ /* 0x000fe20003f64070 */
[----:B------:R-:W-:Y:S01]  /*94c0*/  @!P1 IMAD.MOV R3, RZ, RZ, -R3 ;  /* 0x000000ffff039224 */ /* 0x000fe200078e0a03 */
[----:B------:R0:W-:Y:S01]  /*94d0*/  STL [R1+0x158], R22 ;  /* 0x0001581601007387 */ /* 0x0001e20000100800 */
[--C-:B------:R-:W-:Y:S01]  /*94e0*/  @!P6 IMAD.IADD R5, R5, 0x1, -R9.reuse ;  /* 0x000000010505e824 */ /* 0x100fe200078e0a09 */
[----:B------:R-:W-:Y:S01]  /*94f0*/  ISETP.GE.AND P6, PT, R0, RZ, PT ;  /* 0x000000ff0000720c */ /* 0x000fe20003fc6270 */
[--C-:B------:R-:W-:Y:S01]  /*9500*/  @!P4 IMAD.IADD R14, R14, 0x1, -R9.reuse ;  /* 0x000000010e0ec824 */ /* 0x100fe200078e0a09 */
[----:B------:R-:W-:Y:S01]  /*9510*/  STL [R1+0x154], R6 ;  /* 0x0001540601007387 */ /* 0x000fe20000100800 */
[----:B------:R-:W-:Y:S01]  /*9520*/  @!P2 IMAD.IADD R20, R20, 0x1, -R9 ;  /* 0x000000011414a824 */ /* 0x000fe200078e0a09 */
[----:B------:R-:W-:-:S02]  /*9530*/  ISETP.GT.U32.AND P2, PT, R9, R5, PT ;  /* 0x000000050900720c */ /* 0x000fc40003f44070 */
[----:B------:R1:W-:Y:S01]  /*9540*/  STL [R1+0x150], R3 ;  /* 0x0001500301007387 */ /* 0x0003e20000100800 */
[----:B------:R-:W-:Y:S01]  /*9550*/  IADD3 R0, R28, 0x55, RZ ;  /* 0x000000551c007810 */ /* 0x000fe20007ffe0ff */
[----:B0-----:R-:W-:Y:S01]  /*9560*/  IMAD.MOV.U32 R22, RZ, RZ, c[0x0][0x18c] ;  /* 0x00006300ff167624 */ /* 0x001fe200078e00ff */
[----:B------:R-:W-:Y:S01]  /*9570*/  ISETP.GE.AND P1, PT, R4, RZ, PT ;  /* 0x000000ff0400720c */ /* 0x000fe20003f26270 */
[----:B------:R0:W-:Y:S01]  /*9580*/  STL [R1+0x14c], R2 ;  /* 0x00014c0201007387 */ /* 0x0001e20000100800 */
[----:B------:R-:W-:Y:S01]  /*9590*/  IABS R4, R0 ;  /* 0x0000000000047213 */ /* 0x000fe20000000000 */
[--C-:B------:R-:W-:Y:S01]  /*95a0*/  @!P3 IMAD.IADD R10, R10, 0x1, -R9.reuse ;  /* 0x000000010a0ab824 */ /* 0x100fe200078e0a09 */
[----:B------:R-:W-:Y:S02]  /*95b0*/  IADD3 R12, R28, 0x53, RZ ;  /* 0x000000531c0c7810 */ /* 0x000fe40007ffe0ff */
[----:B------:R-:W-:Y:S01]  /*95c0*/  ISETP.GT.U32.AND P5, PT, R9, R8, PT ;  /* 0x000000080900720c */ /* 0x000fe20003fa4070 */
[----:B-1----:R-:W-:Y:S01]  /*95d0*/  IMAD.MOV.U32 R3, RZ, RZ, R14 ;  /* 0x000000ffff037224 */ /* 0x002fe200078e000e */
[----:B------:R-:W-:Y:S01]  /*95e0*/  ISETP.GE.AND P4, PT, R13, RZ, PT ;  /* 0x000000ff0d00720c */ /* 0x000fe20003f86270 */
[----:B------:R-:W-:Y:S01]  /*95f0*/  @!P2 IMAD.IADD R5, R5, 0x1, -R9 ;  /* 0x000000010505a824 */ /* 0x000fe200078e0a09 */
[----:B------:R-:W-:Y:S01]  /*9600*/  IABS R13, R12 ;  /* 0x0000000c000d7213 */ /* 0x000fe20000000000 */
[----:B0-----:R-:W-:Y:S01]  /*9610*/  IMAD.HI.U32 R2, R7, R11, RZ ;  /* 0x0000000b07027227 */ /* 0x001fe200078e00ff */
[----:B------:R-:W-:-:S02]  /*9620*/  ISETP.GE.AND P3, PT, R16, RZ, PT ;  /* 0x000000ff1000720c */ /* 0x000fc40003f66270 */
[C---:B------:R-:W-:Y:S01]  /*9630*/  IADD3 R16, R28.reuse, 0x54, RZ ;  /* 0x000000541c107810 */ /* 0x040fe20007ffe0ff */
[----:B------:R-:W-:Y:S01]  /*9640*/  IMAD.MOV R2, RZ, RZ, -R2 ;  /* 0x000000ffff027224 */ /* 0x000fe200078e0a02 */
[----:B------:R-:W-:Y:S01]  /*9650*/  IADD3 R14, R28, 0x50, RZ ;  /* 0x000000501c0e7810 */ /* 0x000fe20007ffe0ff */
[----:B------:R-:W-:Y:S01]  /*9660*/  @!P0 IMAD.MOV R3, RZ, RZ, -R3 ;  /* 0x000000ffff038224 */ /* 0x000fe200078e0a03 */
[C---:B------:R-:W-:Y:S01]  /*9670*/  ISETP.GT.U32.AND P0, PT, R9.reuse, R20, PT ;  /* 0x000000140900720c */ /* 0x040fe20003f04070 */
[----:B------:R-:W-:Y:S02]  /*9680*/  IMAD R11, R9, R2, R11 ;  /* 0x00000002090b7224 */ /* 0x000fe400078e020b */
[----:B------:R-:W-:Y:S01]  /*9690*/  IMAD.HI.U32 R6, R7, R4, RZ ;  /* 0x0000000407067227 */ /* 0x000fe200078e00ff */
[----:B------:R0:W-:Y:S02]  /*96a0*/  STL [R1+0x148], R3 ;  /* 0x0001480301007387 */ /* 0x0001e40000100800 */
[----:B------:R-:W-:Y:S01]  /*96b0*/  ISETP.GT.U32.AND P2, PT, R9, R11, PT ;  /* 0x0000000b0900720c */ /* 0x000fe20003f44070 */
[----:B------:R-:W-:-:S02]  /*96c0*/  IMAD.MOV R6, RZ, RZ, -R6 ;  /* 0x000000ffff067224 */ /* 0x000fc400078e0a06 */
[--C-:B------:R-:W-:Y:S01]  /*96d0*/  @!P5 IMAD.IADD R8, R8, 0x1, -R9.reuse ;  /* 0x000000010808d824 */ /* 0x100fe200078e0a09 */
[----:B------:R-:W-:Y:S01]  /*96e0*/  ISETP.GE.AND P5, PT, R15, RZ, PT ;  /* 0x000000ff0f00720c */ /* 0x000fe20003fa6270 */
[----:B------:R-:W-:Y:S01]  /*96f0*/  IMAD R4, R9, R6, R4 ;  /* 0x0000000609047224 */ /* 0x000fe200078e0204 */
[----:B------:R-:W-:Y:S01]  /*9700*/  IADD3 R15, R28, 0x52, RZ ;  /* 0x000000521c0f7810 */ /* 0x000fe20007ffe0ff */
[----:B------:R-:W-:Y:S01]  /*9710*/  @!P0 IMAD.IADD R20, R20, 0x1, -R9 ;  /* 0x0000000114148824 */ /* 0x000fe200078e0a09 */
[----:B------:R-:W-:Y:S01]  /*9720*/  ISETP.GE.AND P0, PT, R0, RZ, PT ;  /* 0x000000ff0000720c */ /* 0x000fe20003f06270 */
[----:B------:R-:W-:Y:S01]  /*9730*/  IMAD.MOV.U32 R0, RZ, RZ, R13 ;  /* 0x000000ffff007224 */ /* 0x000fe200078e000d */
[----:B0-----:R-:W-:Y:S01]  /*9740*/  IABS R3, R16 ;  /* 0x0000001000037213 */ /* 0x001fe20000000000 */
[----:B------:R-:W-:Y:S01]  /*9750*/  IMAD.MOV.U32 R19, RZ, RZ, R8 ;  /* 0x000000ffff137224 */ /* 0x000fe200078e0008 */
[----:B------:R-:W-:Y:S01]  /*9760*/  IABS R2, R15 ;  /* 0x0000000f00027213 */ /* 0x000fe20000000000 */
[----:B------:R-:W-:Y:S01]  /*9770*/  IMAD.HI.U32 R17, R7, R0, RZ ;  /* 0x0000000007117227 */ /* 0x000fe200078e00ff */
[----:B------:R-:W-:-:S03]  /*9780*/  IADD3 R6, R28, 0x51, RZ ;  /* 0x000000511c067810 */ /* 0x000fc60007ffe0ff */
[----:B------:R-:W-:Y:S01]  /*9790*/  @!P2 IMAD.IADD R11, R11, 0x1, -R9 ;  /* 0x000000010b0ba824 */ /* 0x000fe200078e0a09 */
[----:B------:R-:W-:Y:S01]  /*97a0*/  ISETP.GT.U32.AND P2, PT, R9, R4, PT ;  /* 0x000000040900720c */ /* 0x000fe20003f44070 */
[----:B------:R-:W-:-:S04]  /*97b0*/  IMAD.HI.U32 R13, R7, R3, RZ ;  /* 0x00000003070d7227 */ /* 0x000fc800078e00ff */
[----:B------:R-:W-:Y:S02]  /*97c0*/  IMAD.MOV R17, RZ, RZ, -R17 ;  /* 0x000000ffff117224 */ /* 0x000fe400078e0a11 */
[----:B------:R-:W-:Y:S02]  /*97d0*/  IMAD.MOV R13, RZ, RZ, -R13 ;  /* 0x000000ffff0d7224 */ /* 0x000fe400078e0a0d */
[C---:B------:R-:W-:Y:S01]  /*97e0*/  IMAD R0, R9.reuse, R17, R0 ;  /* 0x0000001109007224 */ /* 0x040fe200078e0200 */
[----:B------:R-:W-:Y:S01]  /*97f0*/  IABS R17, R14 ;  /* 0x0000000e00117213 */ /* 0x000fe20000000000 */
[C---:B------:R-:W-:Y:S01]  /*9800*/  IMAD R3, R9.reuse, R13, R3 ;  /* 0x0000000d09037224 */ /* 0x040fe200078e0203 */
[----:B------:R-:W-:Y:S01]  /*9810*/  IABS R13, R6 ;  /* 0x00000006000d7213 */ /* 0x000fe20000000000 */
[----:B------:R-:W-:Y:S01]  /*9820*/  @!P1 IMAD.MOV R19, RZ, RZ, -R19 ;  /* 0x000000ffff139224 */ /* 0x000fe200078e0a13 */
[----:B------:R-:W-:Y:S01]  /*9830*/  ISETP.GT.U32.AND P1, PT, R9, R11, PT ;  /* 0x0000000b0900720c */ /* 0x000fe20003f24070 */
[----:B------:R-:W-:-:S03]  /*9840*/  IMAD.HI.U32 R18, R7, R2, RZ ;  /* 0x0000000207127227 */ /* 0x000fc600078e00ff */
[----:B------:R0:W-:Y:S01]  /*9850*/  STL [R1+0x13c], R19 ;  /* 0x00013c1301007387 */ /* 0x0001e20000100800 */
[----:B------:R-:W-:Y:S02]  /*9860*/  IMAD.MOV.U32 R8, RZ, RZ, R17 ;  /* 0x000000ffff087224 */ /* 0x000fe400078e0011 */
[----:B------:R-:W-:Y:S01]  /*9870*/  @!P2 IMAD.IADD R4, R4, 0x1, -R9 ;  /* 0x000000010404a824 */ /* 0x000fe200078e0a09 */
[C---:B------:R-:W-:Y:S01]  /*9880*/  ISETP.GT.U32.AND P2, PT, R9.reuse, R3, PT ;  /* 0x000000030900720c */ /* 0x040fe20003f44070 */
[----:B------:R-:W-:Y:S02]  /*9890*/  IMAD.MOV.U32 R17, RZ, RZ, R5 ;  /* 0x000000ffff117224 */ /* 0x000fe400078e0005 */
[----:B------:R-:W-:Y:S02]  /*98a0*/  IMAD.MOV R18, RZ, RZ, -R18 ;  /* 0x000000ffff127224 */ /* 0x000fe400078e0a12 */
[----:B------:R-:W-:Y:S01]  /*98b0*/  @!P5 IMAD.MOV R17, RZ, RZ, -R17 ;  /* 0x000000ffff11d224 */ /* 0x000fe200078e0a11 */
[C---:B------:R-:W-:Y:S01]  /*98c0*/  ISETP.GT.U32.AND P5, PT, R9.reuse, R0, PT ;  /* 0x000000000900720c */ /* 0x040fe20003fa4070 */
[C---:B------:R-:W-:Y:S01]  /*98d0*/  IMAD R2, R9.reuse, R18, R2 ;  /* 0x0000001209027224 */ /* 0x040fe200078e0202 */
[----:B0-----:R-:W-:Y:S01]  /*98e0*/  IADD3 R19, R28, 0x4f, RZ ;  /* 0x0000004f1c137810 */ /* 0x001fe20007ffe0ff */
[----:B------:R-:W-:Y:S01]  /*98f0*/  @!P4 IMAD.MOV R10, RZ, RZ, -R10 ;  /* 0x000000ffff0ac224 */ /* 0x000fe200078e0a0a */
[----:B------:R-:W-:Y:S01]  /*9900*/  ISETP.GT.U32.AND P4, PT, R9, R4, PT ;  /* 0x000000040900720c */ /* 0x000fe20003f84070 */
[--C-:B------:R-:W-:Y:S01]  /*9910*/  @!P1 IMAD.IADD R11, R11, 0x1, -R9.reuse ;  /* 0x000000010b0b9824 */ /* 0x100fe200078e0a09 */
[----:B------:R-:W-:Y:S01]  /*9920*/  ISETP.GT.U32.AND P1, PT, R9, R2, PT ;  /* 0x000000020900720c */ /* 0x000fe20003f24070 */
[----:B------:R-:W-:Y:S01]  /*9930*/  @!P2 IMAD.IADD R3, R3, 0x1, -R9 ;  /* 0x000000010303a824 */ /* 0x000fe200078e0a09 */
[----:B------:R0:W-:Y:S01]  /*9940*/  STL [R1+0x138], R10 ;  /* 0x0001380a01007387 */ /* 0x0001e20000100800 */
[----:B------:R-:W-:Y:S01]  /*9950*/  IMAD.HI.U32 R5, R7, R13, RZ ;  /* 0x0000000d07057227 */ /* 0x000fe200078e00ff */
[----:B------:R-:W-:-:S02]  /*9960*/  ISETP.GE.AND P2, PT, R15, RZ, PT ;  /* 0x000000ff0f00720c */ /* 0x000fc40003f46270 */
[----:B------:R1:W-:Y:S01]  /*9970*/  STL [R1+0x134], R17 ;  /* 0x0001341101007387 */ /* 0x0003e20000100800 */
[----:B------:R-:W-:Y:S01]  /*9980*/  @!P5 IMAD.IADD R0, R0, 0x1, -R9 ;  /* 0x000000010000d824 */ /* 0x000fe200078e0a09 */
[----:B------:R-:W-:Y:S01]  /*9990*/  ISETP.GT.U32.AND P5, PT, R9, R3, PT ;  /* 0x000000030900720c */ /* 0x000fe20003fa4070 */
[----:B------:R-:W-:Y:S02]  /*99a0*/  IMAD.MOV R5, RZ, RZ, -R5 ;  /* 0x000000ffff057224 */ /* 0x000fe400078e0a05 */
[--C-:B------:R-:W-:Y:S01]  /*99b0*/  @!P4 IMAD.IADD R4, R4, 0x1, -R9.reuse ;  /* 0x000000010404c824 */ /* 0x100fe200078e0a09 */
[----:B------:R-:W-:Y:S01]  /*99c0*/  ISETP.GE.AND P4, PT, R12, RZ, PT ;  /* 0x000000ff0c00720c */ /* 0x000fe20003f86270 */
[----:B0-----:R-:W-:Y:S01]  /*99d0*/  IMAD.MOV.U32 R10, RZ, RZ, R20 ;  /* 0x000000ffff0a7224 */ /* 0x001fe200078e0014 */
[----:B------:R-:W-:Y:S01]  /*99e0*/  IADD3 R12, R28, 0x4d, RZ ;  /* 0x0000004d1c0c7810 */ /* 0x000fe20007ffe0ff */
[----:B------:R-:W-:Y:S02]  /*99f0*/  @!P1 IMAD.IADD R2, R2, 0x1, -R9 ;  /* 0x0000000102029824 */ /* 0x000fe400078e0a09 */
[----:B------:R-:W-:Y:S01]  /*9a00*/  @!P3 IMAD.MOV R10, RZ, RZ, -R10 ;  /* 0x000000ffff0ab224 */ /* 0x000fe200078e0a0a */
[----:B------:R-:W-:Y:S01]  /*9a10*/  ISETP.GE.AND P3, PT, R16, RZ, PT ;  /* 0x000000ff1000720c */ /* 0x000fe20003f66270 */
[----:B------:R-:W-:Y:S01]  /*9a20*/  IMAD.HI.U32 R16, R7, R8, RZ ;  /* 0x0000000807107227 */ /* 0x000fe200078e00ff */
[----:B------:R-:W-:-:S02]  /*9a30*/  ISETP.GT.U32.AND P1, PT, R9, R2, PT ;  /* 0x000000020900720c */ /* 0x000fc40003f24070 */
[----:B------:R0:W-:Y:S01]  /*9a40*/  STL [R1+0x12c], R10 ;  /* 0x00012c0a01007387 */ /* 0x0001e20000100800 */
[----:B------:R-:W-:Y:S01]  /*9a50*/  IMAD.MOV R16, RZ, RZ, -R16 ;  /* 0x000000ffff107224 */ /* 0x000fe200078e0a10 */
[----:B------:R-:W-:Y:S01]  /*9a60*/  IABS R15, R12 ;  /* 0x0000000c000f7213 */ /* 0x000fe20000000000 */
[----:B-1----:R-:W-:Y:S01]  /*9a70*/  IMAD.MOV.U32 R17, RZ, RZ, R11 ;  /* 0x000000ffff117224 */ /* 0x002fe200078e000b */
[----:B------:R-:W-:Y:S01]  /*9a80*/  IADD3 R11, R28, 0x4e, RZ ;  /* 0x0000004e1c0b7810 */ /* 0x000fe20007ffe0ff */
[C---:B------:R-:W-:Y:S01]  /*9a90*/  IMAD R8, R9.reuse, R16, R8 ;  /* 0x0000001009087224 */ /* 0x040fe200078e0208 */
[----:B------:R-:W-:Y:S01]  /*9aa0*/  IABS R16, R19 ;  /* 0x0000001300107213 */ /* 0x000fe20000000000 */
[----:B------:R-:W-:Y:S01]  /*9ab0*/  @!P6 IMAD.MOV R17, RZ, RZ, -R17 ;  /* 0x000000ffff11e224 */ /* 0x000fe200078e0a11 */
[----:B------:R-:W-:Y:S01]  /*9ac0*/  ISETP.GT.U32.AND P6, PT, R9, R0, PT ;  /* 0x000000000900720c */ /* 0x000fe20003fc4070 */
[----:B------:R-:W-:Y:S02]  /*9ad0*/  @!P5 IMAD.IADD R3, R3, 0x1, -R9 ;  /* 0x000000010303d824 */ /* 0x000fe400078e0a09 */
[C---:B0-----:R-:W-:Y:S01]  /*9ae0*/  IMAD R10, R9.reuse, R5, R13 ;  /* 0x00000005090a7224 */ /* 0x041fe200078e020d */
[----:B------:R0:W-:Y:S01]  /*9af0*/  STL [R1+0x130], R17 ;  /* 0x0001301101007387 */ /* 0x0001e20000100800 */
[----:B------:R-:W-:Y:S01]  /*9b00*/  @!P1 IMAD.IADD R2, R2, 0x1, -R9 ;  /* 0x0000000102029824 */ /* 0x000fe200078e0a09 */
[----:B------:R-:W-:Y:S01]  /*9b10*/  ISETP.GE.AND P1, PT, R6, RZ, PT ;  /* 0x000000ff0600720c */ /* 0x000fe20003f26270 */
[----:B------:R-:W-:Y:S01]  /*9b20*/  IMAD.MOV.U32 R21, RZ, RZ, R4 ;  /* 0x000000ffff157224 */ /* 0x000fe200078e0004 */
[C---:B------:R-:W-:Y:S01]  /*9b30*/  ISETP.GT.U32.AND P5, PT, R9.reuse, R10, PT ;  /* 0x0000000a0900720c */ /* 0x040fe20003fa4070 */
[----:B------:R-:W-:Y:S01]  /*9b40*/  IMAD.MOV.U32 R20, RZ, RZ, R3 ;  /* 0x000000ffff147224 */ /* 0x000fe200078e0003 */
[----:B------:R-:W-:Y:S01]  /*9b50*/  IABS R5, R11 ;  /* 0x0000000b00057213 */ /* 0x000fe20000000000 */
[----:B------:R-:W-:Y:S01]  /*9b60*/  @!P0 IMAD.MOV R21, RZ, RZ, -R21 ;  /* 0x000000ffff158224 */ /* 0x000fe200078e0a15 */
[----:B------:R-:W-:Y:S01]  /*9b70*/  IADD3 R13, R28, 0x4c, RZ ;  /* 0x0000004c1c0d7810 */ /* 0x000fe20007ffe0ff */
[----:B------:R-:W-:Y:S01]  /*9b80*/  @!P6 IMAD.IADD R0, R0, 0x1, -R9 ;  /* 0x000000010000e824 */ /* 0x000fe200078e0a09 */
[----:B------:R-:W-:Y:S01]  /*9b90*/  ISETP.GT.U32.AND P6, PT, R9, R8, PT ;  /* 0x000000080900720c */ /* 0x000fe20003fc4070 */
[----:B0-----:R-:W-:Y:S01]  /*9ba0*/  IMAD.HI.U32 R17, R7, R16, RZ ;  /* 0x0000001007117227 */ /* 0x001fe200078e00ff */
[----:B------:R0:W-:Y:S03]  /*9bb0*/  STL [R1+0x128], R21 ;  /* 0x0001281501007387 */ /* 0x0001e60000100800 */
[----:B------:R-:W-:-:S02]  /*9bc0*/  IMAD.MOV R17, RZ, RZ, -R17 ;  /* 0x000000ffff117224 */ /* 0x000fc400078e0a11 */
[--C-:B------:R-:W-:Y:S02]  /*9bd0*/  @!P5 IMAD.IADD R10, R10, 0x1, -R9.reuse ;  /* 0x000000010a0ad824 */ /* 0x100fe400078e0a09 */
[----:B------:R-:W-:Y:S01]  /*9be0*/  IMAD R6, R9, R17, R16 ;  /* 0x0000001109067224 */ /* 0x000fe200078e0210 */
[----:B------:R-:W-:Y:S01]  /*9bf0*/  IABS R17, R13 ;  /* 0x0000000d00117213 */ /* 0x000fe20000000000 */
[----:B------:R-:W-:Y:S01]  /*9c00*/  IMAD.HI.U32 R18, R7, R5, RZ ;  /* 0x0000000507127227 */ /* 0x000fe200078e00ff */
[C---:B------:R-:W-:Y:S02]  /*9c10*/  ISETP.GT.U32.AND P0, PT, R9.reuse, R10, PT ;  /* 0x0000000a0900720c */ /* 0x040fe40003f04070 */
[----:B------:R-:W-:Y:S01]  /*9c20*/  ISETP.GT.U32.AND P5, PT, R9, R6, PT ;  /* 0x000000060900720c */ /* 0x000fe20003fa4070 */
[----:B------:R-:W-:Y:S02]  /*9c30*/  IMAD.MOV R4, RZ, RZ, -R18 ;  /* 0x000000ffff047224 */ /* 0x000fe400078e0a12 */
[----:B------:R-:W-:-:S02]  /*9c40*/  @!P6 IMAD.IADD R8, R8, 0x1, -R9 ;  /* 0x000000010808e824 */ /* 0x000fc400078e0a09 */
[C---:B------:R-:W-:Y:S02]  /*9c50*/  IMAD R5, R9.reuse, R4, R5 ;  /* 0x0000000409057224 */ /* 0x040fe400078e0205 */
[----:B------:R-:W-:Y:S01]  /*9c60*/  IMAD.MOV.U32 R3, RZ, RZ, R17 ;  /* 0x000000ffff037224 */ /* 0x000fe200078e0011 */
[----:B------:R-:W-:Y:S01]  /*9c70*/  ISETP.GT.U32.AND P6, PT, R9, R8, PT ;  /* 0x000000080900720c */ /* 0x000fe20003fc4070 */
[----:B------:R-:W-:-:S04]  /*9c80*/  IMAD.HI.U32 R16, R7, R15, RZ ;  /* 0x0000000f07107227 */ /* 0x000fc800078e00ff */
[--C-:B------:R-:W-:Y:S02]  /*9c90*/  @!P5 IMAD.IADD R6, R6, 0x1, -R9.reuse ;  /* 0x000000010606d824 */ /* 0x100fe400078e0a09 */
[----:B------:R-:W-:Y:S01]  /*9ca0*/  @!P0 IMAD.IADD R10, R10, 0x1, -R9 ;  /* 0x000000010a0a8824 */ /* 0x000fe200078e0a09 */
[----:B------:R-:W-:Y:S01]  /*9cb0*/  ISETP.GT.U32.AND P0, PT, R9, R5, PT ;  /* 0x000000050900720c */ /* 0x000fe20003f04070 */
[----:B------:R-:W-:Y:S01]  /*9cc0*/  IMAD.HI.U32 R17, R7, R3, RZ ;  /* 0x0000000307117227 */ /* 0x000fe200078e00ff */
[----:B------:R-:W-:-:S03]  /*9cd0*/  ISETP.GT.U32.AND P5, PT, R9, R6, PT ;  /* 0x000000060900720c */ /* 0x000fc60003fa4070 */
[----:B------:R-:W-:Y:S02]  /*9ce0*/  IMAD.MOV R16, RZ, RZ, -R16 ;  /* 0x000000ffff107224 */ /* 0x000fe400078e0a10 */
[----:B------:R-:W-:Y:S01]  /*9cf0*/  @!P3 IMAD.MOV R20, RZ, RZ, -R20 ;  /* 0x000000ffff14b224 */ /* 0x000fe200078e0a14 */
[----:B------:R-:W-:Y:S01]  /*9d00*/  ISETP.GE.AND P3, PT, R14, RZ, PT ;  /* 0x000000ff0e00720c */ /* 0x000fe20003f66270 */
[----:B------:R-:W-:Y:S01]  /*9d10*/  IMAD.MOV R17, RZ, RZ, -R17 ;  /* 0x000000ffff117224 */ /* 0x000fe200078e0a11 */
[C---:B------:R-:W-:Y:S01]  /*9d20*/  IADD3 R14, R28.reuse, 0x4b, RZ ;  /* 0x0000004b1c0e7810 */ /* 0x040fe20007ffe0ff */
[C---:B------:R-:W-:Y:S01]  /*9d30*/  IMAD R4, R9.reuse, R16, R15 ;  /* 0x0000001009047224 */ /* 0x040fe200078e020f */
[----:B------:R-:W-:Y:S01]  /*9d40*/  IADD3 R15, R28, 0x4a, RZ ;  /* 0x0000004a1c0f7810 */ /* 0x000fe20007ffe0ff */
[----:B------:R-:W-:Y:S01]  /*9d50*/  IMAD R3, R9, R17, R3 ;  /* 0x0000001109037224 */ /* 0x000fe200078e0203 */
[----:B------:R-:W-:Y:S01]  /*9d60*/  IABS R16, R14 ;  /* 0x0000000e00107213 */ /* 0x000fe20000000000 */
[--C-:B------:R-:W-:Y:S01]  /*9d70*/  @!P0 IMAD.IADD R5, R5, 0x1, -R9.reuse ;  /* 0x0000000105058824 */ /* 0x100fe200078e0a09 */
[----:B------:R-:W-:Y:S01]  /*9d80*/  IABS R18, R15 ;  /* 0x0000000f00127213 */ /* 0x000fe20000000000 */
[--C-:B------:R-:W-:Y:S01]  /*9d90*/  @!P6 IMAD.IADD R8, R8, 0x1, -R9.reuse ;  /* 0x000000010808e824 */ /* 0x100fe200078e0a09 */
[C---:B------:R-:W-:Y:S01]  /*9da0*/  ISETP.GT.U32.AND P6, PT, R9.reuse, R4, PT ;  /* 0x000000040900720c */ /* 0x040fe20003fc4070 */
[----:B------:R-:W-:Y:S01]  /*9db0*/  @!P4 IMAD.MOV R0, RZ, RZ, -R0 ;  /* 0x000000ffff00c224 */ /* 0x000fe200078e0a00 */
[----:B------:R1:W-:Y:S01]  /*9dc0*/  STL [R1+0x11c], R20 ;  /* 0x00011c1401007387 */ /* 0x0003e20000100800 */
[----:B------:R-:W-:Y:S01]  /*9dd0*/  @!P5 IMAD.IADD R6, R6, 0x1, -R9 ;  /* 0x000000010606d824 */ /* 0x000fe200078e0a09 */
[----:B------:R-:W-:Y:S01]  /*9de0*/  ISETP.GT.U32.AND P5, PT, R9, R3, PT ;  /* 0x000000030900720c */ /* 0x000fe20003fa4070 */
[----:B0-----:R-:W-:Y:S01]  /*9df0*/  IMAD.HI.U32 R21, R7, R18, RZ ;  /* 0x0000001207157227 */ /* 0x001fe200078e00ff */
[----:B------:R-:W-:Y:S01]  /*9e00*/  ISETP.GT.U32.AND P4, PT, R9, R5, PT ;  /* 0x000000050900720c */ /* 0x000fe20003f84070 */
[----:B------:R0:W-:Y:S01]  /*9e10*/  STL [R1+0x118], R0 ;  /* 0x0001180001007387 */ /* 0x0001e20000100800 */
[----:B------:R-:W-:Y:S01]  /*9e20*/  ISETP.GE.AND P0, PT, R19, RZ, PT ;  /* 0x000000ff1300720c */ /* 0x000fe20003f06270 */
[----:B------:R-:W-:Y:S01]  /*9e30*/  IMAD.MOV R21, RZ, RZ, -R21 ;  /* 0x000000ffff157224 */ /* 0x000fe200078e0a15 */
[----:B------:R-:W-:Y:S01]  /*9e40*/  IADD3 R17, R28, 0x49, RZ ;  /* 0x000000491c117810 */ /* 0x000fe20007ffe0ff */
[----:B------:R-:W-:-:S02]  /*9e50*/  @!P2 IMAD.MOV R2, RZ, RZ, -R2 ;  /* 0x000000ffff02a224 */ /* 0x000fc400078e0a02 */
[----:B-1----:R-:W-:-:S03]  /*9e60*/  IMAD.HI.U32 R20, R7, R16, RZ ;  /* 0x0000001007147227 */ /* 0x002fc600078e00ff */
[----:B------:R1:W-:Y:S01]  /*9e70*/  STL [R1+0x114], R2 ;  /* 0x0001140201007387 */ /* 0x0003e20000100800 */
[----:B0-----:R-:W-:Y:S02]  /*9e80*/  IMAD.MOV.U32 R0, RZ, RZ, R10 ;  /* 0x000000ffff007224 */ /* 0x001fe400078e000a */
[----:B------:R-:W-:Y:S01]  /*9e90*/  IMAD.MOV R19, RZ, RZ, -R20 ;  /* 0x000000ffff137224 */ /* 0x000fe200078e0a14 */
[----:B------:R-:W-:Y:S01]  /*9ea0*/  IABS R20, R17 ;  /* 0x0000001100147213 */ /* 0x000fe20000000000 */
[----:B------:R-:W-:Y:S02]  /*9eb0*/  @!P1 IMAD.MOV R0, RZ, RZ, -R0 ;  /* 0x000000ffff009224 */ /* 0x000fe400078e0a00 */
[C---:B------:R-:W-:Y:S01]  /*9ec0*/  IMAD R16, R9.reuse, R19, R16 ;  /* 0x0000001309107224 */ /* 0x040fe200078e0210 */
[----:B------:R-:W-:Y:S01]  /*9ed0*/  IADD3 R19, R28, 0x3e, RZ ;  /* 0x0000003e1c137810 */ /* 0x000fe20007ffe0ff */
[----:B------:R-:W-:Y:S01]  /*9ee0*/  IMAD R18, R9, R21, R18 ;  /* 0x0000001509127224 */ /* 0x000fe200078e0212 */
[----:B------:R0:W-:Y:S01]  /*9ef0*/  STL [R1+0x110], R0 ;  /* 0x0001100001007387 */ /* 0x0001e20000100800 */
[----:B------:R-:W-:Y:S01]  /*9f00*/  @!P6 IMAD.IADD R4, R4, 0x1, -R9 ;  /* 0x000000010404e824 */ /* 0x000fe200078e0a09 */
[----:B------:R-:W-:Y:S01]  /*9f10*/  ISETP.GE.AND P6, PT, R11, RZ, PT ;  /* 0x000000ff0b00720c */ /* 0x000fe20003fc6270 */
[----:B-1----:R-:W-:-:S02]  /*9f20*/  IMAD.MOV.U32 R2, RZ, RZ, R8 ;  /* 0x000000ffff027224 */ /* 0x002fc400078e0008 */
[--C-:B------:R-:W-:Y:S01]  /*9f30*/  @!P5 IMAD.IADD R3, R3, 0x1, -R9.reuse ;  /* 0x000000010303d824 */ /* 0x100fe200078e0a09 */
[----:B------:R-:W-:Y:S01]  /*9f40*/  ISETP.GT.U32.AND P5, PT, R9, R16, PT ;  /* 0x000000100900720c */ /* 0x000fe20003fa4070 */
[----:B------:R-:W-:Y:S01]  /*9f50*/  @!P4 IMAD.IADD R5, R5, 0x1, -R9 ;  /* 0x000000010505c824 */ /* 0x000fe200078e0a09 */
[C---:B------:R-:W-:Y:S01]  /*9f60*/  ISETP.GT.U32.AND P4, PT, R9.reuse, R18, PT ;  /* 0x000000120900720c */ /* 0x040fe20003f84070 */
[----:B------:R-:W-:Y:S01]  /*9f70*/  @!P3 IMAD.MOV R2, RZ, RZ, -R2 ;  /* 0x000000ffff02b224 */ /* 0x000fe200078e0a02 */
[C---:B------:R-:W-:Y:S01]  /*9f80*/  ISETP.GT.U32.AND P2, PT, R9.reuse, R4, PT ;  /* 0x000000040900720c */ /* 0x040fe20003f44070 */
[----:B0-----:R-:W-:Y:S01]  /*9f90*/  IMAD.MOV.U32 R0, RZ, RZ, R6 ;  /* 0x000000ffff007224 */ /* 0x001fe200078e0006 */
[----:B------:R-:W-:Y:S01]  /*9fa0*/  ISETP.GT.U32.AND P1, PT, R9, R3, PT ;  /* 0x000000030900720c */ /* 0x000fe20003f24070 */
[----:B------:R-:W-:Y:S01]  /*9fb0*/  IMAD.MOV.U32 R6, RZ, RZ, R5 ;  /* 0x000000ffff067224 */ /* 0x000fe200078e0005 */
[----:B------:R-:W-:Y:S01]  /*9fc0*/  ISETP.GE.AND P3, PT, R12, RZ, PT ;  /* 0x000000ff0c00720c */ /* 0x000fe20003f66270 */
[----:B------:R-:W-:Y:S01]  /*9fd0*/  @!P0 IMAD.MOV R0, RZ, RZ, -R0 ;  /* 0x000000ffff008224 */ /* 0x000fe200078e0a00 */
[----:B------:R-:W-:Y:S01]  /*9fe0*/  STL [R1+0x10c], R2 ;  /* 0x00010c0201007387 */ /* 0x000fe20000100800 */
[----:B------:R-:W-:Y:S01]  /*9ff0*/  ISETP.GE.AND P0, PT, R13, RZ, PT ;  /* 0x000000ff0d00720c */ /* 0x000fe20003f06270 */
[----:B------:R-:W-:Y:S01]  /*a000*/  @!P6 IMAD.MOV R6, RZ, RZ, -R6 ;  /* 0x000000ffff06e224 */ /* 0x000fe200078e0a06 */
[----:B------:R-:W-:Y:S01]  /*a010*/  IADD3 R5, R28, 0x47, RZ ;  /* 0x000000471c057810 */ /* 0x000fe20007ffe0ff */
[----:B------:R0:W-:Y:S01]  /*a020*/  STL [R1+0x108], R0 ;  /* 0x0001080001007387 */ /* 0x0001e20000100800 */
[--C-:B------:R-:W-:Y:S01]  /*a030*/  @!P5 IMAD.IADD R16, R16, 0x1, -R9.reuse ;  /* 0x000000011010d824 */ /* 0x100fe200078e0a09 */
[----:B------:R-:W-:Y:S01]  /*a040*/  IADD3 R13, R28, 0x45, RZ ;  /* 0x000000451c0d7810 */ /* 0x000fe20007ffe0ff */
[--C-:B------:R-:W-:Y:S01]  /*a050*/  @!P4 IMAD.IADD R18, R18, 0x1, -R9.reuse ;  /* 0x000000011212c824 */ /* 0x100fe200078e0a09 */
[----:B------:R1:W-:Y:S01]  /*a060*/  STL [R1+0x104], R6 ;  /* 0x0001040601007387 */ /* 0x0003e20000100800 */
[--C-:B------:R-:W-:Y:S01]  /*a070*/  @!P2 IMAD.IADD R4, R4, 0x1, -R9.reuse ;  /* 0x000000010404a824 */ /* 0x100fe200078e0a09 */
[----:B------:R-:W-:Y:S01]  /*a080*/  ISETP.GE.AND P2, PT, R14, RZ, PT ;  /* 0x000000ff0e00720c */ /* 0x000fe20003f46270 */
[----:B------:R-:W-:Y:S01]  /*a090*/  @!P1 IMAD.IADD R3, R3, 0x1, -R9 ;  /* 0x0000000103039824 */ /* 0x000fe200078e0a09 */
[C---:B------:R-:W-:Y:S01]  /*a0a0*/  ISETP.GT.U32.AND P4, PT, R9.reuse, R16, PT ;  /* 0x000000100900720c */ /* 0x040fe20003f84070 */
[----:B------:R-:W-:Y:S01]  /*a0b0*/  @!P3 IMAD.MOV R4, RZ, RZ, -R4 ;  /* 0x000000ffff04b224 */ /* 0x000fe200078e0a04 */
[----:B------:R-:W-:Y:S01]  /*a0c0*/  ISETP.GT.U32.AND P6, PT, R9, R18, PT ;  /* 0x000000120900720c */ /* 0x000fe20003fc4070 */
[----:B0-----:R-:W-:Y:S01]  /*a0d0*/  IMAD.HI.U32 R0, R7, R20, RZ ;  /* 0x0000001407007227 */ /* 0x001fe200078e00ff */
[----:B------:R-:W-:-:S02]  /*a0e0*/  ISETP.GE.AND P1, PT, R15, RZ, PT ;  /* 0x000000ff0f00720c */ /* 0x000fc40003f26270 */
[----:B------:R-:W-:Y:S01]  /*a0f0*/  STL [R1+0x100], R4 ;  /* 0x0001000401007387 */ /* 0x000fe20000100800 */
[----:B------:R-:W-:Y:S01]  /*a100*/  IMAD.MOV R0, RZ, RZ, -R0 ;  /* 0x000000ffff007224 */ /* 0x000fe200078e0a00 */
[----:B------:R-:W-:Y:S01]  /*a110*/  IABS R11, R5 ;  /* 0x00000005000b7213 */ /* 0x000fe20000000000 */
[----:B------:R-:W-:Y:S01]  /*a120*/  @!P0 IMAD.MOV R3, RZ, RZ, -R3 ;  /* 0x000000ffff038224 */ /* 0x000fe200078e0a03 */
[----:B------:R-:W-:Y:S01]  /*a130*/  IABS R8, R13 ;  /* 0x0000000d00087213 */ /* 0x000fe20000000000 */
[C---:B------:R-:W-:Y:S01]  /*a140*/  IMAD R14, R9.reuse, R0, R20 ;  /* 0x00000000090e7224 */ /* 0x040fe200078e0214 */
[----:B------:R-:W-:Y:S01]  /*a150*/  IADD3 R0, R28, 0x48, RZ ;  /* 0x000000481c007810 */ /* 0x000fe20007ffe0ff */
[--C-:B------:R-:W-:Y:S01]  /*a160*/  @!P4 IMAD.IADD R16, R16, 0x1, -R9.reuse ;  /* 0x000000011010c824 */ /* 0x100fe200078e0a09 */
[----:B------:R0:W-:Y:S01]  /*a170*/  STL [R1+0xfc], R3 ;  /* 0x0000fc0301007387 */ /* 0x0001e20000100800 */
[----:B------:R-:W-:Y:S01]  /*a180*/  @!P6 IMAD.IADD R18, R18, 0x1, -R9 ;  /* 0x000000011212e824 */ /* 0x000fe200078e0a09 */
[----:B------:R-:W-:Y:S01]  /*a190*/  IABS R12, R0 ;  /* 0x00000000000c7213 */ /* 0x000fe20000000000 */
[----:B------:R-:W-:Y:S01]  /*a1a0*/  IMAD.MOV.U32 R15, RZ, RZ, R16 ;  /* 0x000000ffff0f7224 */ /* 0x000fe200078e0010 */
[----:B------:R-:W-:-:S02]  /*a1b0*/  ISETP.GT.U32.AND P6, PT, R9, R14, PT ;  /* 0x0000000e0900720c */ /* 0x000fc40003fc4070 */
[----:B------:R-:W-:Y:S01]  /*a1c0*/  ISETP.GE.AND P3, PT, R0, RZ, PT ;  /* 0x000000ff0000720c */ /* 0x000fe20003f66270 */
[----:B------:R-:W-:Y:S01]  /*a1d0*/  @!P2 IMAD.MOV R15, RZ, RZ, -R15 ;  /* 0x000000ffff0fa224 */ /* 0x000fe200078e0a0f */
[C---:B------:R-:W-:Y:S01]  /*a1e0*/  IADD3 R2, R28.reuse, 0x46, RZ ;  /* 0x000000461c027810 */ /* 0x040fe20007ffe0ff */
[C---:B------:R-:W-:Y:S01]  /*a1f0*/  IMAD.HI.U32 R0, R7.reuse, R11, RZ ;  /* 0x0000000b07007227 */ /* 0x040fe200078e00ff */
[----:B-1----:R-:W-:Y:S02]  /*a200*/  IADD3 R6, R28, 0x44, RZ ;  /* 0x000000441c067810 */ /* 0x002fe40007ffe0ff */
[----:B------:R-:W-:Y:S01]  /*a210*/  ISETP.GE.AND P4, PT, R2, RZ, PT ;  /* 0x000000ff0200720c */ /* 0x000fe20003f86270 */
[----:B0-----:R-:W-:Y:S01]  /*a220*/  IMAD.HI.U32 R3, R7, R12, RZ ;  /* 0x0000000c07037227 */ /* 0x001fe200078e00ff */
[----:B------:R-:W-:Y:S01]  /*a230*/  IABS R10, R2 ;  /* 0x00000002000a7213 */ /* 0x000fe20000000000 */
[----:B------:R0:W-:Y:S01]  /*a240*/  STL [R1+0xf0], R15 ;  /* 0x0000f00f01007387 */ /* 0x0001e20000100800 */
[----:B------:R-:W-:Y:S01]  /*a250*/  IABS R2, R6 ;  /* 0x0000000600027213 */ /* 0x000fe20000000000 */
[----:B------:R-:W-:Y:S01]  /*a260*/  IMAD.MOV R3, RZ, RZ, -R3 ;  /* 0x000000ffff037224 */ /* 0x000fe200078e0a03 */
[----:B------:R-:W-:Y:S01]  /*a270*/  ISETP.GE.AND P5, PT, R17, RZ, PT ;  /* 0x000000ff1100720c */ /* 0x000fe20003fa6270 */
[----:B------:R-:W-:Y:S01]  /*a280*/  IMAD.MOV R0, RZ, RZ, -R0 ;  /* 0x000000ffff007224 */ /* 0x000fe200078e0a00 */
[----:B------:R-:W-:Y:S01]  /*a290*/  ISETP.GE.AND P0, PT, R5, RZ, PT ;  /* 0x000000ff0500720c */ /* 0x000fe20003f06270 */
[----:B------:R-:W-:Y:S01]  /*a2a0*/  IMAD R12, R9, R3, R12 ;  /* 0x00000003090c7224 */ /* 0x000fe200078e020c */
[C---:B------:R-:W-:Y:S01]  /*a2b0*/  IADD3 R5, R28.reuse, 0x40, RZ ;  /* 0x000000401c057810 */ /* 0x040fe20007ffe0ff */
[----:B------:R-:W-:Y:S01]  /*a2c0*/  IMAD.HI.U32 R3, R7, R8, RZ ;  /* 0x0000000807037227 */ /* 0x000fe200078e00ff */
[----:B------:R-:W-:-:S02]  /*a2d0*/  IADD3 R20, R28, 0x3b, RZ ;  /* 0x0000003b1c147810 */ /* 0x000fc40007ffe0ff */
[C---:B------:R-:W-:Y:S01]  /*a2e0*/  ISETP.GT.U32.AND P2, PT, R9.reuse, R12, PT ;  /* 0x0000000c0900720c */ /* 0x040fe20003f44070 */
[----:B------:R-:W-:Y:S01]  /*a2f0*/  IMAD.MOV R3, RZ, RZ, -R3 ;  /* 0x000000ffff037224 */ /* 0x000fe200078e0a03 */
[----:B0-----:R-:W-:Y:S01]  /*a300*/  IADD3 R15, R28, 0x43, RZ ;  /* 0x000000431c0f7810 */ /* 0x001fe20007ffe0ff */
[----:B------:R-:W-:Y:S02]  /*a310*/  @!P6 IMAD.IADD R14, R14, 0x1, -R9 ;  /* 0x000000010e0ee824 */ /* 0x000fe400078e0a09 */
[C---:B------:R-:W-:Y:S01]  /*a320*/  IMAD R11, R9.reuse, R0, R11 ;  /* 0x00000000090b7224 */ /* 0x040fe200078e020b */
[----:B------:R-:W-:Y:S01]  /*a330*/  IABS R21, R15 ;  /* 0x0000000f00157213 */ /* 0x000fe20000000000 */
[----:B------:R-:W-:Y:S01]  /*a340*/  IMAD.MOV.U32 R17, RZ, RZ, R18 ;  /* 0x000000ffff117224 */ /* 0x000fe200078e0012 */
[C---:B------:R-:W-:Y:S01]  /*a350*/  ISETP.GT.U32.AND P6, PT, R9.reuse, R14, PT ;  /* 0x0000000e0900720c */ /* 0x040fe20003fc4070 */
[----:B------:R-:W-:Y:S01]  /*a360*/  IMAD R8, R9, R3, R8 ;  /* 0x0000000309087224 */ /* 0x000fe200078e0208 */
[C---:B------:R-:W-:Y:S01]  /*a370*/  IADD3 R18, R28.reuse, 0x3f, RZ ;  /* 0x0000003f1c127810 */ /* 0x040fe20007ffe0ff */
[----:B------:R-:W-:Y:S01]  /*a380*/  IMAD.HI.U32 R0, R7, R2, RZ ;  /* 0x0000000207007227 */ /* 0x000fe200078e00ff */
[----:B------:R-:W-:-:S03]  /*a390*/  IADD3 R3, R28, 0x41, RZ ;  /* 0x000000411c037810 */ /* 0x000fc60007ffe0ff */
[----:B------:R-:W-:Y:S01]  /*a3a0*/  @!P1 IMAD.MOV R17, RZ, RZ, -R17 ;  /* 0x000000ffff119224 */ /* 0x000fe200078e0a11 */
[C---:B------:R-:W-:Y:S01]  /*a3b0*/  ISETP.GT.U32.AND P1, PT, R9.reuse, R11, PT ;  /* 0x0000000b0900720c */ /* 0x040fe20003f24070 */
[----:B------:R-:W-:Y:S01]  /*a3c0*/  @!P2 IMAD.IADD R12, R12, 0x1, -R9 ;  /* 0x000000010c0ca824 */ /* 0x000fe200078e0a09 */
[----:B------:R-:W-:Y:S01]  /*a3d0*/  ISETP.GT.U32.AND P2, PT, R9, R8, PT ;  /* 0x000000080900720c */ /* 0x000fe20003f44070 */
[----:B------:R-:W-:Y:S01]  /*a3e0*/  IMAD.HI.U32 R4, R7, R10, RZ ;  /* 0x0000000a07047227 */ /* 0x000fe200078e00ff */
[----:B------:R0:W-:Y:S03]  /*a3f0*/  STL [R1+0xf8], R17 ;  /* 0x0000f81101007387 */ /* 0x0001e60000100800 */
[----:B------:R-:W-:Y:S02]  /*a400*/  IMAD.MOV R0, RZ, RZ, -R0 ;  /* 0x000000ffff007224 */ /* 0x000fe400078e0a00 */
[----:B------:R-:W-:-:S02]  /*a410*/  IMAD.MOV R4, RZ, RZ, -R4 ;  /* 0x000000ffff047224 */ /* 0x000fc400078e0a04 */
[C---:B------:R-:W-:Y:S01]  /*a420*/  IMAD R2, R9.reuse, R0, R2 ;  /* 0x0000000009027224 */ /* 0x040fe200078e0202 */
[----:B------:R-:W-:Y:S01]  /*a430*/  IADD3 R0, R28, 0x42, RZ ;  /* 0x000000421c007810 */ /* 0x000fe20007ffe0ff */
[----:B------:R-:W-:Y:S02]  /*a440*/  IMAD R10, R9, R4, R10 ;  /* 0x00000004090a7224 */ /* 0x000fe400078e020a */
[----:B------:R-:W-:Y:S01]  /*a450*/  @!P6 IMAD.IADD R14, R14, 0x1, -R9 ;  /* 0x000000010e0ee824 */ /* 0x000fe200078e0a09 */
[----:B------:R-:W-:Y:S01]  /*a460*/  IABS R4, R0 ;  /* 0x0000000000047213 */ /* 0x000fe20000000000 */
[----:B------:R-:W-:Y:S01]  /*a470*/  IMAD.HI.U32 R16, R7, R21, RZ ;  /* 0x0000001507107227 */ /* 0x000fe200078e00ff */
[----:B------:R-:W-:-:S03]  /*a480*/  ISETP.GT.U32.AND P6, PT, R9, R10, PT ;  /* 0x0000000a0900720c */ /* 0x000fc60003fc4070 */
[--C-:B------:R-:W-:Y:S01]  /*a490*/  @!P1 IMAD.IADD R11, R11, 0x1, -R9.reuse ;  /* 0x000000010b0b9824 */ /* 0x100fe200078e0a09 */
[C---:B------:R-:W-:Y:S01]  /*a4a0*/  ISETP.GT.U32.AND P1, PT, R9.reuse, R12, PT ;  /* 0x0000000c0900720c */ /* 0x040fe20003f24070 */
[----:B------:R-:W-:Y:S02]  /*a4b0*/  @!P2 IMAD.IADD R8, R8, 0x1, -R9 ;  /* 0x000000010808a824 */ /* 0x000fe400078e0a09 */
[----:B0-----:R-:W-:Y:S02]  /*a4c0*/  IMAD.MOV.U32 R17, RZ, RZ, R14 ;  /* 0x000000ffff117224 */ /* 0x001fe400078e000e */
[----:B------:R-:W-:Y:S01]  /*a4d0*/  IMAD.MOV R16, RZ, RZ, -R16 ;  /* 0x000000ffff107224 */ /* 0x000fe200078e0a10 */
[C---:B------:R-:W-:Y:S01]  /*a4e0*/  ISETP.GT.U32.AND P2, PT, R9.reuse, R8, PT ;  /* 0x000000080900720c */ /* 0x040fe20003f44070 */
[----:B------:R-:W-:Y:S01]  /*a4f0*/  IMAD.MOV.U32 R14, RZ, RZ, R4 ;  /* 0x000000ffff0e7224 */ /* 0x000fe200078e0004 */
[----:B------:R-:W-:Y:S01]  /*a500*/  IABS R4, R3 ;  /* 0x0000000300047213 */ /* 0x000fe20000000000 */
[----:B------:R-:W-:-:S02]  /*a510*/  IMAD R21, R9, R16, R21 ;  /* 0x0000001009157224 */ /* 0x000fc400078e0215 */
[----:B------:R-:W-:-:S04]  /*a520*/  IMAD.HI.U32 R16, R7, R14, RZ ;  /* 0x0000000e07107227 */ /* 0x000fc800078e00ff */
[----:B------:R-:W-:Y:S02]  /*a530*/  IMAD.MOV R16, RZ, RZ, -R16 ;  /* 0x000000ffff107224 */ /* 0x000fe400078e0a10 */
[--C-:B------:R-:W-:Y:S01]  /*a540*/  @!P6 IMAD.IADD R10, R10, 0x1, -R9.reuse ;  /* 0x000000010a0ae824 */ /* 0x100fe200078e0a09 */
[C---:B------:R-:W-:Y:S01]  /*a550*/  ISETP.GT.U32.AND P6, PT, R9.reuse, R11, PT ;  /* 0x0000000b0900720c */ /* 0x040fe20003fc4070 */
[----:B------:R-:W-:Y:S01]  /*a560*/  @!P1 IMAD.IADD R12, R12, 0x1, -R9 ;  /* 0x000000010c0c9824 */ /* 0x000fe200078e0a09 */
[C---:B------:R-:W-:Y:S01]  /*a570*/  ISETP.GT.U32.AND P1, PT, R9.reuse, R2, PT ;  /* 0x000000020900720c */ /* 0x040fe20003f24070 */
[C---:B------:R-:W-:Y:S02]  /*a580*/  IMAD R14, R9.reuse, R16, R14 ;  /* 0x00000010090e7224 */ /* 0x040fe400078e020e */
[----:B------:R-:W-:Y:S01]  /*a590*/  @!P5 IMAD.MOV R17, RZ, RZ, -R17 ;  /* 0x000000ffff11d224 */ /* 0x000fe200078e0a11 */
[C---:B------:R-:W-:Y:S01]  /*a5a0*/  ISETP.GT.U32.AND P5, PT, R9.reuse, R10, PT ;  /* 0x0000000a0900720c */ /* 0x040fe20003fa4070 */
[----:B------:R-:W-:Y:S01]  /*a5b0*/  @!P2 IMAD.IADD R8, R8, 0x1, -R9 ;  /* 0x000000010808a824 */ /* 0x000fe200078e0a09 */
[----:B------:R-:W-:Y:S01]  /*a5c0*/  ISETP.GT.U32.AND P2, PT, R9, R14, PT ;  /* 0x0000000e0900720c */ /* 0x000fe20003f44070 */
[----:B------:R-:W-:Y:S01]  /*a5d0*/  @!P3 IMAD.MOV R12, RZ, RZ, -R12 ;  /* 0x000000ffff0cb224 */ /* 0x000fe200078e0a0c */
[----:B------:R0:W-:Y:S01]  /*a5e0*/  STL [R1+0xf4], R17 ;  /* 0x0000f41101007387 */ /* 0x0001e20000100800 */
[----:B------:R-:W-:-:S03]  /*a5f0*/  IMAD.HI.U32 R16, R7, R4, RZ ;  /* 0x0000000407107227 */ /* 0x000fc600078e00ff */
[----:B------:R-:W-:Y:S01]  /*a600*/  STL [R1+0xc0], R18 ;  /* 0x0000c01201007387 */ /* 0x000fe20000100800 */
[--C-:B------:R-:W-:Y:S01]  /*a610*/  @!P1 IMAD.IADD R2, R2, 0x1, -R9.reuse ;  /* 0x0000000102029824 */ /* 0x100fe200078e0a09 */
[----:B------:R-:W-:Y:S01]  /*a620*/  ISETP.GE.AND P1, PT, R6, RZ, PT ;  /* 0x000000ff0600720c */ /* 0x000fe20003f26270 */
[--C-:B------:R-:W-:Y:S01]  /*a630*/  @!P6 IMAD.IADD R11, R11, 0x1, -R9.reuse ;  /* 0x000000010b0be824 */ /* 0x100fe200078e0a09 */
[----:B------:R-:W-:Y:S01]  /*a640*/  IABS R6, R18 ;  /* 0x0000001200067213 */ /* 0x000fe20000000000 */
[--C-:B------:R-:W-:Y:S01]  /*a650*/  @!P5 IMAD.IADD R10, R10, 0x1, -R9.reuse ;  /* 0x000000010a0ad824 */ /* 0x100fe200078e0a09 */
[----:B0-----:R-:W-:Y:S01]  /*a660*/  IABS R17, R5 ;  /* 0x0000000500117213 */ /* 0x001fe20000000000 */
[----:B------:R-:W-:Y:S01]  /*a670*/  @!P2 IMAD.IADD R14, R14, 0x1, -R9 ;  /* 0x000000010e0ea824 */ /* 0x000fe200078e0a09 */
[----:B------:R-:W-:Y:S01]  /*a680*/  ISETP.GE.AND P5, PT, R13, RZ, PT ;  /* 0x000000ff0d00720c */ /* 0x000fe20003fa6270 */
[----:B------:R-:W-:Y:S01]  /*a690*/  @!P0 IMAD.MOV R11, RZ, RZ, -R11 ;  /* 0x000000ffff0b8224 */ /* 0x000fe200078e0a0b */
[----:B------:R-:W-:Y:S01]  /*a6a0*/  ISETP.GT.U32.AND P2, PT, R9, R2, PT ;  /* 0x000000020900720c */ /* 0x000fe20003f44070 */
[----:B------:R-:W-:Y:S01]  /*a6b0*/  IMAD.HI.U32 R13, R7, R17, RZ ;  /* 0x00000011070d7227 */ /* 0x000fe200078e00ff */
[----:B------:R0:W-:Y:S01]  /*a6c0*/  STL [R1+0xe0], R12 ;  /* 0x0000e00c01007387 */ /* 0x0001e20000100800 */
[----:B------:R-:W-:-:S02]  /*a6d0*/  ISETP.GT.U32.AND P6, PT, R9, R21, PT ;  /* 0x000000150900720c */ /* 0x000fc40003fc4070 */
[----:B------:R-:W-:Y:S01]  /*a6e0*/  IMAD.MOV R13, RZ, RZ, -R13 ;  /* 0x000000ffff0d7224 */ /* 0x000fe200078e0a0d */
[----:B------:R1:W-:Y:S01]  /*a6f0*/  STL [R1+0xe8], R11 ;  /* 0x0000e80b01007387 */ /* 0x0003e20000100800 */
[----:B------:R-:W-:Y:S01]  /*a700*/  IMAD.MOV R16, RZ, RZ, -R16 ;  /* 0x000000ffff107224 */ /* 0x000fe200078e0a10 */
[C---:B------:R-:W-:Y:S01]  /*a710*/  ISETP.GT.U32.AND P3, PT, R9.reuse, R14, PT ;  /* 0x0000000e0900720c */ /* 0x040fe20003f64070 */
[C---:B------:R-:W-:Y:S01]  /*a720*/  IMAD R17, R9.reuse, R13, R17 ;  /* 0x0000000d09117224 */ /* 0x040fe200078e0211 */
[----:B------:R-:W-:Y:S01]  /*a730*/  IABS R13, R28 ;  /* 0x0000001c000d7213 */ /* 0x000fe20000000000 */
[C---:B------:R-:W-:Y:S01]  /*a740*/  IMAD R4, R9.reuse, R16, R4 ;  /* 0x0000001009047224 */ /* 0x040fe200078e0204 */
[----:B0-----:R-:W-:Y:S01]  /*a750*/  IADD3 R12, R28, 0x3d, RZ ;  /* 0x0000003d1c0c7810 */ /* 0x001fe20007ffe0ff */
[----:B------:R-:W-:Y:S01]  /*a760*/  @!P2 IMAD.IADD R2, R2, 0x1, -R9 ;  /* 0x000000010202a824 */ /* 0x000fe200078e0a09 */
[C---:B------:R-:W-:Y:S01]  /*a770*/  ISETP.GT.U32.AND P2, PT, R9.reuse, R17, PT ;  /* 0x000000110900720c */ /* 0x040fe20003f44070 */
[----:B------:R-:W-:Y:S01]  /*a780*/  @!P4 IMAD.MOV R10, RZ, RZ, -R10 ;  /* 0x000000ffff0ac224 */ /* 0x000fe200078e0a0a */
[----:B------:R-:W-:Y:S01]  /*a790*/  ISETP.GT.U32.AND P4, PT, R9, R4, PT ;  /* 0x000000040900720c */ /* 0x000fe20003f84070 */
[----:B-1----:R-:W-:Y:S01]  /*a7a0*/  IMAD.MOV.U32 R11, RZ, RZ, R8 ;  /* 0x000000ffff0b7224 */ /* 0x002fe200078e0008 */
[----:B------:R-:W-:Y:S01]  /*a7b0*/  IADD3 R16, R28, 0x3c, RZ ;  /* 0x0000003c1c107810 */ /* 0x000fe20007ffe0ff */
[----:B------:R-:W-:Y:S01]  /*a7c0*/  IMAD.HI.U32 R8, R7, R6, RZ ;  /* 0x0000000607087227 */ /* 0x000fe200078e00ff */
[----:B------:R0:W-:Y:S03]  /*a7d0*/  STL [R1+0xec], R10 ;  /* 0x0000ec0a01007387 */ /* 0x0001e60000100800 */
[----:B------:R-:W-:-:S02]  /*a7e0*/  IMAD.MOV R8, RZ, RZ, -R8 ;  /* 0x000000ffff087224 */ /* 0x000fc400078e0a08 */
[----:B------:R-:W-:Y:S01]  /*a7f0*/  @!P5 IMAD.MOV R11, RZ, RZ, -R11 ;  /* 0x000000ffff0bd224 */ /* 0x000fe200078e0a0b */
[----:B------:R-:W-:Y:S01]  /*a800*/  ISETP.GE.AND P5, PT, R0, RZ, PT ;  /* 0x000000ff0000720c */ /* 0x000fe20003fa6270 */
[--C-:B------:R-:W-:Y:S02]  /*a810*/  @!P2 IMAD.IADD R17, R17, 0x1, -R9.reuse ;  /* 0x000000011111a824 */ /* 0x100fe400078e0a09 */
[----:B------:R-:W-:Y:S01]  /*a820*/  IMAD R0, R9, R8, R6 ;  /* 0x0000000809007224 */ /* 0x000fe200078e0206 */
[----:B------:R-:W-:Y:S01]  /*a830*/  IABS R8, R12 ;  /* 0x0000000c00087213 */ /* 0x000fe20000000000 */
[--C-:B------:R-:W-:Y:S01]  /*a840*/  @!P6 IMAD.IADD R21, R21, 0x1, -R9.reuse ;  /* 0x000000011515e824 */ /* 0x100fe200078e0a09 */
[----:B------:R-:W-:Y:S01]  /*a850*/  ISETP.GT.U32.AND P2, PT, R9, R17, PT ;  /* 0x000000110900720c */ /* 0x000fe20003f44070 */
[----:B------:R-:W-:Y:S01]  /*a860*/  @!P4 IMAD.IADD R4, R4, 0x1, -R9 ;  /* 0x000000010404c824 */ /* 0x000fe200078e0a09 */
[----:B------:R-:W-:Y:S01]  /*a870*/  ISETP.GE.AND P6, PT, R15, RZ, PT ;  /* 0x000000ff0f00720c */ /* 0x000fe20003fc6270 */
[----:B------:R-:W-:Y:S01]  /*a880*/  IMAD.HI.U32 R15, R7, R13, RZ ;  /* 0x0000000d070f7227 */ /* 0x000fe200078e00ff */
[C---:B------:R-:W-:Y:S01]  /*a890*/  ISETP.GT.U32.AND P0, PT, R9.reuse, R21, PT ;  /* 0x000000150900720c */ /* 0x040fe20003f04070 */
[----:B------:R-:W-:Y:S01]  /*a8a0*/  STL [R1+0x3bc], R11 ;  /* 0x0003bc0b01007387 */ /* 0x000fe20000100800 */
[----:B------:R-:W-:Y:S01]  /*a8b0*/  ISETP.GT.U32.AND P4, PT, R9, R4, PT ;  /* 0x000000040900720c */ /* 0x000fe20003f84070 */
[----:B------:R-:W-:Y:S01]  /*a8c0*/  IMAD.MOV R15, RZ, RZ, -R15 ;  /* 0x000000ffff0f7224 */ /* 0x000fe200078e0a0f */
[----:B0-----:R-:W-:Y:S01]  /*a8d0*/  IABS R10, R16 ;  /* 0x00000010000a7213 */ /* 0x001fe20000000000 */
[----:B------:R-:W-:Y:S01]  /*a8e0*/  @!P1 IMAD.MOV R2, RZ, RZ, -R2 ;  /* 0x000000ffff029224 */ /* 0x000fe200078e0a02 */
[----:B------:R-:W-:Y:S01]  /*a8f0*/  ISETP.GE.AND P1, PT, R19, RZ, PT ;  /* 0x000000ff1300720c */ /* 0x000fe20003f26270 */
[----:B------:R-:W-:Y:S01]  /*a900*/  IMAD R13, R9, R15, R13 ;  /* 0x0000000f090d7224 */ /* 0x000fe200078e020d */
[----:B------:R-:W-:Y:S01]  /*a910*/  IABS R19, R19 ;  /* 0x0000001300137213 */ /* 0x000fe20000000000 */
[----:B------:R-:W-:Y:S01]  /*a920*/  @!P2 IMAD.IADD R17, R17, 0x1, -R9 ;  /* 0x000000011111a824 */ /* 0x000fe200078e0a09 */
[----:B------:R-:W-:Y:S01]  /*a930*/  ISETP.GT.U32.AND P2, PT, R9, R0, PT ;  /* 0x000000000900720c */ /* 0x000fe20003f44070 */
[----:B------:R-:W-:Y:S01]  /*a940*/  IMAD R18, R29, c[0x0][0x18c], RZ ;  /* 0x000063001d127a24 */ /* 0x000fe200078e02ff */
[----:B------:R0:W-:Y:S01]  /*a950*/  STL [R1+0x3c0], R2 ;  /* 0x0003c00201007387 */ /* 0x0001e20000100800 */
[----:B------:R-:W-:-:S04]  /*a960*/  IMAD.HI.U32 R6, R7, R8, RZ ;  /* 0x0000000807067227 */ /* 0x000fc800078e00ff */
[--C-:B------:R-:W-:Y:S02]  /*a970*/  @!P4 IMAD.IADD R4, R4, 0x1, -R9.reuse ;  /* 0x000000010404c824 */ /* 0x100fe400078e0a09 */
[----:B------:R-:W-:Y:S02]  /*a980*/  IMAD.MOV R6, RZ, RZ, -R6 ;  /* 0x000000ffff067224 */ /* 0x000fe400078e0a06 */
[--C-:B------:R-:W-:Y:S01]  /*a990*/  @!P0 IMAD.IADD R21, R21, 0x1, -R9.reuse ;  /* 0x0000000115158824 */ /* 0x100fe200078e0a09 */
[----:B0-----:R-:W-:Y:S01]  /*a9a0*/  LEA R2, P4, R18, c[0x0][0x168], 0x1 ;  /* 0x00005a0012027a11 */ /* 0x001fe200078808ff */
[--C-:B------:R-:W-:Y:S01]  /*a9b0*/  @!P2 IMAD.IADD R0, R0, 0x1, -R9.reuse ;  /* 0x000000010000a824 */ /* 0x100fe200078e0a09 */
[C---:B------:R-:W-:Y:S01]  /*a9c0*/  ISETP.GT.U32.AND P2, PT, R9.reuse, R13, PT ;  /* 0x0000000d0900720c */ /* 0x040fe20003f44070 */
[----:B------:R-:W-:Y:S01]  /*a9d0*/  IMAD R8, R9, R6, R8 ;  /* 0x0000000609087224 */ /* 0x000fe200078e0208 */
[----:B------:R-:W-:Y:S01]  /*a9e0*/  ISETP.GE.AND P0, PT, R3, RZ, PT ;  /* 0x000000ff0300720c */ /* 0x000fe20003f06270 */
[----:B------:R-:W-:Y:S01]  /*a9f0*/  @!P3 IMAD.IADD R14, R14, 0x1, -R9 ;  /* 0x000000010e0eb824 */ /* 0x000fe200078e0a09 */
[----:B------:R-:W-:Y:S01]  /*aa00*/  LEA.HI.X.SX32 R3, R18, c[0x0][0x16c], 0x1, P4 ;  /* 0x00005b0012037a11 */ /* 0x000fe200020f0eff */
[----:B------:R-:W-:Y:S01]  /*aa10*/  IMAD R15, R22, 0x40, R18 ;  /* 0x00000040160f7824 */ /* 0x000fe200078e0212 */
[----:B------:R-:W-:Y:S01]  /*aa20*/  ISETP.GE.AND P3, PT, R5, RZ, PT ;  /* 0x000000ff0500720c */ /* 0x000fe20003f66270 */
[C---:B------:R-:W-:Y:S01]  /*aa30*/  IMAD.HI.U32 R11, R7.reuse, R19, RZ ;  /* 0x00000013070b7227 */ /* 0x040fe200078e00ff */
[----:B------:R-:W-:Y:S01]  /*aa40*/  IABS R22, R20 ;  /* 0x0000001400167213 */ /* 0x000fe20000000000 */
[----:B------:R0:W-:Y:S01]  /*aa50*/  STL.64 [R1+0x1b58], R2 ;  /* 0x001b580201007387 */ /* 0x0001e20000100a00 */
[----:B------:R-:W-:Y:S01]  /*aa60*/  IADD3 R6, R28, 0x3a, RZ ;  /* 0x0000003a1c067810 */ /* 0x000fe20007ffe0ff */
[----:B------:R-:W-:Y:S01]  /*aa70*/  IMAD.HI.U32 R5, R7, R10, RZ ;  /* 0x0000000a07057227 */ /* 0x000fe200078e00ff */
[----:B------:R-:W-:-:S02]  /*aa80*/  ISETP.GE.AND P4, PT, R12, RZ, PT ;  /* 0x000000ff0c00720c */ /* 0x000fc40003f86270 */
[----:B------:R-:W-:Y:S01]  /*aa90*/  IABS R23, R6 ;  /* 0x0000000600177213 */ /* 0x000fe20000000000 */
[----:B------:R-:W-:Y:S01]  /*aaa0*/  @!P2 IMAD.IADD R13, R13, 0x1, -R9 ;  /* 0x000000010d0da824 */ /* 0x000fe200078e0a09 */
[C---:B------:R-:W-:Y:S01]  /*aab0*/  ISETP.GT.U32.AND P2, PT, R9.reuse, R0, PT ;  /* 0x000000000900720c */ /* 0x040fe20003f44070 */
[----:B------:R-:W-:Y:S01]  /*aac0*/  IMAD.MOV R11, RZ, RZ, -R11 ;  /* 0x000000ffff0b7224 */ /* 0x000fe200078e0a0b */
[----:B------:R-:W-:Y:S01]  /*aad0*/  IADD3 R12, R28, 0x39, RZ ;  /* 0x000000391c0c7810 */ /* 0x000fe20007ffe0ff */
[----:B------:R-:W-:Y:S02]  /*aae0*/  IMAD.MOV R5, RZ, RZ, -R5 ;  /* 0x000000ffff057224 */ /* 0x000fe400078e0a05 */
[----:B0-----:R-:W-:Y:S02]  /*aaf0*/  IMAD.MOV.U32 R3, RZ, RZ, R21 ;  /* 0x000000ffff037224 */ /* 0x001fe400078e0015 */
[----:B------:R-:W-:Y:S02]  /*ab00*/  IMAD.MOV.U32 R2, RZ, RZ, R14 ;  /* 0x000000ffff027224 */ /* 0x000fe400078e000e */
[----:B------:R-:W-:Y:S01]  /*ab10*/  @!P6 IMAD.MOV R3, RZ, RZ, -R3 ;  /* 0x000000ffff03e224 */ /* 0x000fe200078e0a03 */
[----:B------:R-:W-:Y:S01]  /*ab20*/  ISETP.GT.U32.AND P6, PT, R9, R13, PT ;  /* 0x0000000d0900720c */ /* 0x000fe20003fc4070 */
[----:B------:R-:W-:Y:S01]  /*ab30*/  @!P5 IMAD.MOV R2, RZ, RZ, -R2 ;  /* 0x000000ffff02d224 */ /* 0x000fe200078e0a02 */
[----:B------:R-:W-:Y:S01]  /*ab40*/  LEA R14, P5, R15, c[0x0][0x168], 0x1 ;  /* 0x00005a000f0e7a11 */ /* 0x000fe200078a08ff */
[----:B------:R-:W-:Y:S01]  /*ab50*/  @!P2 IMAD.IADD R0, R0, 0x1, -R9 ;  /* 0x000000010000a824 */ /* 0x000fe200078e0a09 */
[----:B------:R-:W-:Y:S01]  /*ab60*/  ISETP.GT.U32.AND P2, PT, R9, R8, PT ;  /* 0x000000080900720c */ /* 0x000fe20003f44070 */
[----:B------:R-:W-:Y:S01]  /*ab70*/  STL [R1+0xd0], R3 ;  /* 0x0000d00301007387 */ /* 0x000fe20000100800 */
[----:B------:R-:W-:Y:S01]  /*ab80*/  LEA.HI.X.SX32 R15, R15, c[0x0][0x16c], 0x1, P5 ;  /* 0x00005b000f0f7a11 */ /* 0x000fe200028f0eff */
[C---:B------:R-:W-:Y:S01]  /*ab90*/  IMAD R19, R9.reuse, R11, R19 ;  /* 0x0000000b09137224 */ /* 0x040fe200078e0213 */
[----:B------:R-:W-:Y:S01]  /*aba0*/  IABS R11, R12 ;  /* 0x0000000c000b7213 */ /* 0x000fe20000000000 */
[----:B------:R0:W-:Y:S01]  /*abb0*/  STL [R1+0xcc], R2 ;  /* 0x0000cc0201007387 */ /* 0x0001e20000100800 */
[----:B------:R-:W-:Y:S01]  /*abc0*/  IMAD R10, R9, R5, R10 ;  /* 0x00000005090a7224 */ /* 0x000fe200078e020a */
[----:B------:R-:W-:Y:S01]  /*abd0*/  IADD3 R5, R28, 0x38, RZ ;  /* 0x000000381c057810 */ /* 0x000fe20007ffe0ff */
[----:B------:R-:W-:Y:S01]  /*abe0*/  IMAD.HI.U32 R25, R7, R22, RZ ;  /* 0x0000001607197227 */ /* 0x000fe200078e00ff */
[----:B------:R-:W-:Y:S01]  /*abf0*/  STL [R1+0x1c94], R14 ;  /* 0x001c940e01007387 */ /* 0x000fe20000100800 */
[----:B------:R-:W-:-:S02]  /*ac00*/  ISETP.GT.U32.AND P5, PT, R9, R19, PT ;  /* 0x000000130900720c */ /* 0x000fc40003fa4070 */
[--C-:B------:R-:W-:Y:S01]  /*ac10*/  @!P6 IMAD.IADD R13, R13, 0x1, -R9.reuse ;  /* 0x000000010d0de824 */ /* 0x100fe200078e0a09 */
[----:B------:R-:W-:Y:S01]  /*ac20*/  STL [R1+0x1c90], R15 ;  /* 0x001c900f01007387 */ /* 0x000fe20000100800 */
[----:B------:R-:W-:Y:S01]  /*ac30*/  @!P2 IMAD.IADD R8, R8, 0x1, -R9 ;  /* 0x000000010808a824 */ /* 0x000fe200078e0a09 */
[C---:B------:R-:W-:Y:S01]  /*ac40*/  ISETP.GE.AND P2, PT, R28.reuse, RZ, PT ;  /* 0x000000ff1c00720c */ /* 0x040fe20003f46270 */
[----:B0-----:R-:W-:Y:S01]  /*ac50*/  IMAD.MOV.U32 R2, RZ, RZ, R4 ;  /* 0x000000ffff027224 */ /* 0x001fe200078e0004 */
[----:B------:R0:W-:Y:S01]  /*ac60*/  STL [R1+0x1d64], R0 ;  /* 0x001d640001007387 */ /* 0x0001e20000100800 */
[C---:B------:R-:W-:Y:S01]  /*ac70*/  ISETP.GT.U32.AND P6, PT, R9.reuse, R10, PT ;  /* 0x0000000a0900720c */ /* 0x040fe20003fc4070 */
[----:B------:R-:W-:Y:S01]  /*ac80*/  IMAD.MOV R25, RZ, RZ, -R25 ;  /* 0x000000ffff197224 */ /* 0x000fe200078e0a19 */
[----:B------:R-:W-:Y:S01]  /*ac90*/  IABS R18, R5 ;  /* 0x0000000500127213 */ /* 0x000fe20000000000 */
[----:B------:R-:W-:Y:S01]  /*aca0*/  @!P0 IMAD.MOV R2, RZ, RZ, -R2 ;  /* 0x000000ffff028224 */ /* 0x000fe200078e0a02 */
[C---:B------:R-:W-:Y:S01]  /*acb0*/  ISETP.GT.U32.AND P0, PT, R9.reuse, R8, PT ;  /* 0x000000080900720c */ /* 0x040fe20003f04070 */
[----:B------:R-:W-:Y:S01]  /*acc0*/  IMAD R22, R9, R25, R22 ;  /* 0x0000001909167224 */ /* 0x000fe200078e0216 */
[----:B------:R-:W-:Y:S01]  /*acd0*/  IADD3 R4, R28, 0x36, RZ ;  /* 0x000000361c047810 */ /* 0x000fe20007ffe0ff */
[----:B------:R-:W-:Y:S01]  /*ace0*/  @!P5 IMAD.IADD R19, R19, 0x1, -R9 ;  /* 0x000000011313d824 */ /* 0x000fe200078e0a09 */
[----:B------:R1:W-:Y:S01]  /*acf0*/  STL [R1+0xbc], R2 ;  /* 0x0000bc0201007387 */ /* 0x0003e20000100800 */
[----:B0-----:R-:W-:Y:S01]  /*ad00*/  IMAD.MOV.U32 R0, RZ, RZ, R17 ;  /* 0x000000ffff007224 */ /* 0x001fe200078e0011 */
[----:B------:R-:W-:Y:S01]  /*ad10*/  ISETP.GT.U32.AND P5, PT, R9, R22, PT ;  /* 0x000000160900720c */ /* 0x000fe20003fa4070 */
[----:B------:R-:W-:Y:S01]  /*ad20*/  IMAD.MOV.U32 R21, RZ, RZ, R23 ;  /* 0x000000ffff157224 */ /* 0x000fe200078e0017 */
[----:B------:R-:W-:Y:S01]  /*ad30*/  IABS R17, R4 ;  /* 0x0000000400117213 */ /* 0x000fe20000000000 */
[----:B------:R-:W-:-:S02]  /*ad40*/  @!P3 IMAD.MOV R0, RZ, RZ, -R0 ;  /* 0x000000ffff00b224 */ /* 0x000fc400078e0a00 */
[----:B------:R-:W-:Y:S01]  /*ad50*/  @!P6 IMAD.IADD R10, R10, 0x1, -R9 ;  /* 0x000000010a0ae824 */ /* 0x000fe200078e0a09 */
[----:B------:R-:W-:Y:S01]  /*ad60*/  ISETP.GT.U32.AND P6, PT, R9, R19, PT ;  /* 0x000000130900720c */ /* 0x000fe20003fc4070 */
[C---:B------:R-:W-:Y:S01]  /*ad70*/  IMAD.HI.U32 R26, R7.reuse, R21, RZ ;  /* 0x00000015071a7227 */ /* 0x040fe200078e00ff */
[----:B------:R-:W-:Y:S03]  /*ad80*/  STL [R1+0xb8], R0 ;  /* 0x0000b80001007387 */ /* 0x000fe60000100800 */
[----:B-1----:R-:W-:Y:S02]  /*ad90*/  IMAD.MOV.U32 R2, RZ, RZ, R13 ;  /* 0x000000ffff027224 */ /* 0x002fe400078e000d */
[----:B------:R-:W-:-:S04]  /*ada0*/  IMAD.HI.U32 R23, R7, R11, RZ ;  /* 0x0000000b07177227 */ /* 0x000fc800078e00ff */
[----:B------:R-:W-:Y:S02]  /*adb0*/  @!P2 IMAD.MOV R2, RZ, RZ, -R2 ;  /* 0x000000ffff02a224 */ /* 0x000fe400078e0a02 */
[----:B------:R-:W-:Y:S02]  /*adc0*/  IMAD.MOV R26, RZ, RZ, -R26 ;  /* 0x000000ffff1a7224 */ /* 0x000fe400078e0a1a */
[----:B------:R-:W-:Y:S01]  /*add0*/  IMAD.MOV R23, RZ, RZ, -R23 ;  /* 0x000000ffff177224 */ /* 0x000fe200078e0a17 */
[----:B------:R0:W-:Y:S01]  /*ade0*/  STL [R1+0x1d68], R2 ;  /* 0x001d680201007387 */ /* 0x0001e20000100800 */
[C---:B------:R-:W-:Y:S02]  /*adf0*/  IMAD R21, R9.reuse, R26, R21 ;  /* 0x0000001a09157224 */ /* 0x040fe400078e0215 */
[C---:B------:R-:W-:Y:S02]  /*ae00*/  IMAD R11, R9.reuse, R23, R11 ;  /* 0x00000017090b7224 */ /* 0x040fe400078e020b */
[----:B------:R-:W-:Y:S01]  /*ae10*/  @!P5 IMAD.IADD R22, R22, 0x1, -R9 ;  /* 0x000000011616d824 */ /* 0x000fe200078e0a09 */
[----:B------:R-:W-:Y:S01]  /*ae20*/  ISETP.GT.U32.AND P5, PT, R9, R10, PT ;  /* 0x0000000a0900720c */ /* 0x000fe20003fa4070 */
[----:B------:R-:W-:Y:S01]  /*ae30*/  IMAD.HI.U32 R24, R7, R18, RZ ;  /* 0x0000001207187227 */ /* 0x000fe200078e00ff */
[----:B0-----:R-:W2:Y:S01]  /*ae40*/  LDL R2, [R1+0x348] ;  /* 0x0003480001027983 */ /* 0x001ea20000100800 */
[----:B------:R-:W-:-:S02]  /*ae50*/  ISETP.GT.U32.AND P2, PT, R9, R21, PT ;  /* 0x000000150900720c */ /* 0x000fc40003f44070 */
[----:B------:R-:W-:Y:S01]  /*ae60*/  @!P6 IMAD.IADD R19, R19, 0x1, -R9 ;  /* 0x000000011313e824 */ /* 0x000fe200078e0a09 */
[C---:B------:R-:W-:Y:S01]  /*ae70*/  ISETP.GT.U32.AND P6, PT, R9.reuse, R11, PT ;  /* 0x0000000b0900720c */ /* 0x040fe20003fc4070 */
[----:B------:R-:W-:Y:S01]  /*ae80*/  IMAD.MOV R24, RZ, RZ, -R24 ;  /* 0x000000ffff187224 */ /* 0x000fe200078e0a18 */
[----:B------:R-:W-:-:S03]  /*ae90*/  ISETP.GT.U32.AND P3, PT, R9, R22, PT ;  /* 0x000000160900720c */ /* 0x000fc60003f64070 */
[C---:B------:R-:W-:Y:S01]  /*aea0*/  IMAD R24, R9.reuse, R24, R18 ;  /* 0x0000001809187224 */ /* 0x040fe200078e0212 */
[----:B------:R-:W-:Y:S01]  /*aeb0*/  IADD3 R18, R28, 0x37, RZ ;  /* 0x000000371c127810 */ /* 0x000fe20007ffe0ff */
[--C-:B------:R-:W-:Y:S02]  /*aec0*/  @!P0 IMAD.IADD R8, R8, 0x1, -R9.reuse ;  /* 0x0000000108088824 */ /* 0x100fe400078e0a09 */
[--C-:B------:R-:W-:Y:S01]  /*aed0*/  @!P5 IMAD.IADD R10, R10, 0x1, -R9.reuse ;  /* 0x000000010a0ad824 */ /* 0x100fe200078e0a09 */
[----:B------:R-:W-:Y:S01]  /*aee0*/  ISETP.GT.U32.AND P5, PT, R9, R24, PT ;  /* 0x000000180900720c */ /* 0x000fe20003fa4070 */
[----:B------:R-:W-:Y:S01]  /*aef0*/  @!P2 IMAD.IADD R21, R21, 0x1, -R9 ;  /* 0x000000011515a824 */ /* 0x000fe200078e0a09 */
[----:B------:R-:W-:Y:S01]  /*af00*/  IABS R23, R18 ;  /* 0x0000001200177213 */ /* 0x000fe20000000000 */
[----:B------:R-:W-:Y:S02]  /*af10*/  IMAD.MOV.U32 R3, RZ, RZ, R19 ;  /* 0x000000ffff037224 */ /* 0x000fe400078e0013 */
[----:B------:R-:W-:-:S02]  /*af20*/  @!P6 IMAD.IADD R11, R11, 0x1, -R9 ;  /* 0x000000010b0be824 */ /* 0x000fc400078e0a09 */
[----:B------:R-:W-:Y:S01]  /*af30*/  IMAD.MOV.U32 R0, RZ, RZ, R8 ;  /* 0x000000ffff007224 */ /* 0x000fe200078e0008 */
[----:B------:R-:W-:Y:S01]  /*af40*/  ISETP.GE.AND P0, PT, R16, RZ, PT ;  /* 0x000000ff1000720c */ /* 0x000fe20003f06270 */
[----:B------:R-:W-:Y:S01]  /*af50*/  @!P3 IMAD.IADD R22, R22, 0x1, -R9 ;  /* 0x000000011616b824 */ /* 0x000fe200078e0a09 */
[----:B------:R-:W-:Y:S01]  /*af60*/  ISETP.GE.AND P3, PT, R20, RZ, PT ;  /* 0x000000ff1400720c */ /* 0x000fe20003f66270 */
[----:B------:R-:W-:Y:S01]  /*af70*/  @!P1 IMAD.MOV R3, RZ, RZ, -R3 ;  /* 0x000000ffff039224 */ /* 0x000fe200078e0a03 */
[C---:B------:R-:W-:Y:S01]  /*af80*/  ISETP.GT.U32.AND P1, PT, R9.reuse, R21, PT ;  /* 0x000000150900720c */ /* 0x040fe20003f24070 */
[----:B------:R-:W-:Y:S01]  /*af90*/  @!P4 IMAD.MOV R0, RZ, RZ, -R0 ;  /* 0x000000ffff00c224 */ /* 0x000fe200078e0a00 */
[----:B------:R-:W-:Y:S01]  /*afa0*/  ISETP.GT.U32.AND P4, PT, R9, R11, PT ;  /* 0x0000000b0900720c */ /* 0x000fe20003f84070 */
[C---:B------:R-:W-:Y:S01]  /*afb0*/  IMAD.HI.U32 R13, R7.reuse, R23, RZ ;  /* 0x00000017070d7227 */ /* 0x040fe200078e00ff */
[----:B------:R0:W-:Y:S03]  /*afc0*/  STL [R1+0xb0], R3 ;  /* 0x0000b00301007387 */ /* 0x0001e60000100800 */
[----:B------:R-:W-:Y:S01]  /*afd0*/  IMAD.HI.U32 R16, R7, R17, RZ ;  /* 0x0000001107107227 */ /* 0x000fe200078e00ff */
[----:B------:R1:W-:Y:S03]  /*afe0*/  STL [R1+0xac], R0 ;  /* 0x0000ac0001007387 */ /* 0x0003e60000100800 */
[----:B------:R-:W-:-:S02]  /*aff0*/  IMAD.MOV R13, RZ, RZ, -R13 ;  /* 0x000000ffff0d7224 */ /* 0x000fc400078e0a0d */
[----:B------:R-:W-:Y:S01]  /*b000*/  @!P5 IMAD.IADD R24, R24, 0x1, -R9 ;  /* 0x000000011818d824 */ /* 0x000fe200078e0a09 */
[----:B------:R-:W-:Y:S01]  /*b010*/  ISETP.GE.AND P2, PT, R6, RZ, PT ;  /* 0x000000ff0600720c */ /* 0x000fe20003f46270 */
[----:B0-----:R-:W-:Y:S01]  /*b020*/  IMAD.MOV.U32 R3, RZ, RZ, R10 ;  /* 0x000000ffff037224 */ /* 0x001fe200078e000a */
[----:B------:R-:W-:Y:S01]  /*b030*/  ISETP.GE.AND P6, PT, R12, RZ, PT ;  /* 0x000000ff0c00720c */ /* 0x000fe20003fc6270 */
[----:B------:R-:W-:Y:S02]  /*b040*/  IMAD.MOV R16, RZ, RZ, -R16 ;  /* 0x000000ffff107224 */ /* 0x000fe400078e0a10 */
[----:B-1----:R-:W-:Y:S02]  /*b050*/  IMAD.MOV.U32 R0, RZ, RZ, R22 ;  /* 0x000000ffff007224 */ /* 0x002fe400078e0016 */
[C---:B------:R-:W-:Y:S01]  /*b060*/  IMAD R13, R9.reuse, R13, R23 ;  /* 0x0000000d090d7224 */ /* 0x040fe200078e0217 */
[----:B------:R-:W-:Y:S01]  /*b070*/  ISETP.GT.U32.AND P5, PT, R9, R24, PT ;  /* 0x000000180900720c */ /* 0x000fe20003fa4070 */
[----:B------:R-:W-:-:S02]  /*b080*/  @!P0 IMAD.MOV R3, RZ, RZ, -R3 ;  /* 0x000000ffff038224 */ /* 0x000fc400078e0a03 */
[----:B------:R-:W-:Y:S01]  /*b090*/  @!P3 IMAD.MOV R0, RZ, RZ, -R0 ;  /* 0x000000ffff00b224 */ /* 0x000fe200078e0a00 */
[C---:B------:R-:W-:Y:S01]  /*b0a0*/  ISETP.GT.U32.AND P0, PT, R9.reuse, R13, PT ;  /* 0x0000000d0900720c */ /* 0x040fe20003f04070 */
[----:B------:R-:W-:Y:S02]  /*b0b0*/  IMAD R17, R9, R16, R17 ;  /* 0x0000001009117224 */ /* 0x000fe400078e0211 */
[--C-:B------:R-:W-:Y:S02]  /*b0c0*/  @!P1 IMAD.IADD R21, R21, 0x1, -R9.reuse ;  /* 0x0000000115159824 */ /* 0x100fe400078e0a09 */
[----:B------:R-:W-:Y:S01]  /*b0d0*/  @!P4 IMAD.IADD R11, R11, 0x1, -R9 ;  /* 0x000000010b0bc824 */ /* 0x000fe200078e0a09 */
[----:B------:R0:W-:Y:S01]  /*b0e0*/  STL [R1+0xa8], R3 ;  /* 0x0000a80301007387 */ /* 0x0001e20000100800 */
[----:B------:R-:W-:-:S03]  /*b0f0*/  ISETP.GT.U32.AND P1, PT, R9, R17, PT ;  /* 0x000000110900720c */ /* 0x000fc60003f24070 */
[----:B------:R1:W-:Y:S01]  /*b100*/  STL [R1+0xa4], R0 ;  /* 0x0000a40001007387 */ /* 0x0003e20000100800 */
[----:B------:R-:W-:Y:S01]  /*b110*/  ISETP.GE.AND P3, PT, R5, RZ, PT ;  /* 0x000000ff0500720c */ /* 0x000fe20003f66270 */
[----:B0-----:R-:W-:Y:S02]  /*b120*/  IMAD.MOV.U32 R3, RZ, RZ, R21 ;  /* 0x000000ffff037224 */ /* 0x001fe400078e0015 */
[----:B-1----:R-:W-:Y:S02]  /*b130*/  IMAD.MOV.U32 R0, RZ, RZ, R11 ;  /* 0x000000ffff007224 */ /* 0x002fe400078e000b */
[----:B------:R-:W-:Y:S02]  /*b140*/  @!P2 IMAD.MOV R3, RZ, RZ, -R3 ;  /* 0x000000ffff03a224 */ /* 0x000fe400078e0a03 */
[----:B------:R-:W-:Y:S02]  /*b150*/  @!P6 IMAD.MOV R0, RZ, RZ, -R0 ;  /* 0x000000ffff00e224 */ /* 0x000fe400078e0a00 */
[--C-:B------:R-:W-:Y:S01]  /*b160*/  @!P5 IMAD.IADD R24, R24, 0x1, -R9.reuse ;  /* 0x000000011818d824 */ /* 0x100fe200078e0a09 */
[----:B------:R-:W-:Y:S01]  /*b170*/  STL [R1+0xa0], R3 ;  /* 0x0000a00301007387 */ /* 0x000fe20000100800 */
[----:B------:R-:W-:-:S03]  /*b180*/  @!P0 IMAD.IADD R13, R13, 0x1, -R9 ;  /* 0x000000010d0d8824 */ /* 0x000fc600078e0a09 */
[----:B------:R0:W-:Y:S01]  /*b190*/  STL [R1+0x98], R0 ;  /* 0x0000980001007387 */ /* 0x0001e20000100800 */
[----:B------:R-:W-:Y:S01]  /*b1a0*/  @!P1 IMAD.IADD R17, R17, 0x1, -R9 ;  /* 0x0000000111119824 */ /* 0x000fe200078e0a09 */
[----:B------:R-:W-:Y:S01]  /*b1b0*/  ISETP.GT.U32.AND P1, PT, R9, R13, PT ;  /* 0x0000000d0900720c */ /* 0x000fe20003f24070 */
[----:B0-----:R-:W-:-:S04]  /*b1c0*/  IMAD.MOV.U32 R0, RZ, RZ, R24 ;  /* 0x000000ffff007224 */ /* 0x001fc800078e0018 */
[----:B------:R-:W-:Y:S01]  /*b1d0*/  @!P3 IMAD.MOV R0, RZ, RZ, -R0 ;  /* 0x000000ffff00b224 */ /* 0x000fe200078e0a00 */
[----:B------:R-:W-:Y:S02]  /*b1e0*/  ISETP.GE.AND P5, PT, R4, RZ, PT ;  /* 0x000000ff0400720c */ /* 0x000fe40003fa6270 */
[----:B------:R-:W-:Y:S02]  /*b1f0*/  ISETP.GT.U32.AND P2, PT, R9, R17, PT ;  /* 0x000000110900720c */ /* 0x000fe40003f44070 */
[----:B------:R-:W-:-:S03]  /*b200*/  ISETP.GE.AND P4, PT, R18, RZ, PT ;  /* 0x000000ff1200720c */ /* 0x000fc60003f86270 */
[--C-:B------:R-:W-:Y:S01]  /*b210*/  @!P1 IMAD.IADD R13, R13, 0x1, -R9.reuse ;  /* 0x000000010d0d9824 */ /* 0x100fe200078e0a09 */
[----:B------:R0:W-:Y:S07]  /*b220*/  STL [R1+0x8c], R0 ;  /* 0x00008c0001007387 */ /* 0x0001ee0000100800 */
[----:B------:R-:W-:Y:S02]  /*b230*/  @!P2 IMAD.IADD R17, R17, 0x1, -R9 ;  /* 0x000000011111a824 */ /* 0x000fe400078e0a09 */
[----:B0-----:R-:W-:-:S04]  /*b240*/  IMAD.MOV.U32 R0, RZ, RZ, R13 ;  /* 0x000000ffff007224 */ /* 0x001fc800078e000d */
[----:B------:R-:W-:-:S05]  /*b250*/  @!P4 IMAD.MOV R0, RZ, RZ, -R0 ;  /* 0x000000ffff00c224 */ /* 0x000fca00078e0a00 */
[----:B------:R0:W-:Y:S02]  /*b260*/  STL [R1+0x88], R0 ;  /* 0x0000880001007387 */ /* 0x0001e40000100800 */
[----:B0-----:R-:W-:-:S04]  /*b270*/  IMAD.MOV.U32 R0, RZ, RZ, R17 ;  /* 0x000000ffff007224 */ /* 0x001fc800078e0011 */
[----:B------:R-:W-:-:S05]  /*b280*/  @!P5 IMAD.MOV R0, RZ, RZ, -R0 ;  /* 0x000000ffff00d224 */ /* 0x000fca00078e0a00 */
[----:B------:R0:W-:Y:S01]  /*b290*/  STL [R1+0x84], R0 ;  /* 0x0000840001007387 */ /* 0x0001e20000100800 */
[----:B--2---:R-:W-:-:S04]  /*b2a0*/  IADD3 R6, R2, 0x35, RZ ;  /* 0x0000003502067810 */ /* 0x004fc80007ffe0ff */
[----:B------:R-:W-:-:S05]  /*b2b0*/  IABS R16, R6 ;  /* 0x0000000600107213 */ /* 0x000fca0000000000 */
[----:B------:R-:W-:-:S04]  /*b2c0*/  IMAD.HI.U32 R5, R7, R16, RZ ;  /* 0x0000001007057227 */ /* 0x000fc800078e00ff */
[----:B------:R-:W-:Y:S01]  /*b2d0*/  IMAD.MOV R5, RZ, RZ, -R5 ;  /* 0x000000ffff057224 */ /* 0x000fe200078e0a05 */
[----:B------:R-:W-:-:S03]  /*b2e0*/  IADD3 R8, R2, 0x34, RZ ;  /* 0x0000003402087810 */ /* 0x000fc60007ffe0ff */
[----:B------:R-:W-:Y:S01]  /*b2f0*/  IMAD R16, R9, R5, R16 ;  /* 0x0000000509107224 */ /* 0x000fe200078e0210 */
[----:B------:R-:W-:-:S04]  /*b300*/  IABS R20, R8 ;  /* 0x0000000800147213 */ /* 0x000fc80000000000 */
[----:B------:R-:W-:Y:S01]  /*b310*/  ISETP.GT.U32.AND P3, PT, R9, R16, PT ;  /* 0x000000100900720c */ /* 0x000fe20003f64070 */
[----:B------:R-:W-:Y:S01]  /*b320*/  IMAD.HI.U32 R4, R7, R20, RZ ;  /* 0x0000001407047227 */ /* 0x000fe200078e00ff */
[----:B------:R-:W-:Y:S02]  /*b330*/  ISETP.GE.AND P0, PT, R6, RZ, PT ;  /* 0x000000ff0600720c */ /* 0x000fe40003f06270 */
[----:B------:R-:W-:Y:S01]  /*b340*/  IADD3 R6, R2, 0x33, RZ ;  /* 0x0000003302067810 */ /* 0x000fe20007ffe0ff */
[----:B------:R-:W-:-:S03]  /*b350*/  IMAD.MOV R4, RZ, RZ, -R4 ;  /* 0x000000ffff047224 */ /* 0x000fc600078e0a04 */
[----:B------:R-:W-:Y:S01]  /*b360*/  ISETP.GE.AND P1, PT, R6, RZ, PT ;  /* 0x000000ff0600720c */ /* 0x000fe20003f26270 */
[----:B------:R-:W-:Y:S01]  /*b370*/  IMAD R20, R9, R4, R20 ;  /* 0x0000000409147224 */ /* 0x000fe200078e0214 */
[----:B------:R-:W-:-:S03]  /*b380*/  IABS R6, R6 ;  /* 0x0000000600067213 */ /* 0x000fc60000000000 */
[----:B------:R-:W-:Y:S01]  /*b390*/  @!P3 IMAD.IADD R16, R16, 0x1, -R9 ;  /* 0x000000011010b824 */ /* 0x000fe200078e0a09 */
[----:B------:R-:W-:Y:S01]  /*b3a0*/  ISETP.GT.U32.AND P2, PT, R9, R20, PT ;  /* 0x000000140900720c */ /* 0x000fe20003f44070 */
[----:B------:R-:W-:-:S03]  /*b3b0*/  IMAD.HI.U32 R12, R7, R6, RZ ;  /* 0x00000006070c7227 */ /* 0x000fc600078e00ff */
[C---:B------:R-:W-:Y:S01]  /*b3c0*/  ISETP.GT.U32.AND P3, PT, R9.reuse, R16, PT ;  /* 0x000000100900720c */ /* 0x040fe20003f64070 */
[----:B------:R-:W-:Y:S01]  /*b3d0*/  IMAD.MOV R12, RZ, RZ, -R12 ;  /* 0x000000ffff0c7224 */ /* 0x000fe200078e0a0c */
[----:B------:R-:W-:Y:S02]  /*b3e0*/  ISETP.GE.AND P6, PT, R8, RZ, PT ;  /* 0x000000ff0800720c */ /* 0x000fe40003fc6270 */
[C---:B------:R-:W-:Y:S01]  /*b3f0*/  IADD3 R8, R2.reuse, 0x32, RZ ;  /* 0x0000003202087810 */ /* 0x040fe20007ffe0ff */
[----:B------:R-:W-:Y:S01]  /*b400*/  IMAD R17, R9, R12, R6 ;  /* 0x0000000c09117224 */ /* 0x000fe200078e0206 */
[----:B------:R-:W-:Y:S02]  /*b410*/  IADD3 R5, R2, 0x31, RZ ;  /* 0x0000003102057810 */ /* 0x000fe40007ffe0ff */
[----:B------:R-:W-:Y:S01]  /*b420*/  IABS R4, R8 ;  /* 0x0000000800047213 */ /* 0x000fe20000000000 */
[----:B------:R-:W-:Y:S01]  /*b430*/  @!P2 IMAD.IADD R20, R20, 0x1, -R9 ;  /* 0x000000011414a824 */ /* 0x000fe200078e0a09 */
[----:B------:R-:W-:-:S03]  /*b440*/  IABS R11, R5 ;  /* 0x00000005000b7213 */ /* 0x000fc60000000000 */
[----:B------:R-:W-:Y:S01]  /*b450*/  @!P3 IMAD.IADD R16, R16, 0x1, -R9 ;  /* 0x000000011010b824 */ /* 0x000fe200078e0a09 */
[----:B------:R-:W-:Y:S01]  /*b460*/  ISETP.GT.U32.AND P3, PT, R9, R17, PT ;  /* 0x000000110900720c */ /* 0x000fe20003f64070 */
[----:B------:R-:W-:Y:S01]  /*b470*/  IMAD.HI.U32 R10, R7, R4, RZ ;  /* 0x00000004070a7227 */ /* 0x000fe200078e00ff */
[----:B------:R-:W-:Y:S02]  /*b480*/  ISETP.GT.U32.AND P2, PT, R9, R20, PT ;  /* 0x000000140900720c */ /* 0x000fe40003f44070 */
[----:B------:R-:W-:Y:S01]  /*b490*/  ISETP.GE.AND P4, PT, R8, RZ, PT ;  /* 0x000000ff0800720c */ /* 0x000fe20003f86270 */
[----:B------:R-:W-:Y:S01]  /*b4a0*/  IMAD.HI.U32 R8, R7, R11, RZ ;  /* 0x0000000b07087227 */ /* 0x000fe200078e00ff */
[----:B------:R-:W-:-:S03]  /*b4b0*/  ISETP.GE.AND P5, PT, R5, RZ, PT ;  /* 0x000000ff0500720c */ /* 0x000fc60003fa6270 */
[----:B------:R-:W-:Y:S01]  /*b4c0*/  IMAD.MOV R10, RZ, RZ, -R10 ;  /* 0x000000ffff0a7224 */ /* 0x000fe200078e0a0a */
[----:B------:R-:W-:Y:S01]  /*b4d0*/  IADD3 R5, R2, 0x30, RZ ;  /* 0x0000003002057810 */ /* 0x000fe20007ffe0ff */
[----:B------:R-:W-:Y:S02]  /*b4e0*/  IMAD.MOV R8, RZ, RZ, -R8 ;  /* 0x000000ffff087224 */ /* 0x000fe400078e0a08 */
[----:B0-----:R-:W-:Y:S02]  /*b4f0*/  IMAD.MOV.U32 R0, RZ, RZ, R16 ;  /* 0x000000ffff007224 */ /* 0x001fe400078e0010 */
[C---:B------:R-:W-:Y:S02]  /*b500*/  IMAD R4, R9.reuse, R10, R4 ;  /* 0x0000000a09047224 */ /* 0x040fe400078e0204 */
[----:B------:R-:W-:Y:S01]  /*b510*/  IMAD R11, R9, R8, R11 ;  /* 0x00000008090b7224 */ /* 0x000fe200078e020b */
[----:B------:R-:W-:Y:S01]  /*b520*/  IABS R8, R5 ;  /* 0x0000000500087213 */ /* 0x000fe20000000000 */
[----:B------:R-:W-:-:S02]  /*b530*/  @!P3 IMAD.IADD R17, R17, 0x1, -R9 ;  /* 0x000000011111b824 */ /* 0x000fc400078e0a09 */
[----:B------:R-:W-:Y:S02]  /*b540*/  @!P0 IMAD.MOV R0, RZ, RZ, -R0 ;  /* 0x000000ffff008224 */ /* 0x000fe400078e0a00 */
[----:B------:R-:W-:Y:S01]  /*b550*/  @!P2 IMAD.IADD R20, R20, 0x1, -R9 ;  /* 0x000000011414a824 */ /* 0x000fe200078e0a09 */
[----:B------:R-:W-:Y:S01]  /*b560*/  ISETP.GT.U32.AND P2, PT, R9, R4, PT ;  /* 0x000000040900720c */ /* 0x000fe20003f44070 */
[----:B------:R-:W-:Y:S01]  /*b570*/  IMAD.HI.U32 R16, R7, R8, RZ ;  /* 0x0000000807107227 */ /* 0x000fe200078e00ff */
[C---:B------:R-:W-:Y:S01]  /*b580*/  ISETP.GT.U32.AND P0, PT, R9.reuse, R17, PT ;  /* 0x000000110900720c */ /* 0x040fe20003f04070 */
[----:B------:R0:W-:Y:S01]  /*b590*/  STL [R1+0xc], R0 ;  /* 0x00000c0001007387 */ /* 0x0001e20000100800 */
[----:B------:R-:W-:Y:S01]  /*b5a0*/  ISETP.GT.U32.AND P3, PT, R9, R11, PT ;  /* 0x0000000b0900720c */ /* 0x000fe20003f64070 */
[----:B------:R-:W-:Y:S02]  /*b5b0*/  IMAD.MOV R16, RZ, RZ, -R16 ;  /* 0x000000ffff107224 */ /* 0x000fe400078e0a10 */
[----:B0-----:R-:W-:-:S04]  /*b5c0*/  IMAD.MOV.U32 R0, RZ, RZ, R20 ;  /* 0x000000ffff007224 */ /* 0x001fc800078e0014 */
[----:B------:R-:W-:Y:S01]  /*b5d0*/  @!P6 IMAD.MOV R0, RZ, RZ, -R0 ;  /* 0x000000ffff00e224 */ /* 0x000fe200078e0a00 */
[----:B------:R-:W-:Y:S01]  /*b5e0*/  ISETP.GE.AND P6, PT, R5, RZ, PT ;  /* 0x000000ff0500720c */ /* 0x000fe20003fc6270 */
[----:B------:R-:W-:Y:S02]  /*b5f0*/  IMAD R5, R9, R16, R8 ;  /* 0x0000001009057224 */ /* 0x000fe400078e0208 */
[--C-:B------:R-:W-:Y:S02]  /*b600*/  @!P2 IMAD.IADD R4, R4, 0x1, -R9.reuse ;  /* 0x000000010404a824 */ /* 0x100fe400078e0a09 */
[--C-:B------:R-:W-:Y:S01]  /*b610*/  @!P0 IMAD.IADD R17, R17, 0x1, -R9.reuse ;  /* 0x0000000111118824 */ /* 0x100fe200078e0a09 */
[----:B------:R-:W-:Y:S02]  /*b620*/  ISETP.GT.U32.AND P0, PT, R9, R5, PT ;  /* 0x000000050900720c */ /* 0x000fe40003f04070 */
[C---:B------:R-:W-:Y:S02]  /*b630*/  IADD3 R13, R2.reuse, 0x2f, RZ ;  /* 0x0000002f020d7810 */ /* 0x040fe40007ffe0ff */
[----:B------:R-:W-:Y:S01]  /*b640*/  IADD3 R10, R2, 0x2e, RZ ;  /* 0x0000002e020a7810 */ /* 0x000fe20007ffe0ff */
[----:B------:R-:W-:Y:S01]  /*b650*/  @!P3 IMAD.IADD R11, R11, 0x1, -R9 ;  /* 0x000000010b0bb824 */ /* 0x000fe200078e0a09 */
[----:B------:R-:W-:-:S02]  /*b660*/  ISETP.GT.U32.AND P2, PT, R9, R4, PT ;  /* 0x000000040900720c */ /* 0x000fc40003f44070 */
[----:B------:R-:W-:Y:S02]  /*b670*/  IADD3 R6, R2, 0x2d, RZ ;  /* 0x0000002d02067810 */ /* 0x000fe40007ffe0ff */
[----:B------:R-:W-:Y:S02]  /*b680*/  IABS R19, R13 ;  /* 0x0000000d00137213 */ /* 0x000fe40000000000 */
[----:B------:R-:W-:Y:S02]  /*b690*/  IABS R18, R10 ;  /* 0x0000000a00127213 */ /* 0x000fe40000000000 */
[----:B------:R-:W-:Y:S01]  /*b6a0*/  IABS R12, R6 ;  /* 0x00000006000c7213 */ /* 0x000fe20000000000 */
[----:B------:R-:W-:Y:S01]  /*b6b0*/  IMAD.HI.U32 R20, R7, R19, RZ ;  /* 0x0000001307147227 */ /* 0x000fe200078e00ff */
[----:B------:R-:W-:-:S03]  /*b6c0*/  ISETP.GT.U32.AND P3, PT, R9, R11, PT ;  /* 0x0000000b0900720c */ /* 0x000fc60003f64070 */
[----:B------:R-:W-:Y:S01]  /*b6d0*/  IMAD.HI.U32 R8, R7, R18, RZ ;  /* 0x0000001207087227 */ /* 0x000fe200078e00ff */
[----:B------:R0:W-:Y:S03]  /*b6e0*/  STL [R1+0x80], R0 ;  /* 0x0000800001007387 */ /* 0x0001e60000100800 */
[----:B------:R-:W-:Y:S02]  /*b6f0*/  @!P0 IMAD.IADD R5, R5, 0x1, -R9 ;  /* 0x0000000105058824 */ /* 0x000fe400078e0a09 */
[----:B------:R-:W-:-:S04]  /*b700*/  IMAD.HI.U32 R16, R7, R12, RZ ;  /* 0x0000000c07107227 */ /* 0x000fc800078e00ff */
[----:B------:R-:W-:Y:S02]  /*b710*/  IMAD.MOV R20, RZ, RZ, -R20 ;  /* 0x000000ffff147224 */ /* 0x000fe400078e0a14 */
[----:B------:R-:W-:Y:S02]  /*b720*/  IMAD.MOV R8, RZ, RZ, -R8 ;  /* 0x000000ffff087224 */ /* 0x000fe400078e0a08 */
[----:B------:R-:W-:Y:S01]  /*b730*/  @!P2 IMAD.IADD R4, R4, 0x1, -R9 ;  /* 0x000000010404a824 */ /* 0x000fe200078e0a09 */
[----:B------:R-:W-:Y:S01]  /*b740*/  ISETP.GE.AND P2, PT, R13, RZ, PT ;  /* 0x000000ff0d00720c */ /* 0x000fe20003f46270 */
[----:B0-----:R-:W-:Y:S01]  /*b750*/  IMAD.MOV.U32 R0, RZ, RZ, R17 ;  /* 0x000000ffff007224 */ /* 0x001fe200078e0011 */
[C---:B------:R-:W-:Y:S01]  /*b760*/  ISETP.GT.U32.AND P0, PT, R9.reuse, R5, PT ;  /* 0x000000050900720c */ /* 0x040fe20003f04070 */
[----:B------:R-:W-:Y:S02]  /*b770*/  IMAD R13, R9, R20, R19 ;  /* 0x00000014090d7224 */ /* 0x000fe400078e0213 */
[----:B------:R-:W-:-:S02]  /*b780*/  IMAD.MOV R16, RZ, RZ, -R16 ;  /* 0x000000ffff107224 */ /* 0x000fc400078e0a10 */
[C---:B------:R-:W-:Y:S01]  /*b790*/  IMAD R18, R9.reuse, R8, R18 ;  /* 0x0000000809127224 */ /* 0x040fe200078e0212 */
[C---:B------:R-:W-:Y:S01]  /*b7a0*/  IADD3 R8, R2.reuse, 0x2c, RZ ;  /* 0x0000002c02087810 */ /* 0x040fe20007ffe0ff */
[----:B------:R-:W-:Y:S01]  /*b7b0*/  @!P1 IMAD.MOV R0, RZ, RZ, -R0 ;  /* 0x000000ffff009224 */ /* 0x000fe200078e0a00 */
[C---:B------:R-:W-:Y:S01]  /*b7c0*/  ISETP.GT.U32.AND P1, PT, R9.reuse, R13, PT ;  /* 0x0000000d0900720c */ /* 0x040fe20003f24070 */
[----:B------:R-:W-:Y:S01]  /*b7d0*/  IMAD R12, R9, R16, R12 ;  /* 0x00000010090c7224 */ /* 0x000fe200078e020c */
[----:B------:R-:W-:Y:S01]  /*b7e0*/  IABS R16, R8 ;  /* 0x0000000800107213 */ /* 0x000fe20000000000 */
[----:B------:R-:W-:Y:S01]  /*b7f0*/  @!P3 IMAD.IADD R11, R11, 0x1, -R9 ;  /* 0x000000010b0bb824 */ /* 0x000fe200078e0a09 */
[----:B------:R-:W-:Y:S01]  /*b800*/  ISETP.GT.U32.AND P3, PT, R9, R18, PT ;  /* 0x000000120900720c */ /* 0x000fe20003f64070 */
[----:B------:R0:W-:Y:S01]  /*b810*/  STL [R1+0x70], R0 ;  /* 0x0000700001007387 */ /* 0x0001e20000100800 */
[----:B------:R-:W-:Y:S02]  /*b820*/  IMAD.MOV.U32 R3, RZ, RZ, R4 ;  /* 0x000000ffff037224 */ /* 0x000fe400078e0004 */
[----:B------:R-:W-:Y:S01]  /*b830*/  IMAD.MOV.U32 R4, RZ, RZ, R16 ;  /* 0x000000ffff047224 */ /* 0x000fe200078e0010 */
[----:B------:R-:W-:Y:S01]  /*b840*/  IADD3 R16, R2, 0x2b, RZ ;  /* 0x0000002b02107810 */ /* 0x000fe20007ffe0ff */
[----:B------:R-:W-:-:S02]  /*b850*/  @!P4 IMAD.MOV R3, RZ, RZ, -R3 ;  /* 0x000000ffff03c224 */ /* 0x000fc400078e0a03 */
[----:B0-----:R-:W-:Y:S01]  /*b860*/  IMAD.MOV.U32 R0, RZ, RZ, R11 ;  /* 0x000000ffff007224 */ /* 0x001fe200078e000b */
[----:B------:R-:W-:Y:S01]  /*b870*/  ISETP.GE.AND P4, PT, R10, RZ, PT ;  /* 0x000000ff0a00720c */ /* 0x000fe20003f86270 */
[--C-:B------:R-:W-:Y:S02]  /*b880*/  @!P0 IMAD.IADD R5, R5, 0x1, -R9.reuse ;  /* 0x0000000105058824 */ /* 0x100fe400078e0a09 */
[----:B------:R-:W-:Y:S01]  /*b890*/  @!P5 IMAD.MOV R0, RZ, RZ, -R0 ;  /* 0x000000ffff00d224 */ /* 0x000fe200078e0a00 */
[----:B------:R-:W-:Y:S01]  /*b8a0*/  ISETP.GE.AND P0, PT, R6, RZ, PT ;  /* 0x000000ff0600720c */ /* 0x000fe20003f06270 */
[----:B------:R-:W-:Y:S01]  /*b8b0*/  IMAD.HI.U32 R10, R7, R4, RZ ;  /* 0x00000004070a7227 */ /* 0x000fe200078e00ff */
[----:B------:R-:W-:Y:S01]  /*b8c0*/  IABS R6, R16 ;  /* 0x0000001000067213 */ /* 0x000fe20000000000 */
[----:B------:R-:W-:Y:S01]  /*b8d0*/  STL [R1+0x78], R3 ;  /* 0x0000780301007387 */ /* 0x000fe20000100800 */
[----:B------:R-:W-:Y:S01]  /*b8e0*/  ISETP.GT.U32.AND P5, PT, R9, R12, PT ;  /* 0x0000000c0900720c */ /* 0x000fe20003fa4070 */
[----:B------:R-:W-:-:S02]  /*b8f0*/  @!P1 IMAD.IADD R13, R13, 0x1, -R9 ;  /* 0x000000010d0d9824 */ /* 0x000fc400078e0a09 */
[----:B------:R0:W-:Y:S01]  /*b900*/  STL [R1+0x7c], R0 ;  /* 0x00007c0001007387 */ /* 0x0001e20000100800 */
[----:B------:R-:W-:Y:S01]  /*b910*/  @!P3 IMAD.IADD R18, R18, 0x1, -R9 ;  /* 0x000000011212b824 */ /* 0x000fe200078e0a09 */
[----:B------:R-:W-:Y:S01]  /*b920*/  ISETP.GE.AND P1, PT, R8, RZ, PT ;  /* 0x000000ff0800720c */ /* 0x000fe20003f26270 */
[----:B------:R-:W-:Y:S02]  /*b930*/  IMAD.MOV R10, RZ, RZ, -R10 ;  /* 0x000000ffff0a7224 */ /* 0x000fe400078e0a0a */
[----:B------:R-:W-:Y:S02]  /*b940*/  IMAD.MOV.U32 R8, RZ, RZ, R6 ;  /* 0x000000ffff087224 */ /* 0x000fe400078e0006 */
[----:B0-----:R-:W-:Y:S02]  /*b950*/  IMAD.MOV.U32 R0, RZ, RZ, R5 ;  /* 0x000000ffff007224 */ /* 0x001fe400078e0005 */
[C---:B------:R-:W-:Y:S02]  /*b960*/  IMAD R4, R9.reuse, R10, R4 ;  /* 0x0000000a09047224 */ /* 0x040fe400078e0204 */
[----:B------:R-:W-:Y:S01]  /*b970*/  @!P6 IMAD.MOV R0, RZ, RZ, -R0 ;  /* 0x000000ffff00e224 */ /* 0x000fe200078e0a00 */
[----:B------:R-:W-:Y:S01]  /*b980*/  ISETP.GT.U32.AND P6, PT, R9, R18, PT ;  /* 0x000000120900720c */ /* 0x000fe20003fc4070 */
[----:B------:R-:W-:Y:S01]  /*b990*/  IMAD.HI.U32 R10, R7, R8, RZ ;  /* 0x00000008070a7227 */ /* 0x000fe200078e00ff */
[----:B------:R-:W-:-:S03]  /*b9a0*/  ISETP.GT.U32.AND P3, PT, R9, R13, PT ;  /* 0x0000000d0900720c */ /* 0x000fc60003f64070 */
[----:B------:R-:W-:Y:S02]  /*b9b0*/  IMAD.MOV R10, RZ, RZ, -R10 ;  /* 0x000000ffff0a7224 */ /* 0x000fe400078e0a0a */
[----:B------:R-:W-:Y:S02]  /*b9c0*/  @!P5 IMAD.IADD R12, R12, 0x1, -R9 ;  /* 0x000000010c0cd824 */ /* 0x000fe400078e0a09 */
[----:B------:R-:W-:-:S03]  /*b9d0*/  IMAD R8, R9, R10, R8 ;  /* 0x0000000a09087224 */ /* 0x000fc600078e0208 */
[C---:B------:R-:W-:Y:S01]  /*b9e0*/  ISETP.GT.U32.AND P5, PT, R9.reuse, R12, PT ;  /* 0x0000000c0900720c */ /* 0x040fe20003fa4070 */
[--C-:B------:R-:W-:Y:S01]  /*b9f0*/  @!P6 IMAD.IADD R18, R18, 0x1, -R9.reuse ;  /* 0x000000011212e824 */ /* 0x100fe200078e0a09 */
[----:B------:R-:W-:Y:S01]  /*ba00*/  ISETP.GT.U32.AND P6, PT, R9, R8, PT ;  /* 0x000000080900720c */ /* 0x000fe20003fc4070 */
[----:B------:R-:W-:Y:S01]  /*ba10*/  @!P3 IMAD.IADD R13, R13, 0x1, -R9 ;  /* 0x000000010d0db824 */ /* 0x000fe200078e0a09 */
[----:B------:R-:W-:Y:S02]  /*ba20*/  ISETP.GT.U32.AND P3, PT, R9, R4, PT ;  /* 0x000000040900720c */ /* 0x000fe40003f64070 */
[C---:B------:R-:W-:Y:S02]  /*ba30*/  IADD3 R5, R2.reuse, 0x28, RZ ;  /* 0x0000002802057810 */ /* 0x040fe40007ffe0ff */
[C---:B------:R-:W-:Y:S02]  /*ba40*/  IADD3 R11, R2.reuse, 0x2a, RZ ;  /* 0x0000002a020b7810 */ /* 0x040fe40007ffe0ff */
[----:B------:R-:W-:-:S02]  /*ba50*/  IADD3 R6, R2, 0x29, RZ ;  /* 0x0000002902067810 */ /* 0x000fc40007ffe0ff */
[----:B------:R-:W-:Y:S02]  /*ba60*/  IABS R19, R5 ;  /* 0x0000000500137213 */ /* 0x000fe40000000000 */
[----:B------:R-:W-:Y:S02]  /*ba70*/  IABS R17, R11 ;  /* 0x0000000b00117213 */ /* 0x000fe40000000000 */
[----:B------:R-:W-:Y:S01]  /*ba80*/  IABS R10, R6 ;  /* 0x00000006000a7213 */ /* 0x000fe20000000000 */
[----:B------:R0:W-:Y:S01]  /*ba90*/  STL [R1+0x270], R0 ;  /* 0x0002700001007387 */ /* 0x0001e20000100800 */
[--C-:B------:R-:W-:Y:S01]  /*baa0*/  @!P5 IMAD.IADD R12, R12, 0x1, -R9.reuse ;  /* 0x000000010c0cd824 */ /* 0x100fe200078e0a09 */
[----:B------:R-:W-:Y:S01]  /*bab0*/  ISETP.GE.AND P5, PT, R16, RZ, PT ;  /* 0x000000ff1000720c */ /* 0x000fe20003fa6270 */
[----:B------:R-:W-:Y:S02]  /*bac0*/  @!P6 IMAD.IADD R8, R8, 0x1, -R9 ;  /* 0x000000010808e824 */ /* 0x000fe400078e0a09 */
[----:B------:R-:W-:-:S02]  /*bad0*/  IMAD.MOV.U32 R16, RZ, RZ, R19 ;  /* 0x000000ffff107224 */ /* 0x000fc400078e0013 */
[----:B------:R-:W-:-:S04]  /*bae0*/  IMAD.HI.U32 R19, R7, R17, RZ ;  /* 0x0000001107137227 */ /* 0x000fc800078e00ff */
[----:B0-----:R-:W-:Y:S02]  /*baf0*/  IMAD.MOV.U32 R0, RZ, RZ, R13 ;  /* 0x000000ffff007224 */ /* 0x001fe400078e000d */
[----:B------:R-:W-:-:S04]  /*bb00*/  IMAD.HI.U32 R20, R7, R10, RZ ;  /* 0x0000000a07147227 */ /* 0x000fc800078e00ff */
[----:B------:R-:W-:Y:S01]  /*bb10*/  @!P3 IMAD.IADD R4, R4, 0x1, -R9 ;  /* 0x000000010404b824 */ /* 0x000fe200078e0a09 */
[----:B------:R-:W-:Y:S01]  /*bb20*/  ISETP.GE.AND P3, PT, R11, RZ, PT ;  /* 0x000000ff0b00720c */ /* 0x000fe20003f66270 */
[----:B------:R-:W-:Y:S01]  /*bb30*/  @!P2 IMAD.MOV R0, RZ, RZ, -R0 ;  /* 0x000000ffff00a224 */ /* 0x000fe200078e0a00 */
[----:B------:R-:W-:Y:S01]  /*bb40*/  ISETP.GT.U32.AND P2, PT, R9, R8, PT ;  /* 0x000000080900720c */ /* 0x000fe20003f44070 */
[----:B------:R-:W-:-:S04]  /*bb50*/  IMAD.HI.U32 R11, R7, R16, RZ ;  /* 0x00000010070b7227 */ /* 0x000fc800078e00ff */
[----:B------:R-:W-:Y:S02]  /*bb60*/  IMAD.MOV R19, RZ, RZ, -R19 ;  /* 0x000000ffff137224 */ /* 0x000fe400078e0a13 */
[----:B------:R-:W-:Y:S01]  /*bb70*/  IMAD.MOV R13, RZ, RZ, -R20 ;  /* 0x000000ffff0d7224 */ /* 0x000fe200078e0a14 */
[----:B------:R0:W-:Y:S01]  /*bb80*/  STL [R1+0x74], R0 ;  /* 0x0000740001007387 */ /* 0x0001e20000100800 */
[C---:B------:R-:W-:Y:S02]  /*bb90*/  IMAD R17, R9.reuse, R19, R17 ;  /* 0x0000001309117224 */ /* 0x040fe400078e0211 */
[----:B------:R-:W-:Y:S02]  /*bba0*/  IMAD.MOV R11, RZ, RZ, -R11 ;  /* 0x000000ffff0b7224 */ /* 0x000fe400078e0a0b */
[----:B------:R-:W-:Y:S02]  /*bbb0*/  IMAD.MOV.U32 R3, RZ, RZ, R18 ;  /* 0x000000ffff037224 */ /* 0x000fe400078e0012 */
[----:B------:R-:W-:-:S02]  /*bbc0*/  IMAD R10, R9, R13, R10 ;  /* 0x0000000d090a7224 */ /* 0x000fc400078e020a */
[----:B0-----:R-:W-:Y:S02]  /*bbd0*/  IMAD.MOV.U32 R0, RZ, RZ, R12 ;  /* 0x000000ffff007224 */ /* 0x001fe400078e000c */
[----:B------:R-:W-:Y:S01]  /*bbe0*/  @!P4 IMAD.MOV R3, RZ, RZ, -R3 ;  /* 0x000000ffff03c224 */ /* 0x000fe200078e0a03 */
[C---:B------:R-:W-:Y:S01]  /*bbf0*/  ISETP.GT.U32.AND P4, PT, R9.reuse, R17, PT ;  /* 0x000000110900720c */ /* 0x040fe20003f84070 */
[C---:B------:R-:W-:Y:S02]  /*bc00*/  IMAD R16, R9.reuse, R11, R16 ;  /* 0x0000000b09107224 */ /* 0x040fe400078e0210 */
[----:B------:R-:W-:Y:S01]  /*bc10*/  @!P0 IMAD.MOV R0, RZ, RZ, -R0 ;  /* 0x000000ffff008224 */ /* 0x000fe200078e0a00 */
[C---:B------:R-:W-:Y:S02]  /*bc20*/  ISETP.GT.U32.AND P0, PT, R9.reuse, R10, PT ;  /* 0x0000000a0900720c */ /* 0x040fe40003f04070 */
[C---:B------:R-:W-:Y:S01]  /*bc30*/  ISETP.GT.U32.AND P6, PT, R9.reuse, R4, PT ;  /* 0x000000040900720c */ /* 0x040fe20003fc4070 */
[----:B------:R-:W-:Y:S01]  /*bc40*/  @!P2 IMAD.IADD R8, R8, 0x1, -R9 ;  /* 0x000000010808a824 */ /* 0x000fe200078e0a09 */
[----:B------:R-:W-:-:S02]  /*bc50*/  ISETP.GT.U32.AND P2, PT, R9, R16, PT ;  /* 0x000000100900720c */ /* 0x000fc40003f44070 */
[C---:B------:R-:W-:Y:S02]  /*bc60*/  IADD3 R18, R2.reuse, 0x27, RZ ;  /* 0x0000002702127810 */ /* 0x040fe40007ffe0ff */
[----:B------:R-:W-:Y:S01]  /*bc70*/  IADD3 R13, R2, 0x26, RZ ;  /* 0x00000026020d7810 */ /* 0x000fe20007ffe0ff */
[--C-:B------:R-:W-:Y:S01]  /*bc80*/  @!P4 IMAD.IADD R17, R17, 0x1, -R9.reuse ;  /* 0x000000011111c824 */ /* 0x100fe200078e0a09 */
[----:B------:R-:W-:Y:S02]  /*bc90*/  IABS R11, R18 ;  /* 0x00000012000b7213 */ /* 0x000fe40000000000 */
[----:B------:R-:W-:Y:S01]  /*bca0*/  IABS R12, R13 ;  /* 0x0000000d000c7213 */ /* 0x000fe20000000000 */
[--C-:B------:R-:W-:Y:S02]  /*bcb0*/  @!P0 IMAD.IADD R10, R10, 0x1, -R9.reuse ;  /* 0x000000010a0a8824 */ /* 0x100fe400078e0a09 */
[--C-:B------:R-:W-:Y:S01]  /*bcc0*/  @!P6 IMAD.IADD R4, R4, 0x1, -R9.reuse ;  /* 0x000000010404e824 */ /* 0x100fe200078e0a09 */
[----:B------:R-:W-:Y:S01]  /*bcd0*/  STL [R1+0x68], R3 ;  /* 0x0000680301007387 */ /* 0x000fe20000100800 */
[----:B------:R-:W-:Y:S01]  /*bce0*/  @!P2 IMAD.IADD R16, R16, 0x1, -R9 ;  /* 0x000000011010a824 */ /* 0x000fe200078e0a09 */
[----:B------:R-:W-:-:S02]  /*bcf0*/  ISETP.GE.AND P6, PT, R6, RZ, PT ;  /* 0x000000ff0600720c */ /* 0x000fc40003fc6270 */
[----:B------:R0:W-:Y:S01]  /*bd00*/  STL [R1+0x6c], R0 ;  /* 0x00006c0001007387 */ /* 0x0001e20000100800 */
[----:B------:R-:W-:Y:S01]  /*bd10*/  ISETP.GT.U32.AND P0, PT, R9, R17, PT ;  /* 0x000000110900720c */ /* 0x000fe20003f04070 */
[----:B------:R-:W-:Y:S01]  /*bd20*/  IMAD.HI.U32 R6, R7, R11, RZ ;  /* 0x0000000b07067227 */ /* 0x000fe200078e00ff */
[----:B------:R-:W-:-:S03]  /*bd30*/  ISETP.GT.U32.AND P2, PT, R9, R10, PT ;  /* 0x0000000a0900720c */ /* 0x000fc60003f44070 */
[----:B0-----:R-:W-:Y:S02]  /*bd40*/  IMAD.MOV.U32 R0, RZ, RZ, R4 ;  /* 0x000000ffff007224 */ /* 0x001fe400078e0004 */
[----:B------:R-:W-:-:S04]  /*bd50*/  IMAD.HI.U32 R4, R7, R12, RZ ;  /* 0x0000000c07047227 */ /* 0x000fc800078e00ff */
[----:B------:R-:W-:Y:S02]  /*bd60*/  IMAD.MOV R6, RZ, RZ, -R6 ;  /* 0x000000ffff067224 */ /* 0x000fe400078e0a06 */
[----:B------:R-:W-:Y:S02]  /*bd70*/  IMAD.MOV R4, RZ, RZ, -R4 ;  /* 0x000000ffff047224 */ /* 0x000fe400078e0a04 */
[C---:B------:R-:W-:Y:S02]  /*bd80*/  IMAD R11, R9.reuse, R6, R11 ;  /* 0x00000006090b7224 */ /* 0x040fe400078e020b */
[----:B------:R-:W-:Y:S02]  /*bd90*/  IMAD R12, R9, R4, R12 ;  /* 0x00000004090c7224 */ /* 0x000fe400078e020c */
[--C-:B------:R-:W-:Y:S01]  /*bda0*/  @!P0 IMAD.IADD R17, R17, 0x1, -R9.reuse ;  /* 0x0000000111118824 */ /* 0x100fe200078e0a09 */
[C---:B------:R-:W-:Y:S01]  /*bdb0*/  ISETP.GT.U32.AND P0, PT, R9.reuse, R11, PT ;  /* 0x0000000b0900720c */ /* 0x040fe20003f04070 */
[----:B------:R-:W-:Y:S01]  /*bdc0*/  @!P2 IMAD.IADD R10, R10, 0x1, -R9 ;  /* 0x000000010a0aa824 */ /* 0x000fe200078e0a09 */
[----:B------:R-:W-:-:S02]  /*bdd0*/  ISETP.GT.U32.AND P2, PT, R9, R12, PT ;  /* 0x0000000c0900720c */ /* 0x000fc40003f44070 */
[----:B------:R-:W-:Y:S02]  /*bde0*/  ISETP.GE.AND P4, PT, R5, RZ, PT ;  /* 0x000000ff0500720c */ /* 0x000fe40003f86270 */
[C---:B------:R-:W-:Y:S01]  /*bdf0*/  IADD3 R5, R2.reuse, 0x25, RZ ;  /* 0x0000002502057810 */ /* 0x040fe20007ffe0ff */
[----:B------:R-:W-:Y:S01]  /*be00*/  @!P1 IMAD.MOV R0, RZ, RZ, -R0 ;  /* 0x000000ffff009224 */ /* 0x000fe200078e0a00 */
[----:B------:R-:W-:Y:S02]  /*be10*/  ISETP.GT.U32.AND P1, PT, R9, R16, PT ;  /* 0x000000100900720c */ /* 0x000fe40003f24070 */
[----:B------:R-:W-:Y:S02]  /*be20*/  IABS R21, R5 ;  /* 0x0000000500157213 */ /* 0x000fe40000000000 */
[----:B------:R-:W-:Y:S01]  /*be30*/  IADD3 R6, R2, 0x24, RZ ;  /* 0x0000002402067810 */ /* 0x000fe20007ffe0ff */
[----:B------:R0:W-:Y:S02]  /*be40*/  STL [R1+0x230], R0 ;  /* 0x0002300001007387 */ /* 0x0001e40000100800 */
[----:B------:R-:W-:Y:S01]  /*be50*/  IMAD.HI.U32 R22, R7, R21, RZ ;  /* 0x0000001507167227 */ /* 0x000fe200078e00ff */
[----:B------:R-:W-:-:S03]  /*be60*/  IABS R20, R6 ;  /* 0x0000000600147213 */ /* 0x000fc60000000000 */
[--C-:B------:R-:W-:Y:S02]  /*be70*/  @!P0 IMAD.IADD R11, R11, 0x1, -R9.reuse ;  /* 0x000000010b0b8824 */ /* 0x100fe400078e0a09 */
[--C-:B------:R-:W-:Y:S02]  /*be80*/  @!P2 IMAD.IADD R12, R12, 0x1, -R9.reuse ;  /* 0x000000010c0ca824 */ /* 0x100fe400078e0a09 */
[----:B0-----:R-:W-:Y:S02]  /*be90*/  IMAD.MOV.U32 R0, RZ, RZ, R8 ;  /* 0x000000ffff007224 */ /* 0x001fe400078e0008 */
[----:B------:R-:W-:Y:S02]  /*bea0*/  IMAD.MOV R22, RZ, RZ, -R22 ;  /* 0x000000ffff167224 */ /* 0x000fe400078e0a16 */
[----:B------:R-:W-:Y:S01]  /*beb0*/  @!P5 IMAD.MOV R0, RZ, RZ, -R0 ;  /* 0x000000ffff00d224 */ /* 0x000fe200078e0a00 */
[----:B------:R-:W-:Y:S01]  /*bec0*/  ISETP.GE.AND P0, PT, R13, RZ, PT ;  /* 0x000000ff0d00720c */ /* 0x000fe20003f06270 */
[----:B------:R-:W-:Y:S01]  /*bed0*/  @!P1 IMAD.IADD R16, R16, 0x1, -R9 ;  /* 0x0000000110109824 */ /* 0x000fe200078e0a09 */
[----:B------:R-:W-:Y:S01]  /*bee0*/  ISETP.GT.U32.AND P5, PT, R9, R11, PT ;  /* 0x0000000b0900720c */ /* 0x000fe20003fa4070 */
[----:B------:R-:W-:Y:S01]  /*bef0*/  IMAD.HI.U32 R19, R7, R20, RZ ;  /* 0x0000001407137227 */ /* 0x000fe200078e00ff */
[C---:B------:R-:W-:Y:S01]  /*bf00*/  ISETP.GT.U32.AND P2, PT, R9.reuse, R12, PT ;  /* 0x0000000c0900720c */ /* 0x040fe20003f44070 */
[----:B------:R0:W-:Y:S01]  /*bf10*/  STL [R1+0x64], R0 ;  /* 0x0000640001007387 */ /* 0x0001e20000100800 */
[----:B------:R-:W-:Y:S01]  /*bf20*/  IADD3 R4, R2, 0x23, RZ ;  /* 0x0000002302047810 */ /* 0x000fe20007ffe0ff */
[----:B------:R-:W-:-:S02]  /*bf30*/  IMAD R13, R9, R22, R21 ;  /* 0x00000016090d7224 */ /* 0x000fc400078e0215 */
[----:B------:R-:W-:Y:S01]  /*bf40*/  IMAD.MOV.U32 R3, RZ, RZ, R17 ;  /* 0x000000ffff037224 */ /* 0x000fe200078e0011 */
[----:B------:R-:W-:Y:S01]  /*bf50*/  ISETP.GE.AND P1, PT, R18, RZ, PT ;  /* 0x000000ff1200720c */ /* 0x000fe20003f26270 */
[----:B------:R-:W-:Y:S01]  /*bf60*/  IMAD.MOV R19, RZ, RZ, -R19 ;  /* 0x000000ffff137224 */ /* 0x000fe200078e0a13 */
[----:B------:R-:W-:Y:S01]  /*bf70*/  IABS R18, R4 ;  /* 0x0000000400127213 */ /* 0x000fe20000000000 */
[----:B------:R-:W-:Y:S02]  /*bf80*/  @!P3 IMAD.MOV R3, RZ, RZ, -R3 ;  /* 0x000000ffff03b224 */ /* 0x000fe400078e0a03 */
[----:B0-----:R-:W-:Y:S01]  /*bf90*/  IMAD.MOV.U32 R0, RZ, RZ, R10 ;  /* 0x000000ffff007224 */ /* 0x001fe200078e000a */
[C---:B------:R-:W-:Y:S01]  /*bfa0*/  ISETP.GT.U32.AND P3, PT, R9.reuse, R13, PT ;  /* 0x0000000d0900720c */ /* 0x040fe20003f64070 */
[----:B------:R-:W-:Y:S02]  /*bfb0*/  IMAD.MOV.U32 R10, RZ, RZ, R16 ;  /* 0x000000ffff0a7224 */ /* 0x000fe400078e0010 */
[----:B------:R-:W-:-:S02]  /*bfc0*/  IMAD R20, R9, R19, R20 ;  /* 0x0000001309147224 */ /* 0x000fc400078e0214 */
[----:B------:R-:W-:Y:S01]  /*bfd0*/  @!P4 IMAD.MOV R10, RZ, RZ, -R10 ;  /* 0x000000ffff0ac224 */ /* 0x000fe200078e0a0a */
[----:B------:R-:W-:Y:S01]  /*bfe0*/  ISETP.GE.AND P4, PT, R6, RZ, PT ;  /* 0x000000ff0600720c */ /* 0x000fe20003f86270 */
[----:B------:R-:W-:-:S04]  /*bff0*/  IMAD.HI.U32 R6, R7, R18, RZ ;  /* 0x0000001207067227 */ /* 0x000fc800078e00ff */
[--C-:B------:R-:W-:Y:S01]  /*c000*/  @!P5 IMAD.IADD R11, R11, 0x1, -R9.reuse ;  /* 0x000000010b0bd824 */ /* 0x100fe200078e0a09 */
[----:B------:R-:W-:Y:S01]  /*c010*/  ISETP.GE.AND P5, PT, R4, RZ, PT ;  /* 0x000000ff0400720c */ /* 0x000fe20003fa6270 */
[--C-:B------:R-:W-:Y:S01]  /*c020*/  @!P2 IMAD.IADD R12, R12, 0x1, -R9.reuse ;  /* 0x000000010c0ca824 */ /* 0x100fe200078e0a09 */
[----:B------:R-:W-:Y:S01]  /*c030*/  ISETP.GT.U32.AND P2, PT, R9, R20, PT ;  /* 0x000000140900720c */ /* 0x000fe20003f44070 */
[----:B------:R-:W-:Y:S01]  /*c040*/  @!P6 IMAD.MOV R0, RZ, RZ, -R0 ;  /* 0x000000ffff00e224 */ /* 0x000fe200078e0a00 */
[----:B------:R-:W-:Y:S01]  /*c050*/  ISETP.GE.AND P6, PT, R5, RZ, PT ;  /* 0x000000ff0500720c */ /* 0x000fe20003fc6270 */
[----:B------:R-:W-:Y:S01]  /*c060*/  IMAD.MOV R4, RZ, RZ, -R6 ;  /* 0x000000ffff047224 */ /* 0x000fe200078e0a06 */
[----:B------:R-:W-:Y:S01]  /*c070*/  IADD3 R5, R2, 0x22, RZ ;  /* 0x0000002202057810 */ /* 0x000fe20007ffe0ff */
[----:B------:R-:W-:Y:S02]  /*c080*/  @!P3 IMAD.IADD R13, R13, 0x1, -R9 ;  /* 0x000000010d0db824 */ /* 0x000fe400078e0a09 */
[C---:B------:R-:W-:Y:S01]  /*c090*/  IMAD R4, R9.reuse, R4, R18 ;  /* 0x0000000409047224 */ /* 0x040fe200078e0212 */
[----:B------:R-:W-:Y:S01]  /*c0a0*/  IABS R6, R5 ;  /* 0x0000000500067213 */ /* 0x000fe20000000000 */
[----:B------:R-:W-:Y:S01]  /*c0b0*/  @!P0 IMAD.MOV R12, RZ, RZ, -R12 ;  /* 0x000000ffff0c8224 */ /* 0x000fe200078e0a0c */
[----:B------:R-:W-:-:S02]  /*c0c0*/  ISETP.GT.U32.AND P3, PT, R9, R13, PT ;  /* 0x0000000d0900720c */ /* 0x000fc40003f64070 */
[----:B------:R-:W-:Y:S01]  /*c0d0*/  ISETP.GT.U32.AND P0, PT, R9, R4, PT ;  /* 0x000000040900720c */ /* 0x000fe20003f04070 */
[----:B------:R-:W-:Y:S02]  /*c0e0*/  IMAD.MOV.U32 R18, RZ, RZ, R6 ;  /* 0x000000ffff127224 */ /* 0x000fe400078e0006 */
[----:B------:R-:W-:Y:S02]  /*c0f0*/  @!P2 IMAD.IADD R20, R20, 0x1, -R9 ;  /* 0x000000011414a824 */ /* 0x000fe400078e0a09 */
[----:B------:R-:W-:-:S03]  /*c100*/  IMAD.HI.U32 R8, R7, R18, RZ ;  /* 0x0000001207087227 */ /* 0x000fc600078e00ff */
[----:B------:R-:W-:Y:S01]  /*c110*/  ISETP.GT.U32.AND P2, PT, R9, R20, PT ;  /* 0x000000140900720c */ /* 0x000fe20003f44070 */
[----:B------:R-:W-:Y:S02]  /*c120*/  IMAD.MOV R8, RZ, RZ, -R8 ;  /* 0x000000ffff087224 */ /* 0x000fe400078e0a08 */
[----:B------:R-:W-:Y:S01]  /*c130*/  @!P1 IMAD.MOV R11, RZ, RZ, -R11 ;  /* 0x000000ffff0b9224 */ /* 0x000fe200078e0a0b */
[----:B------:R-:W-:Y:S01]  /*c140*/  ISETP.GE.AND P1, PT, R5, RZ, PT ;  /* 0x000000ff0500720c */ /* 0x000fe20003f26270 */
[--C-:B------:R-:W-:Y:S01]  /*c150*/  @!P3 IMAD.IADD R13, R13, 0x1, -R9.reuse ;  /* 0x000000010d0db824 */ /* 0x100fe200078e0a09 */
[----:B------:R-:W-:Y:S01]  /*c160*/  IADD3 R5, R2, 0x21, RZ ;  /* 0x0000002102057810 */ /* 0x000fe20007ffe0ff */
[----:B------:R-:W-:Y:S02]  /*c170*/  IMAD R18, R9, R8, R18 ;  /* 0x0000000809127224 */ /* 0x000fe400078e0212 */
[----:B------:R-:W-:Y:S01]  /*c180*/  @!P0 IMAD.IADD R4, R4, 0x1, -R9 ;  /* 0x0000000104048824 */ /* 0x000fe200078e0a09 */
[----:B------:R-:W-:Y:S01]  /*c190*/  IADD3 R21, R2, 0x20, RZ ;  /* 0x0000002002157810 */ /* 0x000fe20007ffe0ff */
[----:B------:R-:W-:Y:S01]  /*c1a0*/  @!P6 IMAD.MOV R13, RZ, RZ, -R13 ;  /* 0x000000ffff0de224 */ /* 0x000fe200078e0a0d */
[----:B------:R-:W-:-:S02]  /*c1b0*/  IABS R6, R5 ;  /* 0x0000000500067213 */ /* 0x000fc40000000000 */
[C---:B------:R-:W-:Y:S02]  /*c1c0*/  ISETP.GT.U32.AND P0, PT, R9.reuse, R4, PT ;  /* 0x000000040900720c */ /* 0x040fe40003f04070 */
[----:B------:R-:W-:Y:S01]  /*c1d0*/  ISETP.GT.U32.AND P6, PT, R9, R18, PT ;  /* 0x000000120900720c */ /* 0x000fe20003fc4070 */
[----:B------:R-:W-:Y:S01]  /*c1e0*/  @!P2 IMAD.IADD R20, R20, 0x1, -R9 ;  /* 0x000000011414a824 */ /* 0x000fe200078e0a09 */
[----:B------:R-:W-:Y:S01]  /*c1f0*/  STL [R1+0x60], R3 ;  /* 0x0000600301007387 */ /* 0x000fe20000100800 */
[----:B------:R-:W-:Y:S01]  /*c200*/  IABS R16, R21 ;  /* 0x0000001500107213 */ /* 0x000fe20000000000 */
[----:B------:R-:W-:Y:S02]  /*c210*/  IMAD.HI.U32 R17, R7, R6, RZ ;  /* 0x0000000607117227 */ /* 0x000fe400078e00ff */
[----:B------:R-:W-:Y:S01]  /*c220*/  STL [R1+0x1d30], R10 ;  /* 0x001d300a01007387 */ /* 0x000fe20000100800 */
[----:B------:R-:W-:-:S03]  /*c230*/  ISETP.GE.AND P3, PT, R5, RZ, PT ;  /* 0x000000ff0500720c */ /* 0x000fc60003f66270 */
[----:B------:R0:W-:Y:S01]  /*c240*/  STL [R1+0x5c], R0 ;  /* 0x00005c0001007387 */ /* 0x0001e20000100800 */
[----:B------:R-:W-:Y:S01]  /*c250*/  IMAD.HI.U32 R19, R7, R16, RZ ;  /* 0x0000001007137227 */ /* 0x000fe200078e00ff */
[----:B------:R-:W-:-:S03]  /*c260*/  IADD3 R5, R2, 0x1f, RZ ;  /* 0x0000001f02057810 */ /* 0x000fc60007ffe0ff */
[----:B------:R-:W-:Y:S02]  /*c270*/  IMAD.MOV R17, RZ, RZ, -R17 ;  /* 0x000000ffff117224 */ /* 0x000fe400078e0a11 */
[----:B0-----:R-:W-:Y:S01]  /*c280*/  IMAD.MOV.U32 R0, RZ, RZ, R20 ;  /* 0x000000ffff007224 */ /* 0x001fe200078e0014 */
[----:B------:R-:W-:Y:S01]  /*c290*/  STL [R1+0x1d34], R11 ;  /* 0x001d340b01007387 */ /* 0x000fe20000100800 */
[----:B------:R-:W-:Y:S02]  /*c2a0*/  IMAD.MOV R19, RZ, RZ, -R19 ;  /* 0x000000ffff137224 */ /* 0x000fe400078e0a13 */
[----:B------:R-:W-:Y:S01]  /*c2b0*/  @!P4 IMAD.MOV R0, RZ, RZ, -R0 ;  /* 0x000000ffff00c224 */ /* 0x000fe200078e0a00 */
[----:B------:R-:W-:Y:S01]  /*c2c0*/  STL [R1+0x1d38], R12 ;  /* 0x001d380c01007387 */ /* 0x000fe20000100800 */
[----:B------:R-:W-:Y:S01]  /*c2d0*/  IMAD R6, R9, R17, R6 ;  /* 0x0000001109067224 */ /* 0x000fe200078e0206 */
[----:B------:R-:W-:Y:S01]  /*c2e0*/  IABS R8, R5 ;  /* 0x0000000500087213 */ /* 0x000fe20000000000 */
[----:B------:R-:W-:-:S02]  /*c2f0*/  @!P0 IMAD.IADD R4, R4, 0x1, -R9 ;  /* 0x0000000104048824 */ /* 0x000fc400078e0a09 */
[----:B------:R-:W-:Y:S01]  /*c300*/  @!P6 IMAD.IADD R18, R18, 0x1, -R9 ;  /* 0x000000011212e824 */ /* 0x000fe200078e0a09 */
[----:B------:R-:W-:Y:S01]  /*c310*/  STL [R1+0x1d3c], R13 ;  /* 0x001d3c0d01007387 */ /* 0x000fe20000100800 */
[----:B------:R-:W-:Y:S01]  /*c320*/  ISETP.GE.AND P4, PT, R5, RZ, PT ;  /* 0x000000ff0500720c */ /* 0x000fe20003f86270 */
[C---:B------:R-:W-:Y:S02]  /*c330*/  IMAD R5, R9.reuse, R19, R16 ;  /* 0x0000001309057224 */ /* 0x040fe400078e0210 */
[----:B------:R0:W-:Y:S01]  /*c340*/  STL [R1+0x17c], R0 ;  /* 0x00017c0001007387 */ /* 0x0001e20000100800 */
[----:B------:R-:W-:Y:S01]  /*c350*/  ISETP.GT.U32.AND P0, PT, R9, R6, PT ;  /* 0x000000060900720c */ /* 0x000fe20003f04070 */
[----:B------:R-:W-:Y:S01]  /*c360*/  IMAD.HI.U32 R16, R7, R8, RZ ;  /* 0x0000000807107227 */ /* 0x000fe200078e00ff */
[----:B------:R-:W-:-:S03]  /*c370*/  ISETP.GT.U32.AND P6, PT, R9, R18, PT ;  /* 0x000000120900720c */ /* 0x000fc60003fc4070 */
[----:B0-----:R-:W-:Y:S02]  /*c380*/  IMAD.MOV.U32 R0, RZ, RZ, R4 ;  /* 0x000000ffff007224 */ /* 0x001fe400078e0004 */
[----:B------:R-:W-:Y:S02]  /*c390*/  IMAD.MOV R4, RZ, RZ, -R16 ;  /* 0x000000ffff047224 */ /* 0x000fe400078e0a10 */
[----:B------:R-:W-:Y:S01]  /*c3a0*/  @!P5 IMAD.MOV R0, RZ, RZ, -R0 ;  /* 0x000000ffff00d224 */ /* 0x000fe200078e0a00 */
[C---:B------:R-:W-:Y:S01]  /*c3b0*/  ISETP.GT.U32.AND P5, PT, R9.reuse, R5, PT ;  /* 0x000000050900720c */ /* 0x040fe20003fa4070 */
[----:B------:R-:W-:Y:S01]  /*c3c0*/  IMAD R8, R9, R4, R8 ;  /* 0x0000000409087224 */ /* 0x000fe200078e0208 */
[----:B------:R-:W-:Y:S01]  /*c3d0*/  ISETP.GE.AND P2, PT, R21, RZ, PT ;  /* 0x000000ff1500720c */ /* 0x000fe20003f46270 */
[--C-:B------:R-:W-:Y:S01]  /*c3e0*/  @!P0 IMAD.IADD R6, R6, 0x1, -R9.reuse ;  /* 0x0000000106068824 */ /* 0x100fe200078e0a09 */
[----:B------:R-:W-:Y:S01]  /*c3f0*/  IADD3 R21, R2, 0x1e, RZ ;  /* 0x0000001e02157810 */ /* 0x000fe20007ffe0ff */
[----:B------:R-:W-:Y:S01]  /*c400*/  @!P6 IMAD.IADD R18, R18, 0x1, -R9 ;  /* 0x000000011212e824 */ /* 0x000fe200078e0a09 */
[----:B------:R-:W-:-:S02]  /*c410*/  ISETP.GT.U32.AND P6, PT, R9, R8, PT ;  /* 0x000000080900720c */ /* 0x000fc40003fc4070 */
[C---:B------:R-:W-:Y:S02]  /*c420*/  IADD3 R16, R2.reuse, 0x1d, RZ ;  /* 0x0000001d02107810 */ /* 0x040fe40007ffe0ff */
[----:B------:R-:W-:Y:S02]  /*c430*/  IABS R17, R21 ;  /* 0x0000001500117213 */ /* 0x000fe40000000000 */
[----:B------:R-:W-:Y:S01]  /*c440*/  ISETP.GT.U32.AND P0, PT, R9, R6, PT ;  /* 0x000000060900720c */ /* 0x000fe20003f04070 */
[----:B------:R-:W-:Y:S01]  /*c450*/  @!P5 IMAD.IADD R5, R5, 0x1, -R9 ;  /* 0x000000010505d824 */ /* 0x000fe200078e0a09 */
[----:B------:R-:W-:Y:S01]  /*c460*/  IABS R22, R16 ;  /* 0x0000001000167213 */ /* 0x000fe20000000000 */
[----:B------:R-:W-:Y:S01]  /*c470*/  IMAD.HI.U32 R19, R7, R17, RZ ;  /* 0x0000001107137227 */ /* 0x000fe200078e00ff */
[----:B------:R-:W-:Y:S02]  /*c480*/  IADD3 R4, R2, 0x1c, RZ ;  /* 0x0000001c02047810 */ /* 0x000fe40007ffe0ff */
[----:B------:R-:W-:Y:S01]  /*c490*/  ISETP.GT.U32.AND P5, PT, R9, R5, PT ;  /* 0x000000050900720c */ /* 0x000fe20003fa4070 */
[----:B------:R0:W-:Y:S01]  /*c4a0*/  STL [R1+0x194], R0 ;  /* 0x0001940001007387 */ /* 0x0001e20000100800 */
[----:B------:R-:W-:Y:S01]  /*c4b0*/  IMAD.MOV R19, RZ, RZ, -R19 ;  /* 0x000000ffff137224 */ /* 0x000fe200078e0a13 */
[----:B------:R-:W-:Y:S01]  /*c4c0*/  IABS R20, R4 ;  /* 0x0000000400147213 */ /* 0x000fe20000000000 */
[----:B------:R-:W-:-:S02]  /*c4d0*/  @!P6 IMAD.IADD R8, R8, 0x1, -R9 ;  /* 0x000000010808e824 */ /* 0x000fc400078e0a09 */
[----:B------:R-:W-:Y:S02]  /*c4e0*/  IMAD R17, R9, R19, R17 ;  /* 0x0000001309117224 */ /* 0x000fe400078e0211 */
[----:B0-----:R-:W-:Y:S02]  /*c4f0*/  IMAD.MOV.U32 R0, RZ, RZ, R18 ;  /* 0x000000ffff007224 */ /* 0x001fe400078e0012 */
[----:B------:R-:W-:Y:S01]  /*c500*/  IMAD.HI.U32 R18, R7, R22, RZ ;  /* 0x0000001607127227 */ /* 0x000fe200078e00ff */
[----:B------:R-:W-:-:S03]  /*c510*/  ISETP.GT.U32.AND P6, PT, R9, R8, PT ;  /* 0x000000080900720c */ /* 0x000fc60003fc4070 */
[----:B------:R-:W-:Y:S01]  /*c520*/  @!P1 IMAD.MOV R0, RZ, RZ, -R0 ;  /* 0x000000ffff009224 */ /* 0x000fe200078e0a00 */
[----:B------:R-:W-:Y:S01]  /*c530*/  ISETP.GE.AND P1, PT, R21, RZ, PT ;  /* 0x000000ff1500720c */ /* 0x000fe20003f26270 */
[----:B------:R-:W-:Y:S02]  /*c540*/  IMAD.MOV R18, RZ, RZ, -R18 ;  /* 0x000000ffff127224 */ /* 0x000fe400078e0a12 */
[----:B------:R-:W-:Y:S02]  /*c550*/  @!P0 IMAD.IADD R6, R6, 0x1, -R9 ;  /* 0x0000000106068824 */ /* 0x000fe400078e0a09 */
[----:B------:R-:W-:Y:S01]  /*c560*/  IMAD.HI.U32 R21, R7, R20, RZ ;  /* 0x0000001407157227 */ /* 0x000fe200078e00ff */
[----:B------:R-:W-:-:S03]  /*c570*/  ISETP.GE.AND P0, PT, R16, RZ, PT ;  /* 0x000000ff1000720c */ /* 0x000fc60003f06270 */
[----:B------:R-:W-:Y:S02]  /*c580*/  IMAD R22, R9, R18, R22 ;  /* 0x0000001209167224 */ /* 0x000fe400078e0216 */
[----:B------:R-:W-:Y:S01]  /*c590*/  @!P5 IMAD.IADD R5, R5, 0x1, -R9 ;  /* 0x000000010505d824 */ /* 0x000fe200078e0a09 */
[C---:B------:R-:W-:Y:S01]  /*c5a0*/  ISETP.GT.U32.AND P5, PT, R9.reuse, R17, PT ;  /* 0x000000110900720c */ /* 0x040fe20003fa4070 */
[----:B------:R-:W-:Y:S02]  /*c5b0*/  IMAD.MOV.U32 R3, RZ, RZ, R6 ;  /* 0x000000ffff037224 */ /* 0x000fe400078e0006 */
[----:B------:R-:W-:Y:S02]  /*c5c0*/  IMAD.MOV R16, RZ, RZ, -R21 ;  /* 0x000000ffff107224 */ /* 0x000fe400078e0a15 */
[----:B------:R-:W-:Y:S01]  /*c5d0*/  @!P3 IMAD.MOV R3, RZ, RZ, -R3 ;  /* 0x000000ffff03b224 */ /* 0x000fe200078e0a03 */
[C---:B------:R-:W-:Y:S01]  /*c5e0*/  ISETP.GT.U32.AND P3, PT, R9.reuse, R22, PT ;  /* 0x000000160900720c */ /* 0x040fe20003f64070 */
[----:B------:R-:W-:Y:S01]  /*c5f0*/  IMAD R20, R9, R16, R20 ;  /* 0x0000001009147224 */ /* 0x000fe200078e0214 */
[----:B------:R0:W-:Y:S01]  /*c600*/  STL [R1+0x184], R0 ;  /* 0x0001840001007387 */ /* 0x0001e20000100800 */
[----:B------:R-:W-:-:S03]  /*c610*/  @!P6 IMAD.IADD R8, R8, 0x1, -R9 ;  /* 0x000000010808e824 */ /* 0x000fc600078e0a09 */
[----:B------:R-:W-:Y:S01]  /*c620*/  ISETP.GT.U32.AND P6, PT, R9, R20, PT ;  /* 0x000000140900720c */ /* 0x000fe20003fc4070 */
[----:B------:R-:W-:Y:S02]  /*c630*/  @!P5 IMAD.IADD R17, R17, 0x1, -R9 ;  /* 0x000000011111d824 */ /* 0x000fe400078e0a09 */
[----:B0-----:R-:W-:Y:S01]  /*c640*/  IMAD.MOV.U32 R0, RZ, RZ, R5 ;  /* 0x000000ffff007224 */ /* 0x001fe200078e0005 */
[----:B------:R-:W-:-:S03]  /*c650*/  IADD3 R5, R2, 0x1b, RZ ;  /* 0x0000001b02057810 */ /* 0x000fc60007ffe0ff */
[----:B------:R-:W-:Y:S01]  /*c660*/  @!P2 IMAD.MOV R0, RZ, RZ, -R0 ;  /* 0x000000ffff00a224 */ /* 0x000fe200078e0a00 */
[----:B------:R-:W-:Y:S02]  /*c670*/  ISETP.GE.AND P2, PT, R4, RZ, PT ;  /* 0x000000ff0400720c */ /* 0x000fe40003f46270 */
[----:B------:R-:W-:Y:S01]  /*c680*/  IABS R4, R5 ;  /* 0x0000000500047213 */ /* 0x000fe20000000000 */
[----:B------:R-:W-:Y:S01]  /*c690*/  @!P3 IMAD.IADD R22, R22, 0x1, -R9 ;  /* 0x000000011616b824 */ /* 0x000fe200078e0a09 */
[----:B------:R-:W-:Y:S02]  /*c6a0*/  IADD3 R21, R2, 0x1a, RZ ;  /* 0x0000001a02157810 */ /* 0x000fe40007ffe0ff */
[----:B------:R-:W-:Y:S01]  /*c6b0*/  ISETP.GE.AND P5, PT, R5, RZ, PT ;  /* 0x000000ff0500720c */ /* 0x000fe20003fa6270 */
[----:B------:R-:W-:Y:S01]  /*c6c0*/  IMAD.HI.U32 R5, R7, R4, RZ ;  /* 0x0000000407057227 */ /* 0x000fe200078e00ff */
[----:B------:R-:W-:Y:S02]  /*c6d0*/  ISETP.GT.U32.AND P3, PT, R9, R17, PT ;  /* 0x000000110900720c */ /* 0x000fe40003f64070 */
[----:B------:R-:W-:Y:S01]  /*c6e0*/  IABS R6, R21 ;  /* 0x0000001500067213 */ /* 0x000fe20000000000 */
[----:B------:R-:W-:Y:S01]  /*c6f0*/  STL [R1+0xc4], R3 ;  /* 0x0000c40301007387 */ /* 0x000fe20000100800 */
[----:B------:R-:W-:-:S02]  /*c700*/  IMAD.MOV R5, RZ, RZ, -R5 ;  /* 0x000000ffff057224 */ /* 0x000fc400078e0a05 */
[----:B------:R-:W-:Y:S01]  /*c710*/  @!P6 IMAD.IADD R20, R20, 0x1, -R9 ;  /* 0x000000011414e824 */ /* 0x000fe200078e0a09 */
[----:B------:R0:W-:Y:S01]  /*c720*/  STL [R1+0x124], R0 ;  /* 0x0001240001007387 */ /* 0x0001e20000100800 */
[C---:B------:R-:W-:Y:S01]  /*c730*/  ISETP.GT.U32.AND P6, PT, R9.reuse, R22, PT ;  /* 0x000000160900720c */ /* 0x040fe20003fc4070 */
[----:B------:R-:W-:Y:S02]  /*c740*/  IMAD R4, R9, R5, R4 ;  /* 0x0000000509047224 */ /* 0x000fe400078e0204 */
[----:B0-----:R-:W-:Y:S02]  /*c750*/  IMAD.MOV.U32 R0, RZ, RZ, R8 ;  /* 0x000000ffff007224 */ /* 0x001fe400078e0008 */
[----:B------:R-:W-:-:S04]  /*c760*/  IMAD.HI.U32 R8, R7, R6, RZ ;  /* 0x0000000607087227 */ /* 0x000fc800078e00ff */
[----:B------:R-:W-:Y:S02]  /*c770*/  IMAD.MOV R8, RZ, RZ, -R8 ;  /* 0x000000ffff087224 */ /* 0x000fe400078e0a08 */
[--C-:B------:R-:W-:Y:S01]  /*c780*/  @!P3 IMAD.IADD R17, R17, 0x1, -R9.reuse ;  /* 0x000000011111b824 */ /* 0x100fe200078e0a09 */
[C---:B------:R-:W-:Y:S01]  /*c790*/  ISETP.GT.U32.AND P3, PT, R9.reuse, R4, PT ;  /* 0x000000040900720c */ /* 0x040fe20003f64070 */
[C---:B------:R-:W-:Y:S02]  /*c7a0*/  IMAD R6, R9.reuse, R8, R6 ;  /* 0x0000000809067224 */ /* 0x040fe400078e0206 */
[----:B------:R-:W-:Y:S01]  /*c7b0*/  @!P4 IMAD.MOV R0, RZ, RZ, -R0 ;  /* 0x000000ffff00c224 */ /* 0x000fe200078e0a00 */
[C---:B------:R-:W-:Y:S01]  /*c7c0*/  ISETP.GT.U32.AND P4, PT, R9.reuse, R20, PT ;  /* 0x000000140900720c */ /* 0x040fe20003f84070 */
[----:B------:R-:W-:Y:S01]  /*c7d0*/  @!P6 IMAD.IADD R22, R22, 0x1, -R9 ;  /* 0x000000011616e824 */ /* 0x000fe200078e0a09 */
[----:B------:R-:W-:Y:S02]  /*c7e0*/  ISETP.GT.U32.AND P6, PT, R9, R6, PT ;  /* 0x000000060900720c */ /* 0x000fe40003fc4070 */
[----:B------:R0:W-:Y:S01]  /*c7f0*/  STL [R1+0x144], R0 ;  /* 0x0001440001007387 */ /* 0x0001e20000100800 */
[----:B------:R-:W-:-:S02]  /*c800*/  IADD3 R5, R2, 0x18, RZ ;  /* 0x0000001802057810 */ /* 0x000fc40007ffe0ff */
[----:B------:R-:W-:Y:S02]  /*c810*/  IADD3 R16, R2, 0x19, RZ ;  /* 0x0000001902107810 */ /* 0x000fe40007ffe0ff */
[----:B------:R-:W-:Y:S01]  /*c820*/  @!P3 IMAD.IADD R4, R4, 0x1, -R9 ;  /* 0x000000010404b824 */ /* 0x000fe200078e0a09 */
[----:B------:R-:W-:Y:S01]  /*c830*/  IADD3 R8, R2, 0x17, RZ ;  /* 0x0000001702087810 */ /* 0x000fe20007ffe0ff */
[----:B0-----:R-:W-:Y:S01]  /*c840*/  IMAD.MOV.U32 R0, RZ, RZ, R17 ;  /* 0x000000ffff007224 */ /* 0x001fe200078e0011 */
[----:B------:R-:W-:Y:S01]  /*c850*/  IABS R23, R5 ;  /* 0x0000000500177213 */ /* 0x000fe20000000000 */
[--C-:B------:R-:W-:Y:S01]  /*c860*/  @!P4 IMAD.IADD R20, R20, 0x1, -R9.reuse ;  /* 0x000000011414c824 */ /* 0x100fe200078e0a09 */
[----:B------:R-:W-:Y:S01]  /*c870*/  IABS R19, R16 ;  /* 0x0000001000137213 */ /* 0x000fe20000000000 */
[----:B------:R-:W-:Y:S01]  /*c880*/  @!P1 IMAD.MOV R0, RZ, RZ, -R0 ;  /* 0x000000ffff009224 */ /* 0x000fe200078e0a00 */
[----:B------:R-:W-:Y:S01]  /*c890*/  ISETP.GE.AND P4, PT, R21, RZ, PT ;  /* 0x000000ff1500720c */ /* 0x000fe20003f86270 */
[----:B------:R-:W-:Y:S01]  /*c8a0*/  @!P6 IMAD.IADD R6, R6, 0x1, -R9 ;  /* 0x000000010606e824 */ /* 0x000fe200078e0a09 */
[----:B------:R-:W-:-:S02]  /*c8b0*/  ISETP.GT.U32.AND P1, PT, R9, R4, PT ;  /* 0x000000040900720c */ /* 0x000fc40003f24070 */
[----:B------:R-:W-:Y:S01]  /*c8c0*/  IABS R21, R8 ;  /* 0x0000000800157213 */ /* 0x000fe20000000000 */
[----:B------:R-:W-:Y:S01]  /*c8d0*/  IMAD.MOV.U32 R17, RZ, RZ, R23 ;  /* 0x000000ffff117224 */ /* 0x000fe200078e0017 */
[----:B------:R-:W-:Y:S01]  /*c8e0*/  ISETP.GE.AND P3, PT, R16, RZ, PT ;  /* 0x000000ff1000720c */ /* 0x000fe20003f66270 */
[----:B------:R-:W-:Y:S01]  /*c8f0*/  IMAD.HI.U32 R18, R7, R19, RZ ;  /* 0x0000001307127227 */ /* 0x000fe200078e00ff */
[----:B------:R-:W-:-:S03]  /*c900*/  ISETP.GT.U32.AND P6, PT, R9, R6, PT ;  /* 0x000000060900720c */ /* 0x000fc60003fc4070 */
[----:B------:R-:W-:Y:S02]  /*c910*/  IMAD.MOV.U32 R16, RZ, RZ, R21 ;  /* 0x000000ffff107224 */ /* 0x000fe400078e0015 */
[----:B------:R-:W-:-:S04]  /*c920*/  IMAD.HI.U32 R21, R7, R17, RZ ;  /* 0x0000001107157227 */ /* 0x000fc800078e00ff */
[----:B------:R-:W-:Y:S02]  /*c930*/  IMAD.MOV R18, RZ, RZ, -R18 ;  /* 0x000000ffff127224 */ /* 0x000fe400078e0a12 */
[----:B------:R-:W-:Y:S02]  /*c940*/  IMAD.MOV R21, RZ, RZ, -R21 ;  /* 0x000000ffff157224 */ /* 0x000fe400078e0a15 */
[C---:B------:R-:W-:Y:S02]  /*c950*/  IMAD R19, R9.reuse, R18, R19 ;  /* 0x0000001209137224 */ /* 0x040fe400078e0213 */
[----:B------:R-:W-:Y:S02]  /*c960*/  IMAD.MOV.U32 R3, RZ, RZ, R22 ;  /* 0x000000ffff037224 */ /* 0x000fe400078e0016 */
[----:B------:R-:W-:Y:S01]  /*c970*/  @!P1 IMAD.IADD R4, R4, 0x1, -R9 ;  /* 0x0000000104049824 */ /* 0x000fe200078e0a09 */
[----:B------:R-:W-:Y:S01]  /*c980*/  ISETP.GE.AND P1, PT, R8, RZ, PT ;  /* 0x000000ff0800720c */ /* 0x000fe20003f26270 */
[----:B------:R-:W-:-:S02]  /*c990*/  IMAD R8, R9, R21, R17 ;  /* 0x0000001509087224 */ /* 0x000fc400078e0211 */
[----:B------:R-:W-:Y:S01]  /*c9a0*/  @!P0 IMAD.MOV R3, RZ, RZ, -R3 ;  /* 0x000000ffff038224 */ /* 0x000fe200078e0a03 */
[C---:B------:R-:W-:Y:S01]  /*c9b0*/  ISETP.GT.U32.AND P0, PT, R9.reuse, R19, PT ;  /* 0x000000130900720c */ /* 0x040fe20003f04070 */
[----:B------:R-:W-:Y:S01]  /*c9c0*/  @!P6 IMAD.IADD R6, R6, 0x1, -R9 ;  /* 0x000000010606e824 */ /* 0x000fe200078e0a09 */
[----:B------:R-:W-:Y:S01]  /*c9d0*/  ISETP.GT.U32.AND P6, PT, R9, R8, PT ;  /* 0x000000080900720c */ /* 0x000fe20003fc4070 */
[----:B------:R0:W-:Y:S01]  /*c9e0*/  STL [R1+0x120], R0 ;  /* 0x0001200001007387 */ /* 0x0001e20000100800 */
[----:B------:R-:W-:Y:S01]  /*c9f0*/  IADD3 R17, R2, 0x16, RZ ;  /* 0x0000001602117810 */ /* 0x000fe20007ffe0ff */
[----:B0-----:R-:W-:-:S04]  /*ca00*/  IMAD.MOV.U32 R0, RZ, RZ, R20 ;  /* 0x000000ffff007224 */ /* 0x001fc800078e0014 */
[----:B------:R-:W-:Y:S01]  /*ca10*/  @!P2 IMAD.MOV R0, RZ, RZ, -R0 ;  /* 0x000000ffff00a224 */ /* 0x000fe200078e0a00 */
[----:B------:R-:W-:-:S03]  /*ca20*/  ISETP.GE.AND P2, PT, R5, RZ, PT ;  /* 0x000000ff0500720c */ /* 0x000fc60003f46270 */
[--C-:B------:R-:W-:Y:S01]  /*ca30*/  @!P0 IMAD.IADD R19, R19, 0x1, -R9.reuse ;  /* 0x0000000113138824 */ /* 0x100fe200078e0a09 */
[----:B------:R-:W-:Y:S01]  /*ca40*/  IADD3 R5, R2, 0x15, RZ ;  /* 0x0000001502057810 */ /* 0x000fe20007ffe0ff */
[----:B------:R-:W-:Y:S01]  /*ca50*/  STL [R1+0xdc], R3 ;  /* 0x0000dc0301007387 */ /* 0x000fe20000100800 */
[----:B------:R-:W-:Y:S01]  /*ca60*/  ISETP.GE.AND P0, PT, R17, RZ, PT ;  /* 0x000000ff1100720c */ /* 0x000fe20003f06270 */
[----:B------:R-:W-:Y:S01]  /*ca70*/  IMAD.HI.U32 R18, R7, R16, RZ ;  /* 0x0000001007127227 */ /* 0x000fe200078e00ff */
[----:B------:R-:W-:Y:S01]  /*ca80*/  IABS R17, R17 ;  /* 0x0000001100117213 */ /* 0x000fe20000000000 */
[----:B------:R0:W-:Y:S01]  /*ca90*/  STL [R1+0xe4], R0 ;  /* 0x0000e40001007387 */ /* 0x0001e20000100800 */
[----:B------:R-:W-:Y:S01]  /*caa0*/  IABS R22, R5 ;  /* 0x0000000500167213 */ /* 0x000fe20000000000 */
[----:B------:R-:W-:Y:S01]  /*cab0*/  @!P6 IMAD.IADD R8, R8, 0x1, -R9 ;  /* 0x000000010808e824 */ /* 0x000fe200078e0a09 */
[----:B------:R-:W-:Y:S01]  /*cac0*/  ISETP.GT.U32.AND P6, PT, R9, R19, PT ;  /* 0x000000130900720c */ /* 0x000fe20003fc4070 */
[----:B------:R-:W-:-:S02]  /*cad0*/  IMAD.MOV R18, RZ, RZ, -R18 ;  /* 0x000000ffff127224 */ /* 0x000fc400078e0a12 */
[----:B------:R-:W-:-:S04]  /*cae0*/  IMAD.HI.U32 R23, R7, R17, RZ ;  /* 0x0000001107177227 */ /* 0x000fc800078e00ff */
[----:B0-----:R-:W-:Y:S02]  /*caf0*/  IMAD.MOV.U32 R0, RZ, RZ, R4 ;  /* 0x000000ffff007224 */ /* 0x001fe400078e0004 */
[----:B------:R-:W-:-:S04]  /*cb00*/  IMAD.HI.U32 R4, R7, R22, RZ ;  /* 0x0000001607047227 */ /* 0x000fc800078e00ff */
[----:B------:R-:W-:Y:S01]  /*cb10*/  @!P5 IMAD.MOV R0, RZ, RZ, -R0 ;  /* 0x000000ffff00d224 */ /* 0x000fe200078e0a00 */
[C---:B------:R-:W-:Y:S01]  /*cb20*/  ISETP.GT.U32.AND P5, PT, R9.reuse, R8, PT ;  /* 0x000000080900720c */ /* 0x040fe20003fa4070 */
[----:B------:R-:W-:Y:S02]  /*cb30*/  IMAD.MOV.U32 R14, RZ, RZ, R6 ;  /* 0x000000ffff0e7224 */ /* 0x000fe400078e0006 */
[C---:B------:R-:W-:Y:S02]  /*cb40*/  IMAD R16, R9.reuse, R18, R16 ;  /* 0x0000001209107224 */ /* 0x040fe400078e0210 */
[----:B------:R-:W-:Y:S02]  /*cb50*/  IMAD.MOV R6, RZ, RZ, -R23 ;  /* 0x000000ffff067224 */ /* 0x000fe400078e0a17 */
[----:B------:R-:W-:Y:S02]  /*cb60*/  IMAD.MOV R4, RZ, RZ, -R4 ;  /* 0x000000ffff047224 */ /* 0x000fe400078e0a04 */
[----:B------:R-:W-:Y:S01]  /*cb70*/  @!P4 IMAD.MOV R14, RZ, RZ, -R14 ;  /* 0x000000ffff0ec224 */ /* 0x000fe200078e0a0e */
[C---:B------:R-:W-:Y:S01]  /*cb80*/  ISETP.GT.U32.AND P4, PT, R9.reuse, R16, PT ;  /* 0x000000100900720c */ /* 0x040fe20003f84070 */
[----:B------:R-:W-:-:S02]  /*cb90*/  IMAD R17, R9, R6, R17 ;  /* 0x0000000609117224 */ /* 0x000fc400078e0211 */
[----:B------:R-:W-:Y:S02]  /*cba0*/  IMAD R22, R9, R4, R22 ;  /* 0x0000000409167224 */ /* 0x000fe400078e0216 */
[--C-:B------:R-:W-:Y:S01]  /*cbb0*/  @!P6 IMAD.IADD R19, R19, 0x1, -R9.reuse ;  /* 0x000000011313e824 */ /* 0x100fe200078e0a09 */
[C---:B------:R-:W-:Y:S01]  /*cbc0*/  ISETP.GT.U32.AND P6, PT, R9.reuse, R17, PT ;  /* 0x000000110900720c */ /* 0x040fe20003fc4070 */
[--C-:B------:R-:W-:Y:S01]  /*cbd0*/  @!P5 IMAD.IADD R8, R8, 0x1, -R9.reuse ;  /* 0x000000010808d824 */ /* 0x100fe200078e0a09 */
[C---:B------:R-:W-:Y:S02]  /*cbe0*/  IADD3 R20, R2.reuse, 0x14, RZ ;  /* 0x0000001402147810 */ /* 0x040fe40007ffe0ff */
[----:B------:R-:W-:Y:S02]  /*cbf0*/  ISETP.GT.U32.AND P5, PT, R9, R22, PT ;  /* 0x000000160900720c */ /* 0x000fe40003fa4070 */
[----:B------:R-:W-:Y:S02]  /*cc00*/  IADD3 R24, R2, 0x13, RZ ;  /* 0x0000001302187810 */ /* 0x000fe40007ffe0ff */
[----:B------:R-:W-:Y:S01]  /*cc10*/  IABS R18, R20 ;  /* 0x0000001400127213 */ /* 0x000fe20000000000 */
[----:B------:R-:W-:Y:S01]  /*cc20*/  @!P4 IMAD.IADD R16, R16, 0x1, -R9 ;  /* 0x000000011010c824 */ /* 0x000fe200078e0a09 */
[----:B------:R-:W-:-:S02]  /*cc30*/  IABS R21, R24 ;  /* 0x0000001800157213 */ /* 0x000fc40000000000 */
[----:B------:R-:W-:Y:S01]  /*cc40*/  IADD3 R4, R2, 0x12, RZ ;  /* 0x0000001202047810 */ /* 0x000fe20007ffe0ff */
[----:B------:R-:W-:Y:S01]  /*cc50*/  IMAD.HI.U32 R23, R7, R18, RZ ;  /* 0x0000001207177227 */ /* 0x000fe200078e00ff */
[----:B------:R-:W-:-:S03]  /*cc60*/  ISETP.GE.AND P4, PT, R5, RZ, PT ;  /* 0x000000ff0500720c */ /* 0x000fc60003f86270 */
[----:B------:R-:W-:Y:S01]  /*cc70*/  @!P6 IMAD.IADD R17, R17, 0x1, -R9 ;  /* 0x000000011111e824 */ /* 0x000fe200078e0a09 */
[----:B------:R-:W-:Y:S01]  /*cc80*/  ISETP.GT.U32.AND P6, PT, R9, R16, PT ;  /* 0x000000100900720c */ /* 0x000fe20003fc4070 */
[----:B------:R-:W-:Y:S01]  /*cc90*/  IMAD.HI.U32 R6, R7, R21, RZ ;  /* 0x0000001507067227 */ /* 0x000fe200078e00ff */
[----:B------:R-:W-:-:S03]  /*cca0*/  IABS R5, R4 ;  /* 0x0000000400057213 */ /* 0x000fc60000000000 */
[----:B------:R-:W-:Y:S02]  /*ccb0*/  IMAD.MOV R23, RZ, RZ, -R23 ;  /* 0x000000ffff177224 */ /* 0x000fe400078e0a17 */
[----:B------:R-:W-:Y:S02]  /*ccc0*/  IMAD.MOV.U32 R15, RZ, RZ, R19 ;  /* 0x000000ffff0f7224 */ /* 0x000fe400078e0013 */
[----:B------:R-:W-:Y:S02]  /*ccd0*/  @!P5 IMAD.IADD R22, R22, 0x1, -R9 ;  /* 0x000000011616d824 */ /* 0x000fe400078e0a09 */
[----:B------:R-:W-:Y:S02]  /*cce0*/  IMAD.MOV R6, RZ, RZ, -R6 ;  /* 0x000000ffff067224 */ /* 0x000fe400078e0a06 */
[C---:B------:R-:W-:Y:S02]  /*ccf0*/  IMAD R18, R9.reuse, R23, R18 ;  /* 0x0000001709127224 */ /* 0x040fe400078e0212 */
[----:B------:R-:W-:Y:S01]  /*cd00*/  @!P3 IMAD.MOV R15, RZ, RZ, -R15 ;  /* 0x000000ffff0fb224 */ /* 0x000fe200078e0a0f */
[----:B------:R-:W-:Y:S01]  /*cd10*/  ISETP.GT.U32.AND P3, PT, R9, R22, PT ;  /* 0x000000160900720c */ /* 0x000fe20003f64070 */
[----:B------:R-:W-:-:S02]  /*cd20*/  IMAD.MOV.U32 R3, RZ, RZ, R8 ;  /* 0x000000ffff037224 */ /* 0x000fc400078e0008 */
[----:B------:R-:W-:-:S04]  /*cd30*/  IMAD.HI.U32 R23, R7, R5, RZ ;  /* 0x0000000507177227 */ /* 0x000fc800078e00ff */
[C---:B------:R-:W-:Y:S02]  /*cd40*/  IMAD R21, R9.reuse, R6, R21 ;  /* 0x0000000609157224 */ /* 0x040fe400078e0215 */
[----:B------:R-:W-:Y:S01]  /*cd50*/  @!P2 IMAD.MOV R3, RZ, RZ, -R3 ;  /* 0x000000ffff03a224 */ /* 0x000fe200078e0a03 */
[C---:B------:R-:W-:Y:S01]  /*cd60*/  ISETP.GT.U32.AND P2, PT, R9.reuse, R18, PT ;  /* 0x000000120900720c */ /* 0x040fe20003f44070 */
[----:B------:R-:W-:Y:S02]  /*cd70*/  IMAD.MOV R23, RZ, RZ, -R23 ;  /* 0x000000ffff177224 */ /* 0x000fe400078e0a17 */
[----:B------:R-:W-:Y:S01]  /*cd80*/  @!P6 IMAD.IADD R16, R16, 0x1, -R9 ;  /* 0x000000011010e824 */ /* 0x000fe200078e0a09 */
[C---:B------:R-:W-:Y:S01]  /*cd90*/  ISETP.GT.U32.AND P6, PT, R9.reuse, R21, PT ;  /* 0x000000150900720c */ /* 0x040fe20003fc4070 */
[C---:B------:R-:W-:Y:S01]  /*cda0*/  IMAD R5, R9.reuse, R23, R5 ;  /* 0x0000001709057224 */ /* 0x040fe200078e0205 */
[----:B------:R-:W-:Y:S01]  /*cdb0*/  IADD3 R6, R2, 0x11, RZ ;  /* 0x0000001102067810 */ /* 0x000fe20007ffe0ff */
[----:B------:R-:W-:Y:S01]  /*cdc0*/  @!P3 IMAD.IADD R22, R22, 0x1, -R9 ;  /* 0x000000011616b824 */ /* 0x000fe200078e0a09 */
[----:B------:R-:W-:-:S02]  /*cdd0*/  ISETP.GT.U32.AND P5, PT, R9, R17, PT ;  /* 0x000000110900720c */ /* 0x000fc40003fa4070 */
[----:B------:R-:W-:Y:S02]  /*cde0*/  ISETP.GT.U32.AND P3, PT, R9, R5, PT ;  /* 0x000000050900720c */ /* 0x000fe40003f64070 */
[----:B------:R-:W-:Y:S01]  /*cdf0*/  IABS R8, R6 ;  /* 0x0000000600087213 */ /* 0x000fe20000000000 */
[----:B------:R-:W-:-:S04]  /*ce00*/  @!P2 IMAD.IADD R18, R18, 0x1, -R9 ;  /* 0x000000011212a824 */ /* 0x000fc800078e0a09 */
[----:B------:R-:W-:Y:S01]  /*ce10*/  @!P6 IMAD.IADD R21, R21, 0x1, -R9 ;  /* 0x000000011515e824 */ /* 0x000fe200078e0a09 */
[----:B------:R-:W-:Y:S01]  /*ce20*/  ISETP.GT.U32.AND P6, PT, R9, R18, PT ;  /* 0x000000120900720c */ /* 0x000fe20003fc4070 */
[----:B------:R-:W-:Y:S01]  /*ce30*/  IMAD.HI.U32 R23, R7, R8, RZ ;  /* 0x0000000807177227 */ /* 0x000fe200078e00ff */
[----:B------:R0:W-:Y:S03]  /*ce40*/  STL [R1+0xd8], R0 ;  /* 0x0000d80001007387 */ /* 0x0001e60000100800 */
[----:B------:R-:W-:Y:S02]  /*ce50*/  IMAD.MOV R23, RZ, RZ, -R23 ;  /* 0x000000ffff177224 */ /* 0x000fe400078e0a17 */
[--C-:B------:R-:W-:Y:S02]  /*ce60*/  @!P3 IMAD.IADD R5, R5, 0x1, -R9.reuse ;  /* 0x000000010505b824 */ /* 0x100fe400078e0a09 */
[----:B------:R-:W-:Y:S01]  /*ce70*/  @!P5 IMAD.IADD R17, R17, 0x1, -R9 ;  /* 0x000000011111d824 */ /* 0x000fe200078e0a09 */
[----:B------:R-:W-:Y:S01]  /*ce80*/  ISETP.GE.AND P5, PT, R20, RZ, PT ;  /* 0x000000ff1400720c */ /* 0x000fe20003fa6270 */
[----:B0-----:R-:W-:Y:S01]  /*ce90*/  IMAD.MOV.U32 R0, RZ, RZ, R22 ;  /* 0x000000ffff007224 */ /* 0x001fe200078e0016 */
[----:B------:R-:W-:Y:S01]  /*cea0*/  IADD3 R19, R2, 0x10, RZ ;  /* 0x0000001002137810 */ /* 0x000fe20007ffe0ff */
[----:B------:R-:W-:Y:S01]  /*ceb0*/  @!P1 IMAD.MOV R16, RZ, RZ, -R16 ;  /* 0x000000ffff109224 */ /* 0x000fe200078e0a10 */
[C---:B------:R-:W-:Y:S01]  /*cec0*/  ISETP.GT.U32.AND P3, PT, R9.reuse, R5, PT ;  /* 0x000000050900720c */ /* 0x040fe20003f64070 */
[----:B------:R-:W-:Y:S01]  /*ced0*/  IMAD R8, R9, R23, R8 ;  /* 0x0000001709087224 */ /* 0x000fe200078e0208 */
[----:B------:R-:W-:Y:S01]  /*cee0*/  STL [R1+0x1d10], R14 ;  /* 0x001d100e01007387 */ /* 0x000fe20000100800 */
[----:B------:R-:W-:-:S02]  /*cef0*/  @!P0 IMAD.MOV R17, RZ, RZ, -R17 ;  /* 0x000000ffff118224 */ /* 0x000fc400078e0a11 */
[----:B------:R-:W-:Y:S01]  /*cf00*/  @!P4 IMAD.MOV R0, RZ, RZ, -R0 ;  /* 0x000000ffff00c224 */ /* 0x000fe200078e0a00 */
[----:B------:R-:W-:Y:S01]  /*cf10*/  STL [R1+0x1d14], R15 ;  /* 0x001d140f01007387 */ /* 0x000fe20000100800 */
[----:B------:R-:W-:Y:S01]  /*cf20*/  @!P6 IMAD.IADD R18, R18, 0x1, -R9 ;  /* 0x000000011212e824 */ /* 0x000fe200078e0a09 */
[----:B------:R-:W-:Y:S02]  /*cf30*/  IABS R20, R19 ;  /* 0x0000001300147213 */ /* 0x000fe40000000000 */
[----:B------:R-:W-:Y:S01]  /*cf40*/  STL [R1+0x1d18], R3 ;  /* 0x001d180301007387 */ /* 0x000fe20000100800 */
[----:B------:R-:W-:-:S03]  /*cf50*/  ISETP.GT.U32.AND P4, PT, R9, R8, PT ;  /* 0x000000080900720c */ /* 0x000fc60003f84070 */
[----:B------:R-:W-:Y:S01]  /*cf60*/  STL [R1+0x1d1c], R16 ;  /* 0x001d1c1001007387 */ /* 0x000fe20000100800 */
[----:B------:R-:W-:-:S03]  /*cf70*/  ISETP.GE.AND P0, PT, R4, RZ, PT ;  /* 0x000000ff0400720c */ /* 0x000fc60003f06270 */
[----:B------:R-:W-:Y:S01]  /*cf80*/  STL [R1+0x1d20], R17 ;  /* 0x001d201101007387 */ /* 0x000fe20000100800 */
[----:B------:R-:W-:-:S03]  /*cf90*/  IMAD.HI.U32 R23, R7, R20, RZ ;  /* 0x0000001407177227 */ /* 0x000fc600078e00ff */
[----:B------:R0:W-:Y:S01]  /*cfa0*/  STL [R1+0x24], R0 ;  /* 0x0000240001007387 */ /* 0x0001e20000100800 */
[----:B------:R-:W-:Y:S01]  /*cfb0*/  ISETP.GT.U32.AND P1, PT, R9, R21, PT ;  /* 0x000000150900720c */ /* 0x000fe20003f24070 */
[----:B------:R-:W-:Y:S02]  /*cfc0*/  IMAD.MOV R23, RZ, RZ, -R23 ;  /* 0x000000ffff177224 */ /* 0x000fe400078e0a17 */
[----:B------:R-:W-:Y:S02]  /*cfd0*/  @!P3 IMAD.IADD R5, R5, 0x1, -R9 ;  /* 0x000000010505b824 */ /* 0x000fe400078e0a09 */
[----:B0-----:R-:W-:-:S04]  /*cfe0*/  IMAD.MOV.U32 R0, RZ, RZ, R18 ;  /* 0x000000ffff007224 */ /* 0x001fc800078e0012 */
[----:B------:R-:W-:Y:S01]  /*cff0*/  @!P5 IMAD.MOV R0, RZ, RZ, -R0 ;  /* 0x000000ffff00d224 */ /* 0x000fe200078e0a00 */
[----:B------:R-:W-:Y:S01]  /*d000*/  ISETP.GE.AND P6, PT, R6, RZ, PT ;  /* 0x000000ff0600720c */ /* 0x000fe20003fc6270 */
[C---:B------:R-:W-:Y:S02]  /*d010*/  IMAD R6, R9.reuse, R23, R20 ;  /* 0x0000001709067224 */ /* 0x040fe400078e0214 */
[----:B------:R-:W-:Y:S01]  /*d020*/  @!P4 IMAD.IADD R8, R8, 0x1, -R9 ;  /* 0x000000010808c824 */ /* 0x000fe200078e0a09 */
[----:B------:R0:W-:Y:S01]  /*d030*/  STL [R1+0x28], R0 ;  /* 0x0000280001007387 */ /* 0x0001e20000100800 */
[----:B------:R-:W-:Y:S02]  /*d040*/  ISETP.GE.AND P2, PT, R24, RZ, PT ;  /* 0x000000ff1800720c */ /* 0x000fe40003f46270 */
[----:B------:R-:W-:Y:S02]  /*d050*/  IADD3 R22, R2, 0xf, RZ ;  /* 0x0000000f02167810 */ /* 0x000fe40007ffe0ff */
[----:B------:R-:W-:Y:S01]  /*d060*/  ISETP.GT.U32.AND P5, PT, R9, R8, PT ;  /* 0x000000080900720c */ /* 0x000fe20003fa4070 */
[----:B0-----:R-:W-:-:S04]  /*d070*/  IMAD.MOV.U32 R0, RZ, RZ, R5 ;  /* 0x000000ffff007224 */ /* 0x001fc800078e0005 */
[----:B------:R-:W-:Y:S01]  /*d080*/  @!P0 IMAD.MOV R0, RZ, RZ, -R0 ;  /* 0x000000ffff008224 */ /* 0x000fe200078e0a00 */
[----:B------:R-:W-:Y:S01]  /*d090*/  ISETP.GT.U32.AND P0, PT, R9, R6, PT ;  /* 0x000000060900720c */ /* 0x000fe20003f04070 */
[----:B------:R-:W-:Y:S01]  /*d0a0*/  @!P1 IMAD.IADD R21, R21, 0x1, -R9 ;  /* 0x0000000115159824 */ /* 0x000fe200078e0a09 */
[----:B------:R-:W-:-:S03]  /*d0b0*/  IABS R18, R22 ;  /* 0x0000001600127213 */ /* 0x000fc60000000000 */
[----:B------:R-:W-:Y:S02]  /*d0c0*/  IMAD.MOV.U32 R3, RZ, RZ, R21 ;  /* 0x000000ffff037224 */ /* 0x000fe400078e0015 */
[----:B------:R-:W-:-:S04]  /*d0d0*/  IMAD.HI.U32 R23, R7, R18, RZ ;  /* 0x0000001207177227 */ /* 0x000fc800078e00ff */
[----:B------:R-:W-:Y:S02]  /*d0e0*/  @!P2 IMAD.MOV R3, RZ, RZ, -R3 ;  /* 0x000000ffff03a224 */ /* 0x000fe400078e0a03 */
[--C-:B------:R-:W-:Y:S02]  /*d0f0*/  @!P5 IMAD.IADD R8, R8, 0x1, -R9.reuse ;  /* 0x000000010808d824 */ /* 0x100fe400078e0a09 */
[----:B------:R-:W-:Y:S02]  /*d100*/  @!P0 IMAD.IADD R6, R6, 0x1, -R9 ;  /* 0x0000000106068824 */ /* 0x000fe400078e0a09 */
[----:B------:R-:W-:Y:S01]  /*d110*/  IMAD.MOV R23, RZ, RZ, -R23 ;  /* 0x000000ffff177224 */ /* 0x000fe200078e0a17 */
[----:B------:R-:W-:Y:S01]  /*d120*/  STL [R1+0x4c], R3 ;  /* 0x00004c0301007387 */ /* 0x000fe20000100800 */
[----:B------:R-:W-:Y:S02]  /*d130*/  ISETP.GE.AND P1, PT, R19, RZ, PT ;  /* 0x000000ff1300720c */ /* 0x000fe40003f26270 */
[----:B------:R-:W-:Y:S01]  /*d140*/  IADD3 R19, R2, 0xe, RZ ;  /* 0x0000000e02137810 */ /* 0x000fe20007ffe0ff */
[----:B------:R0:W-:Y:S01]  /*d150*/  STL [R1+0x50], R0 ;  /* 0x0000500001007387 */ /* 0x0001e20000100800 */
[C---:B------:R-:W-:Y:S01]  /*d160*/  IMAD R18, R9.reuse, R23, R18 ;  /* 0x0000001709127224 */ /* 0x040fe200078e0212 */
[----:B------:R-:W-:-:S02]  /*d170*/  ISETP.GT.U32.AND P0, PT, R9, R6, PT ;  /* 0x000000060900720c */ /* 0x000fc40003f04070 */
[----:B------:R-:W-:Y:S01]  /*d180*/  ISETP.GE.AND P4, PT, R19, RZ, PT ;  /* 0x000000ff1300720c */ /* 0x000fe20003f86270 */
[----:B0-----:R-:W-:Y:S01]  /*d190*/  IMAD.MOV.U32 R0, RZ, RZ, R8 ;  /* 0x000000ffff007224 */ /* 0x001fe200078e0008 */
[----:B------:R-:W-:-:S03]  /*d1a0*/  IABS R19, R19 ;  /* 0x0000001300137213 */ /* 0x000fc60000000000 */
[----:B------:R-:W-:Y:S01]  /*d1b0*/  @!P6 IMAD.MOV R0, RZ, RZ, -R0 ;  /* 0x000000ffff00e224 */ /* 0x000fe200078e0a00 */
[----:B------:R-:W-:Y:S02]  /*d1c0*/  ISETP.GT.U32.AND P6, PT, R9, R18, PT ;  /* 0x000000120900720c */ /* 0x000fe40003fc4070 */
[----:B------:R-:W-:Y:S01]  /*d1d0*/  ISETP.GE.AND P3, PT, R22, RZ, PT ;  /* 0x000000ff1600720c */ /* 0x000fe20003f66270 */
[----:B------:R-:W-:Y:S01]  /*d1e0*/  IMAD.HI.U32 R22, R7, R19, RZ ;  /* 0x0000001307167227 */ /* 0x000fe200078e00ff */
[C---:B------:R-:W-:Y:S02]  /*d1f0*/  IADD3 R20, R2.reuse, 0xd, RZ ;  /* 0x0000000d02147810 */ /* 0x040fe40007ffe0ff */
[----:B------:R-:W-:Y:S01]  /*d200*/  IADD3 R4, R2, 0xc, RZ ;  /* 0x0000000c02047810 */ /* 0x000fe20007ffe0ff */
[----:B------:R-:W-:Y:S02]  /*d210*/  IMAD.MOV R22, RZ, RZ, -R22 ;  /* 0x000000ffff167224 */ /* 0x000fe400078e0a16 */
[----:B------:R-:W-:Y:S01]  /*d220*/  @!P0 IMAD.IADD R6, R6, 0x1, -R9 ;  /* 0x0000000106068824 */ /* 0x000fe200078e0a09 */
[----:B------:R-:W-:Y:S01]  /*d230*/  ISETP.GE.AND P2, PT, R20, RZ, PT ;  /* 0x000000ff1400720c */ /* 0x000fe20003f46270 */
[----:B------:R-:W-:Y:S01]  /*d240*/  IMAD R19, R9, R22, R19 ;  /* 0x0000001609137224 */ /* 0x000fe200078e0213 */
[----:B------:R-:W-:Y:S01]  /*d250*/  IABS R20, R20 ;  /* 0x0000001400147213 */ /* 0x000fe20000000000 */
[----:B------:R-:W-:Y:S01]  /*d260*/  @!P6 IMAD.IADD R18, R18, 0x1, -R9 ;  /* 0x000000011212e824 */ /* 0x000fe200078e0a09 */
[----:B------:R-:W-:Y:S01]  /*d270*/  IABS R21, R4 ;  /* 0x0000000400157213 */ /* 0x000fe20000000000 */
[----:B------:R-:W-:Y:S01]  /*d280*/  IMAD.MOV.U32 R3, RZ, RZ, R6 ;  /* 0x000000ffff037224 */ /* 0x000fe200078e0006 */
[----:B------:R-:W-:Y:S01]  /*d290*/  ISETP.GE.AND P5, PT, R4, RZ, PT ;  /* 0x000000ff0400720c */ /* 0x000fe20003fa6270 */
[----:B------:R-:W-:Y:S01]  /*d2a0*/  IMAD.HI.U32 R5, R7, R20, RZ ;  /* 0x0000001407057227 */ /* 0x000fe200078e00ff */
[----:B------:R-:W-:-:S03]  /*d2b0*/  ISETP.GT.U32.AND P6, PT, R9, R18, PT ;  /* 0x000000120900720c */ /* 0x000fc60003fc4070 */
[----:B------:R-:W-:Y:S01]  /*d2c0*/  @!P1 IMAD.MOV R3, RZ, RZ, -R3 ;  /* 0x000000ffff039224 */ /* 0x000fe200078e0a03 */
[----:B------:R-:W-:Y:S01]  /*d2d0*/  ISETP.GT.U32.AND P1, PT, R9, R19, PT ;  /* 0x000000130900720c */ /* 0x000fe20003f24070 */
[----:B------:R-:W-:-:S04]  /*d2e0*/  IMAD.HI.U32 R4, R7, R21, RZ ;  /* 0x0000001507047227 */ /* 0x000fc800078e00ff */
[----:B------:R-:W-:Y:S02]  /*d2f0*/  IMAD.MOV R5, RZ, RZ, -R5 ;  /* 0x000000ffff057224 */ /* 0x000fe400078e0a05 */
[----:B------:R-:W-:Y:S02]  /*d300*/  IMAD.MOV R4, RZ, RZ, -R4 ;  /* 0x000000ffff047224 */ /* 0x000fe400078e0a04 */
[C---:B------:R-:W-:Y:S02]  /*d310*/  IMAD R20, R9.reuse, R5, R20 ;  /* 0x0000000509147224 */ /* 0x040fe400078e0214 */
[C---:B------:R-:W-:Y:S02]  /*d320*/  IMAD R21, R9.reuse, R4, R21 ;  /* 0x0000000409157224 */ /* 0x040fe400078e0215 */
[--C-:B------:R-:W-:Y:S01]  /*d330*/  @!P6 IMAD.IADD R18, R18, 0x1, -R9.reuse ;  /* 0x000000011212e824 */ /* 0x100fe200078e0a09 */
[----:B------:R-:W-:Y:S01]  /*d340*/  ISETP.GT.U32.AND P6, PT, R9, R20, PT ;  /* 0x000000140900720c */ /* 0x000fe20003fc4070 */
[----:B------:R-:W-:Y:S01]  /*d350*/  @!P1 IMAD.IADD R19, R19, 0x1, -R9 ;  /* 0x0000000113139824 */ /* 0x000fe200078e0a09 */
[----:B------:R-:W-:-:S02]  /*d360*/  ISETP.GT.U32.AND P1, PT, R9, R21, PT ;  /* 0x000000150900720c */ /* 0x000fc40003f24070 */
[C---:B------:R-:W-:Y:S02]  /*d370*/  IADD3 R22, R2.reuse, 0xb, RZ ;  /* 0x0000000b02167810 */ /* 0x040fe40007ffe0ff */
[----:B------:R-:W-:Y:S02]  /*d380*/  IADD3 R14, R2, 0x9, RZ ;  /* 0x00000009020e7810 */ /* 0x000fe40007ffe0ff */
[----:B------:R-:W-:Y:S02]  /*d390*/  ISETP.GE.AND P0, PT, R22, RZ, PT ;  /* 0x000000ff1600720c */ /* 0x000fe40003f06270 */
[----:B------:R-:W-:Y:S02]  /*d3a0*/  IABS R22, R22 ;  /* 0x0000001600167213 */ /* 0x000fe40000000000 */
[----:B------:R-:W-:Y:S01]  /*d3b0*/  IABS R24, R14 ;  /* 0x0000000e00187213 */ /* 0x000fe20000000000 */
[--C-:B------:R-:W-:Y:S01]  /*d3c0*/  @!P6 IMAD.IADD R20, R20, 0x1, -R9.reuse ;  /* 0x000000011414e824 */ /* 0x100fe200078e0a09 */
[----:B------:R-:W-:Y:S01]  /*d3d0*/  ISETP.GT.U32.AND P6, PT, R9, R19, PT ;  /* 0x000000130900720c */ /* 0x000fe20003fc4070 */
[----:B------:R-:W-:-:S02]  /*d3e0*/  @!P1 IMAD.IADD R21, R21, 0x1, -R9 ;  /* 0x0000000115159824 */ /* 0x000fc400078e0a09 */
[----:B------:R-:W-:-:S03]  /*d3f0*/  IMAD.HI.U32 R5, R7, R22, RZ ;  /* 0x0000001607057227 */ /* 0x000fc600078e00ff */
[----:B------:R-:W-:Y:S01]  /*d400*/  ISETP.GT.U32.AND P1, PT, R9, R21, PT ;  /* 0x000000150900720c */ /* 0x000fe20003f24070 */
[----:B------:R-:W-:Y:S02]  /*d410*/  IMAD.MOV R5, RZ, RZ, -R5 ;  /* 0x000000ffff057224 */ /* 0x000fe400078e0a05 */
[----:B------:R-:W-:-:S04]  /*d420*/  IMAD.HI.U32 R6, R7, R24, RZ ;  /* 0x0000001807067227 */ /* 0x000fc800078e00ff */
[----:B------:R-:W-:Y:S02]  /*d430*/  IMAD R22, R9, R5, R22 ;  /* 0x0000000509167224 */ /* 0x000fe400078e0216 */
[----:B------:R-:W-:Y:S02]  /*d440*/  IMAD.MOV R6, RZ, RZ, -R6 ;  /* 0x000000ffff067224 */ /* 0x000fe400078e0a06 */
[--C-:B------:R-:W-:Y:S01]  /*d450*/  @!P6 IMAD.IADD R19, R19, 0x1, -R9.reuse ;  /* 0x000000011313e824 */ /* 0x100fe200078e0a09 */
[C---:B------:R-:W-:Y:S01]  /*d460*/  ISETP.GT.U32.AND P6, PT, R9.reuse, R22, PT ;  /* 0x000000160900720c */ /* 0x040fe20003fc4070 */
[----:B------:R-:W-:Y:S01]  /*d470*/  IMAD R24, R9, R6, R24 ;  /* 0x0000000609187224 */ /* 0x000fe200078e0218 */
[----:B------:R-:W-:Y:S01]  /*d480*/  IADD3 R16, R2, 0xa, RZ ;  /* 0x0000000a02107810 */ /* 0x000fe20007ffe0ff */
[----:B------:R-:W-:-:S03]  /*d490*/  @!P1 IMAD.IADD R21, R21, 0x1, -R9 ;  /* 0x0000000115159824 */ /* 0x000fc600078e0a09 */
[----:B------:R-:W-:Y:S02]  /*d4a0*/  ISETP.GT.U32.AND P1, PT, R9, R24, PT ;  /* 0x000000180900720c */ /* 0x000fe40003f24070 */
[----:B------:R-:W-:Y:S01]  /*d4b0*/  IABS R23, R16 ;  /* 0x0000001000177213 */ /* 0x000fe20000000000 */
[----:B------:R0:W-:Y:S01]  /*d4c0*/  STL [R1+0x3c], R0 ;  /* 0x00003c0001007387 */ /* 0x0001e20000100800 */
[C---:B------:R-:W-:Y:S02]  /*d4d0*/  IADD3 R17, R2.reuse, 0x7, RZ ;  /* 0x0000000702117810 */ /* 0x040fe40007ffe0ff */
[----:B------:R-:W-:Y:S01]  /*d4e0*/  IADD3 R13, R2, 0x6, RZ ;  /* 0x00000006020d7810 */ /* 0x000fe20007ffe0ff */
[----:B------:R-:W-:Y:S01]  /*d4f0*/  IMAD.HI.U32 R4, R7, R23, RZ ;  /* 0x0000001707047227 */ /* 0x000fe200078e00ff */
[----:B------:R-:W-:Y:S02]  /*d500*/  IABS R26, R17 ;  /* 0x00000011001a7213 */ /* 0x000fe40000000000 */
[----:B------:R-:W-:Y:S01]  /*d510*/  IABS R27, R13 ;  /* 0x0000000d001b7213 */ /* 0x000fe20000000000 */
[----:B------:R-:W-:Y:S01]  /*d520*/  @!P6 IMAD.IADD R22, R22, 0x1, -R9 ;  /* 0x000000011616e824 */ /* 0x000fe200078e0a09 */
[----:B0-----:R-:W-:Y:S01]  /*d530*/  IADD3 R0, R2, 0x8, RZ ;  /* 0x0000000802007810 */ /* 0x001fe20007ffe0ff */
[----:B------:R-:W-:-:S03]  /*d540*/  IMAD.MOV R4, RZ, RZ, -R4 ;  /* 0x000000ffff047224 */ /* 0x000fc600078e0a04 */
[----:B------:R-:W-:Y:S01]  /*d550*/  IABS R25, R0 ;  /* 0x0000000000197213 */ /* 0x000fe20000000000 */
[----:B------:R-:W-:Y:S01]  /*d560*/  @!P1 IMAD.IADD R24, R24, 0x1, -R9 ;  /* 0x0000000118189824 */ /* 0x000fe200078e0a09 */
[C---:B------:R-:W-:Y:S01]  /*d570*/  ISETP.GT.U32.AND P1, PT, R9.reuse, R22, PT ;  /* 0x000000160900720c */ /* 0x040fe20003f24070 */
[----:B------:R-:W-:Y:S02]  /*d580*/  IMAD R23, R9, R4, R23 ;  /* 0x0000000409177224 */ /* 0x000fe400078e0217 */
[----:B------:R-:W-:-:S04]  /*d590*/  IMAD.HI.U32 R4, R7, R26, RZ ;  /* 0x0000001a07047227 */ /* 0x000fc800078e00ff */
[----:B------:R-:W-:-:S04]  /*d5a0*/  IMAD.HI.U32 R28, R7, R27, RZ ;  /* 0x0000001b071c7227 */ /* 0x000fc800078e00ff */
[----:B------:R-:W-:Y:S01]  /*d5b0*/  IMAD.HI.U32 R5, R7, R25, RZ ;  /* 0x0000001907057227 */ /* 0x000fe200078e00ff */
[----:B------:R-:W-:-:S03]  /*d5c0*/  IADD3 R12, R2, 0x5, RZ ;  /* 0x00000005020c7810 */ /* 0x000fc60007ffe0ff */
[----:B------:R-:W-:Y:S02]  /*d5d0*/  IMAD.MOV R4, RZ, RZ, -R4 ;  /* 0x000000ffff047224 */ /* 0x000fe400078e0a04 */
[----:B------:R-:W-:Y:S01]  /*d5e0*/  @!P3 IMAD.MOV R18, RZ, RZ, -R18 ;  /* 0x000000ffff12b224 */ /* 0x000fe200078e0a12 */
[C---:B------:R-:W-:Y:S01]  /*d5f0*/  ISETP.GT.U32.AND P3, PT, R9.reuse, R20, PT ;  /* 0x000000140900720c */ /* 0x040fe20003f64070 */
[----:B------:R-:W-:Y:S01]  /*d600*/  IMAD.MOV R28, RZ, RZ, -R28 ;  /* 0x000000ffff1c7224 */ /* 0x000fe200078e0a1c */
[----:B------:R-:W-:Y:S01]  /*d610*/  IADD3 R11, R2, 0x4, RZ ;  /* 0x00000004020b7810 */ /* 0x000fe20007ffe0ff */
[----:B------:R-:W-:Y:S02]  /*d620*/  IMAD.MOV R5, RZ, RZ, -R5 ;  /* 0x000000ffff057224 */ /* 0x000fe400078e0a05 */
[C---:B------:R-:W-:Y:S01]  /*d630*/  IMAD R26, R9.reuse, R4, R26 ;  /* 0x00000004091a7224 */ /* 0x040fe200078e021a */
[----:B------:R-:W-:Y:S01]  /*d640*/  IABS R4, R12 ;  /* 0x0000000c00047213 */ /* 0x000fe20000000000 */
[----:B------:R-:W-:-:S02]  /*d650*/  IMAD R27, R9, R28, R27 ;  /* 0x0000001c091b7224 */ /* 0x000fc400078e021b */
[C---:B------:R-:W-:Y:S01]  /*d660*/  IMAD R25, R9.reuse, R5, R25 ;  /* 0x0000000509197224 */ /* 0x040fe200078e0219 */
[----:B------:R-:W-:Y:S01]  /*d670*/  IABS R5, R11 ;  /* 0x0000000b00057213 */ /* 0x000fe20000000000 */
[----:B------:R-:W-:Y:S01]  /*d680*/  @!P1 IMAD.IADD R22, R22, 0x1, -R9 ;  /* 0x0000000116169824 */ /* 0x000fe200078e0a09 */
[----:B------:R-:W-:Y:S01]  /*d690*/  ISETP.GT.U32.AND P1, PT, R9, R27, PT ;  /* 0x0000001b0900720c */ /* 0x000fe20003f24070 */
[----:B------:R-:W-:-:S04]  /*d6a0*/  IMAD.HI.U32 R29, R7, R4, RZ ;  /* 0x00000004071d7227 */ /* 0x000fc800078e00ff */
[----:B------:R-:W-:-:S04]  /*d6b0*/  IMAD.HI.U32 R8, R7, R5, RZ ;  /* 0x0000000507087227 */ /* 0x000fc800078e00ff */
[----:B------:R-:W-:Y:S02]  /*d6c0*/  @!P3 IMAD.IADD R20, R20, 0x1, -R9 ;  /* 0x000000011414b824 */ /* 0x000fe400078e0a09 */
[----:B------:R-:W-:Y:S02]  /*d6d0*/  IMAD.MOV R10, RZ, RZ, -R29 ;  /* 0x000000ffff0a7224 */ /* 0x000fe400078e0a1d */
[----:B------:R-:W-:Y:S02]  /*d6e0*/  IMAD.MOV R29, RZ, RZ, -R8 ;  /* 0x000000ffff1d7224 */ /* 0x000fe400078e0a08 */
[----:B------:R-:W-:Y:S01]  /*d6f0*/  @!P4 IMAD.MOV R19, RZ, RZ, -R19 ;  /* 0x000000ffff13c224 */ /* 0x000fe200078e0a13 */
[----:B------:R0:W-:Y:S01]  /*d700*/  STL [R1+0x38], R3 ;  /* 0x0000380301007387 */ /* 0x0001e20000100800 */
[----:B------:R-:W-:Y:S02]  /*d710*/  @!P2 IMAD.MOV R20, RZ, RZ, -R20 ;  /* 0x000000ffff14a224 */ /* 0x000fe400078e0a14 */
[C---:B------:R-:W-:Y:S01]  /*d720*/  IMAD R4, R9.reuse, R10, R4 ;  /* 0x0000000a09047224 */ /* 0x040fe200078e0204 */
[----:B------:R-:W-:Y:S01]  /*d730*/  STL [R1+0x1d24], R18 ;  /* 0x001d241201007387 */ /* 0x000fe20000100800 */
[----:B------:R-:W-:Y:S01]  /*d740*/  IMAD R5, R9, R29, R5 ;  /* 0x0000001d09057224 */ /* 0x000fe200078e0205 */
[----:B------:R-:W-:-:S02]  /*d750*/  IADD3 R10, R2, 0x2, RZ ;  /* 0x00000002020a7810 */ /* 0x000fc40007ffe0ff */
[C---:B------:R-:W-:Y:S02]  /*d760*/  IADD3 R29, R2.reuse, 0x1, RZ ;  /* 0x00000001021d7810 */ /* 0x040fe40007ffe0ff */
[----:B0-----:R-:W-:Y:S01]  /*d770*/  IADD3 R3, R2, 0x3, RZ ;  /* 0x0000000302037810 */ /* 0x001fe20007ffe0ff */
[----:B------:R-:W-:Y:S01]  /*d780*/  @!P1 IMAD.IADD R27, R27, 0x1, -R9 ;  /* 0x000000011b1b9824 */ /* 0x000fe200078e0a09 */
[----:B------:R-:W2:Y:S01]  /*d790*/  LDL.LU R2, [R1+0x1d68] ;  /* 0x001d680001027983 */ /* 0x000ea20000300800 */
[----:B------:R-:W-:-:S03]  /*d7a0*/  ISETP.GE.AND P1, PT, R14, RZ, PT ;  /* 0x000000ff0e00720c */ /* 0x000fc60003f26270 */
[----:B------:R-:W-:Y:S04]  /*d7b0*/  STL [R1+0x1d28], R19 ;  /* 0x001d281301007387 */ /* 0x000fe80000100800 */
[----:B------:R-:W-:Y:S04]  /*d7c0*/  STL [R1+0x1d2c], R20 ;  /* 0x001d2c1401007387 */ /* 0x000fe80000100800 */
[----:B------:R-:W3:Y:S01]  /*d7d0*/  LDL.LU R14, [R1+0xc0] ;  /* 0x0000c000010e7983 */ /* 0x000ee20000300800 */
[C---:B------:R-:W-:Y:S02]  /*d7e0*/  ISETP.GT.U32.AND P3, PT, R9.reuse, R23, PT ;  /* 0x000000170900720c */ /* 0x040fe40003f64070 */
[----:B------:R-:W-:-:S11]  /*d7f0*/  ISETP.GT.U32.AND P6, PT, R9, R25, PT ;  /* 0x000000190900720c */ /* 0x000fd60003fc4070 */
[--C-:B------:R-:W-:Y:S01]  /*d800*/  @!P3 IMAD.IADD R23, R23, 0x1, -R9.reuse ;  /* 0x000000011717b824 */ /* 0x100fe200078e0a09 */
[----:B------:R-:W-:Y:S01]  /*d810*/  ISETP.GT.U32.AND P3, PT, R9, R26, PT ;  /* 0x0000001a0900720c */ /* 0x000fe20003f64070 */
[----:B------:R-:W-:Y:S01]  /*d820*/  @!P6 IMAD.IADD R25, R25, 0x1, -R9 ;  /* 0x000000011919e824 */ /* 0x000fe200078e0a09 */
[----:B------:R-:W-:-:S11]  /*d830*/  ISETP.GT.U32.AND P6, PT, R9, R24, PT ;  /* 0x000000180900720c */ /* 0x000fd60003fc4070 */
[----:B------:R-:W-:-:S05]  /*d840*/  @!P3 IMAD.IADD R26, R26, 0x1, -R9 ;  /* 0x000000011a1ab824 */ /* 0x000fca00078e0a09 */
[C---:B------:R-:W-:Y:S01]  /*d850*/  ISETP.GT.U32.AND P2, PT, R9.reuse, R26, PT ;  /* 0x0000001a0900720c */ /* 0x040fe20003f44070 */
[----:B------:R-:W-:Y:S01]  /*d860*/  @!P6 IMAD.IADD R24, R24, 0x1, -R9 ;  /* 0x000000011818e824 */ /* 0x000fe200078e0a09 */
[C---:B------:R-:W-:Y:S02]  /*d870*/  ISETP.GT.U32.AND P4, PT, R9.reuse, R23, PT ;  /* 0x000000170900720c */ /* 0x040fe40003f84070 */
[C---:B------:R-:W-:Y:S02]  /*d880*/  ISETP.GT.U32.AND P6, PT, R9.reuse, R5, PT ;  /* 0x000000050900720c */ /* 0x040fe40003fc4070 */
[----:B------:R-:W-:Y:S02]  /*d890*/  IABS R6, R3 ;  /* 0x0000000300067213 */ /* 0x000fe40000000000 */
[----:B------:R-:W-:-:S05]  /*d8a0*/  ISETP.GT.U32.AND P3, PT, R9, R25, PT ;  /* 0x000000190900720c */ /* 0x000fca0003f64070 */
[----:B------:R-:W-:Y:S01]  /*d8b0*/  @!P2 IMAD.IADD R26, R26, 0x1, -R9 ;  /* 0x000000011a1aa824 */ /* 0x000fe200078e0a09 */
[----:B------:R-:W-:Y:S01]  /*d8c0*/  ISETP.GE.AND P2, PT, R16, RZ, PT ;  /* 0x000000ff1000720c */ /* 0x000fe20003f46270 */
[----:B------:R-:W-:-:S04]  /*d8d0*/  IMAD.HI.U32 R15, R7, R6, RZ ;  /* 0x00000006070f7227 */ /* 0x000fc800078e00ff */
[----:B------:R-:W-:Y:S02]  /*d8e0*/  IMAD.MOV R8, RZ, RZ, -R15 ;  /* 0x000000ffff087224 */ /* 0x000fe400078e0a0f */
[--C-:B------:R-:W-:Y:S02]  /*d8f0*/  @!P4 IMAD.IADD R23, R23, 0x1, -R9.reuse ;  /* 0x000000011717c824 */ /* 0x100fe400078e0a09 */
[----:B------:R-:W-:Y:S02]  /*d900*/  @!P6 IMAD.IADD R5, R5, 0x1, -R9 ;  /* 0x000000010505e824 */ /* 0x000fe400078e0a09 */
[C---:B------:R-:W-:Y:S02]  /*d910*/  IMAD R6, R9.reuse, R8, R6 ;  /* 0x0000000809067224 */ /* 0x040fe400078e0206 */
[----:B------:R-:W-:Y:S01]  /*d920*/  @!P2 IMAD.MOV R23, RZ, RZ, -R23 ;  /* 0x000000ffff17a224 */ /* 0x000fe200078e0a17 */
[----:B------:R-:W-:Y:S01]  /*d930*/  ISETP.GT.U32.AND P2, PT, R9, R5, PT ;  /* 0x000000050900720c */ /* 0x000fe20003f44070 */
[----:B------:R-:W-:Y:S01]  /*d940*/  @!P3 IMAD.IADD R25, R25, 0x1, -R9 ;  /* 0x000000011919b824 */ /* 0x000fe200078e0a09 */
[----:B------:R-:W-:-:S02]  /*d950*/  ISETP.GT.U32.AND P3, PT, R9, R6, PT ;  /* 0x000000060900720c */ /* 0x000fc40003f64070 */
[----:B------:R-:W-:-:S09]  /*d960*/  ISETP.GT.U32.AND P4, PT, R9, R4, PT ;  /* 0x000000040900720c */ /* 0x000fd20003f84070 */
[--C-:B------:R-:W-:Y:S01]  /*d970*/  @!P2 IMAD.IADD R5, R5, 0x1, -R9.reuse ;  /* 0x000000010505a824 */ /* 0x100fe200078e0a09 */
[----:B------:R-:W-:Y:S01]  /*d980*/  ISETP.GE.AND P2, PT, R11, RZ, PT ;  /* 0x000000ff0b00720c */ /* 0x000fe20003f46270 */
[----:B------:R-:W-:Y:S01]  /*d990*/  @!P3 IMAD.IADD R6, R6, 0x1, -R9 ;  /* 0x000000010606b824 */ /* 0x000fe200078e0a09 */
[C---:B------:R-:W-:Y:S01]  /*d9a0*/  ISETP.GT.U32.AND P3, PT, R9.reuse, R27, PT ;  /* 0x0000001b0900720c */ /* 0x040fe20003f64070 */
[----:B------:R-:W0:Y:S01]  /*d9b0*/  S2R R11, SR_TID.X ;  /* 0x00000000000b7919 */ /* 0x000e220000002100 */
[----:B------:R-:W-:Y:S02]  /*d9c0*/  @!P5 IMAD.MOV R21, RZ, RZ, -R21 ;  /* 0x000000ffff15d224 */ /* 0x000fe400078e0a15 */
[----:B------:R-:W-:Y:S01]  /*d9d0*/  ISETP.GT.U32.AND P5, PT, R9, R6, PT ;  /* 0x000000060900720c */ /* 0x000fe20003fa4070 */
[----:B------:R-:W-:Y:S01]  /*d9e0*/  @!P4 IMAD.IADD R4, R4, 0x1, -R9 ;  /* 0x000000010404c824 */ /* 0x000fe200078e0a09 */
[----:B------:R-:W-:Y:S02]  /*d9f0*/  IABS R28, R10 ;  /* 0x0000000a001c7213 */ /* 0x000fe40000000000 */
[----:B------:R-:W-:-:S02]  /*da00*/  ISETP.GE.AND P4, PT, R0, RZ, PT ;  /* 0x000000ff0000720c */ /* 0x000fc40003f86270 */
[----:B------:R-:W-:-:S03]  /*da10*/  ISETP.GE.AND P6, PT, R17, RZ, PT ;  /* 0x000000ff1100720c */ /* 0x000fc60003fc6270 */
[----:B------:R-:W-:Y:S01]  /*da20*/  @!P3 IMAD.IADD R27, R27, 0x1, -R9 ;  /* 0x000000011b1bb824 */ /* 0x000fe200078e0a09 */
[----:B------:R-:W-:Y:S02]  /*da30*/  ISETP.GE.AND P3, PT, R13, RZ, PT ;  /* 0x000000ff0d00720c */ /* 0x000fe40003f66270 */
[----:B------:R-:W-:Y:S01]  /*da40*/  IABS R8, R29 ;  /* 0x0000001d00087213 */ /* 0x000fe20000000000 */
[C---:B------:R-:W-:Y:S01]  /*da50*/  IMAD.HI.U32 R15, R7.reuse, R28, RZ ;  /* 0x0000001c070f7227 */ /* 0x040fe200078e00ff */
[----:B------:R-:W4:Y:S03]  /*da60*/  LDL.LU R0, [R1+0x1d64] ;  /* 0x001d640001007983 */ /* 0x000f260000300800 */
[----:B------:R-:W-:-:S04]  /*da70*/  IMAD.HI.U32 R7, R7, R8, RZ ;  /* 0x0000000807077227 */ /* 0x000fc800078e00ff */
[----:B------:R-:W-:Y:S01]  /*da80*/  @!P0 IMAD.MOV R22, RZ, RZ, -R22 ;  /* 0x000000ffff168224 */ /* 0x000fe200078e0a16 */
[----:B------:R-:W-:Y:S01]  /*da90*/  ISETP.GT.U32.AND P0, PT, R9, R4, PT ;  /* 0x000000040900720c */ /* 0x000fe20003f04070 */
[----:B------:R-:W-:Y:S02]  /*daa0*/  IMAD.MOV R16, RZ, RZ, -R15 ;  /* 0x000000ffff107224 */ /* 0x000fe400078e0a0f */
[----:B------:R-:W-:Y:S01]  /*dab0*/  @!P5 IMAD.IADD R6, R6, 0x1, -R9 ;  /* 0x000000010606d824 */ /* 0x000fe200078e0a09 */
[----:B------:R-:W-:Y:S01]  /*dac0*/  ISETP.GE.AND P5, PT, R3, RZ, PT ;  /* 0x000000ff0300720c */ /* 0x000fe20003fa6270 */
[----:B------:R-:W-:Y:S02]  /*dad0*/  IMAD.MOV R15, RZ, RZ, -R7 ;  /* 0x000000ffff0f7224 */ /* 0x000fe400078e0a07 */
[----:B0-----:R-:W-:Y:S02]  /*dae0*/  IMAD.SHL.U32 R3, R11, 0x8, RZ ;  /* 0x000000080b037824 */ /* 0x001fe400078e00ff */
[----:B------:R-:W-:Y:S01]  /*daf0*/  IMAD R7, R9, R16, R28 ;  /* 0x0000001009077224 */ /* 0x000fe200078e021c */
[----:B------:R-:W-:Y:S01]  /*db00*/  LOP3.LUT R28, R11, 0x7, RZ, 0xc0, !PT ;  /* 0x000000070b1c7812 */ /* 0x000fe200078ec0ff */
[----:B------:R-:W-:Y:S01]  /*db10*/  @!P1 IMAD.MOV R24, RZ, RZ, -R24 ;  /* 0x000000ffff189224 */ /* 0x000fe200078e0a18 */
[----:B------:R-:W-:Y:S01]  /*db20*/  STL [R1+0x1d40], R21 ;  /* 0x001d401501007387 */ /* 0x000fe20000100800 */
[----:B------:R-:W-:-:S02]  /*db30*/  @!P4 IMAD.MOV R25, RZ, RZ, -R25 ;  /* 0x000000ffff19c224 */ /* 0x000fc400078e0a19 */
[----:B------:R-:W-:Y:S01]  /*db40*/  @!P6 IMAD.MOV R26, RZ, RZ, -R26 ;  /* 0x000000ffff1ae224 */ /* 0x000fe200078e0a1a */
[----:B------:R-:W-:Y:S01]  /*db50*/  STL [R1+0x1d44], R22 ;  /* 0x001d441601007387 */ /* 0x000fe20000100800 */
[----:B------:R-:W-:Y:S01]  /*db60*/  @!P3 IMAD.MOV R27, RZ, RZ, -R27 ;  /* 0x000000ffff1bb224 */ /* 0x000fe200078e0a1b */
[----:B------:R-:W-:Y:S01]  /*db70*/  ISETP.GE.AND P3, PT, R10, RZ, PT ;  /* 0x000000ff0a00720c */ /* 0x000fe20003f66270 */
[----:B------:R-:W-:Y:S01]  /*db80*/  IMAD.MOV.U32 R13, RZ, RZ, 0x7f ;  /* 0x0000007fff0d7424 */ /* 0x000fe200078e00ff */
[----:B------:R0:W-:Y:S01]  /*db90*/  STL [R1+0x1d48], R23 ;  /* 0x001d481701007387 */ /* 0x0001e20000100800 */
[----:B------:R-:W-:Y:S02]  /*dba0*/  LOP3.LUT R10, R3, 0x30, RZ, 0xc0, !PT ;  /* 0x00000030030a7812 */ /* 0x000fe400078ec0ff */
[C---:B------:R-:W-:Y:S01]  /*dbb0*/  LOP3.LUT R3, R11.reuse, 0x20, RZ, 0xc0, !PT ;  /* 0x000000200b037812 */ /* 0x040fe200078ec0ff */
[----:B------:R-:W-:Y:S01]  /*dbc0*/  STL [R1+0x1d4c], R24 ;  /* 0x001d4c1801007387 */ /* 0x000fe20000100800 */
[----:B------:R-:W-:Y:S01]  /*dbd0*/  IMAD.SHL.U32 R11, R11, 0x2, RZ ;  /* 0x000000020b0b7824 */ /* 0x000fe200078e00ff */
[----:B------:R-:W-:-:S02]  /*dbe0*/  IADD3 R13, R13, c[0x0][0x180], RZ ;  /* 0x000060000d0d7a10 */ /* 0x000fc40007ffe0ff */
[----:B------:R-:W-:Y:S01]  /*dbf0*/  STL [R1+0x1d50], R25 ;  /* 0x001d501901007387 */ /* 0x000fe20000100800 */
[----:B------:R-:W-:-:S03]  /*dc00*/  @!P0 IMAD.IADD R4, R4, 0x1, -R9 ;  /* 0x0000000104048824 */ /* 0x000fc600078e0a09 */
[----:B------:R-:W-:Y:S01]  /*dc10*/  STL [R1+0x1d54], R26 ;  /* 0x001d541a01007387 */ /* 0x000fe20000100800 */
[----:B------:R-:W-:Y:S01]  /*dc20*/  ISETP.GE.AND P0, PT, R12, RZ, PT ;  /* 0x000000ff0c00720c */ /* 0x000fe20003f06270 */
[----:B------:R-:W-:Y:S02]  /*dc30*/  IMAD R10, R28, 0x40, R10 ;  /* 0x000000401c0a7824 */ /* 0x000fe400078e020a */
[----:B------:R-:W-:Y:S01]  /*dc40*/  STL [R1+0x1d58], R27 ;  /* 0x001d581b01007387 */ /* 0x000fe20000100800 */
[----:B------:R-:W-:-:S03]  /*dc50*/  SHF.R.S32.HI R12, RZ, 0x1f, R13 ;  /* 0x0000001fff0c7819 */ /* 0x000fc6000001140d */
[----:B0-----:R-:W5:Y:S04]  /*dc60*/  LDL.LU R23, [R1+0xc8] ;  /* 0x0000c80001177983 */ /* 0x001f680000300800 */
[----:B------:R-:W2:Y:S04]  /*dc70*/  LDL.LU R22, [R1+0x90] ;  /* 0x0000900001167983 */ /* 0x000ea80000300800 */
[----:B------:R-:W4:Y:S01]  /*dc80*/  LDL.LU R21, [R1+0x58] ;  /* 0x0000580001157983 */ /* 0x000f220000300800 */
[----:B------:R-:W-:Y:S02]  /*dc90*/  LEA.HI R12, R12, R13, RZ, 0x7 ;  /* 0x0000000d0c0c7211 */ /* 0x000fe400078f38ff */
[----:B------:R-:W-:-:S02]  /*dca0*/  LOP3.LUT R10, R10, 0x10, R11, 0x78, !PT ;  /* 0x000000100a0a7812 */ /* 0x000fc400078e780b */
[----:B---3--:R-:W-:Y:S01]  /*dcb0*/  ISETP.GE.AND P4, PT, R14, RZ, PT ;  /* 0x000000ff0e00720c */ /* 0x008fe20003f86270 */
[----:B------:R-:W-:-:S05]  /*dcc0*/  IMAD R14, R28, 0x110, RZ ;  /* 0x000001101c0e7824 */ /* 0x000fca00078e02ff */
[----:B------:R-:W-:Y:S02]  /*dcd0*/  LOP3.LUT R28, R14, 0x30, R11, 0x78, !PT ;  /* 0x000000300e1c7812 */ /* 0x000fe400078e780b */
[----:B------:R-:W3:Y:S04]  /*dce0*/  LDL.LU R14, [R1+0x54] ;  /* 0x00005400010e7983 */ /* 0x000ee80000300800 */
[----:B------:R-:W3:Y:S04]  /*dcf0*/  LDL.LU R13, [R1+0x48] ;  /* 0x00004800010d7983 */ /* 0x000ee80000300800 */
[----:B------:R-:W3:Y:S04]  /*dd00*/  LDL.LU R11, [R1+0x44] ;  /* 0x00004400010b7983 */ /* 0x000ee80000300800 */
[----:B------:R-:W3:Y:S01]  /*dd10*/  LDL.LU R10, [R1+0x40] ;  /* 0x00004000010a7983 */ /* 0x000ee20000300800 */
[C---:B------:R-:W-:Y:S01]  /*dd20*/  IMAD R8, R9.reuse, R15, R8 ;  /* 0x0000000f09087224 */ /* 0x040fe200078e0208 */
[----:B------:R-:W-:Y:S01]  /*dd30*/  ISETP.GT.U32.AND P1, PT, R9, R7, PT ;  /* 0x000000070900720c */ /* 0x000fe20003f24070 */
[----:B------:R-:W-:Y:S01]  /*dd40*/  IMAD.SHL.U32 R3, R3, 0x40, RZ ;  /* 0x0000004003037824 */ /* 0x000fe200078e00ff */
[----:B------:R-:W3:Y:S02]  /*dd50*/  LDL.LU R20, [R1+0x10] ;  /* 0x0000100001147983 */ /* 0x000ee40000300800 */
[----:B------:R-:W-:-:S02]  /*dd60*/  ISETP.GT.U32.AND P6, PT, R9, R8, PT ;  /* 0x000000080900720c */ /* 0x000fc40003fc4070 */
[----:B------:R-:W-:Y:S01]  /*dd70*/  LOP3.LUT R3, R28, R3, RZ, 0xfc, !PT ;  /* 0x000000031c037212 */ /* 0x000fe200078efcff */
[----:B------:R-:W3:Y:S04]  /*dd80*/  LDL.LU R19, [R1+0x140] ;  /* 0x0001400001137983 */ /* 0x000ee80000300800 */
[----:B------:R-:W3:Y:S02]  /*dd90*/  LDL.LU R18, [R1+0x2e8] ;  /* 0x0002e80001127983 */ /* 0x000ee40000300800 */
[--C-:B------:R-:W-:Y:S02]  /*dda0*/  @!P1 IMAD.IADD R7, R7, 0x1, -R9.reuse ;  /* 0x0000000107079824 */ /* 0x100fe400078e0a09 */
[----:B------:R-:W3:Y:S02]  /*ddb0*/  LDL.LU R17, [R1+0x39c] ;  /* 0x00039c0001117983 */ /* 0x000ee40000300800 */
[----:B------:R-:W-:Y:S01]  /*ddc0*/  @!P6 IMAD.IADD R8, R8, 0x1, -R9 ;  /* 0x000000010808e824 */ /* 0x000fe200078e0a09 */
[C---:B------:R-:W-:Y:S01]  /*ddd0*/  ISETP.GT.U32.AND P1, PT, R9.reuse, R7, PT ;  /* 0x000000070900720c */ /* 0x040fe20003f24070 */
[----:B------:R-:W3:Y:S03]  /*dde0*/  LDL.LU R16, [R1+0x3a4] ;  /* 0x0003a40001107983 */ /* 0x000ee60000300800 */
[----:B------:R-:W-:Y:S01]  /*ddf0*/  ISETP.GT.U32.AND P6, PT, R9, R8, PT ;  /* 0x000000080900720c */ /* 0x000fe20003fc4070 */
[----:B------:R-:W3:Y:S04]  /*de00*/  LDL.LU R3, [R1+0x3a8] ;  /* 0x0003a80001037983 */ /* 0x000ee80000300800 */
[----:B------:R-:W3:Y:S04]  /*de10*/  LDL.LU R15, [R1+0x3b4] ;  /* 0x0003b400010f7983 */ /* 0x000ee80000300800 */
[----:B------:R-:W3:Y:S01]  /*de20*/  LDL.LU R12, [R1+0x3ac] ;  /* 0x0003ac00010c7983 */ /* 0x000ee20000300800 */
[----:B------:R-:W-:-:S02]  /*de30*/  @!P0 IMAD.MOV R4, RZ, RZ, -R4 ;  /* 0x000000ffff048224 */ /* 0x000fc400078e0a04 */
[--C-:B------:R-:W-:Y:S02]  /*de40*/  @!P1 IMAD.IADD R7, R7, 0x1, -R9.reuse ;  /* 0x0000000107079824 */ /* 0x100fe400078e0a09 */
[----:B------:R-:W-:Y:S01]  /*de50*/  @!P6 IMAD.IADD R8, R8, 0x1, -R9 ;  /* 0x000000010808e824 */ /* 0x000fe200078e0a09 */
[----:B------:R-:W-:Y:S01]  /*de60*/  ISETP.NE.AND P6, PT, RZ, c[0x0][0x17c], PT ;  /* 0x00005f00ff007a0c */ /* 0x000fe20003fc5270 */
[----:B------:R-:W-:Y:S01]  /*de70*/  @!P2 IMAD.MOV R5, RZ, RZ, -R5 ;  /* 0x000000ffff05a224 */ /* 0x000fe200078e0a05 */
[----:B------:R-:W-:Y:S01]  /*de80*/  LOP3.LUT R9, RZ, c[0x0][0x17c], RZ, 0x33, !PT ;  /* 0x00005f00ff097a12 */ /* 0x000fe200078e33ff */
[----:B------:R-:W-:Y:S04]  /*de90*/  STL [R1+0x1d5c], R4 ;  /* 0x001d5c0401007387 */ /* 0x000fe80000100800 */
[----:B------:R2:W-:Y:S01]  /*dea0*/  STL [R1+0x1d60], R5 ;  /* 0x001d600501007387 */ /* 0x0005e20000100800 */
[----:B------:R-:W-:-:S02]  /*deb0*/  ISETP.GE.AND P1, PT, R29, RZ, PT ;  /* 0x000000ff1d00720c */ /* 0x000fc40003f26270 */
[C---:B-----5:R-:W-:Y:S02]  /*dec0*/  SEL R23, R9.reuse, R23, !P6 ;  /* 0x0000001709177207 */ /* 0x060fe40007000000 */
[----:B--2---:R-:W-:-:S03]  /*ded0*/  SEL R5, R9, R22, !P6 ;  /* 0x0000001609057207 */ /* 0x004fc60007000000 */
[----:B------:R-:W-:Y:S01]  /*dee0*/  STL [R1+0x400], R23 ;  /* 0x0004001701007387 */ /* 0x000fe20000100800 */
[----:B----4-:R-:W-:-:S03]  /*def0*/  SEL R4, R9, R21, !P6 ;  /* 0x0000001509047207 */ /* 0x010fc60007000000 */
[----:B------:R0:W-:Y:S04]  /*df00*/  STL [R1+0x3fc], R5 ;  /* 0x0003fc0501007387 */ /* 0x0001e80000100800 */
[----:B------:R1:W-:Y:S01]  /*df10*/  STL [R1+0x3f8], R4 ;  /* 0x0003f80401007387 */ /* 0x0003e20000100800 */
[C---:B---3--:R-:W-:Y:S02]  /*df20*/  SEL R14, R9.reuse, R14, !P6 ;  /* 0x0000000e090e7207 */ /* 0x048fe40007000000 */
[----:B0-----:R-:W-:-:S03]  /*df30*/  SEL R5, R9, R13, !P6 ;  /* 0x0000000d09057207 */ /* 0x001fc60007000000 */
[----:B------:R-:W-:Y:S01]  /*df40*/  STL [R1+0x3f4], R14 ;  /* 0x0003f40e01007387 */ /* 0x000fe20000100800 */
[----:B-1----:R-:W-:-:S03]  /*df50*/  SEL R4, R9, R11, !P6 ;  /* 0x0000000b09047207 */ /* 0x002fc60007000000 */
[----:B------:R-:W2:Y:S04]  /*df60*/  LDL.LU R11, [R1+0x3b0] ;  /* 0x0003b000010b7983 */ /* 0x000ea80000300800 */
[----:B------:R0:W-:Y:S04]  /*df70*/  STL [R1+0x3f0], R5 ;  /* 0x0003f00501007387 */ /* 0x0001e80000100800 */
[----:B------:R1:W-:Y:S01]  /*df80*/  STL [R1+0x3ec], R4 ;  /* 0x0003ec0401007387 */ /* 0x0003e20000100800 */
[----:B0-----:R-:W-:-:S03]  /*df90*/  SEL R5, R9, R10, !P6 ;  /* 0x0000000a09057207 */ /* 0x001fc60007000000 */
[----:B-1----:R-:W3:Y:S04]  /*dfa0*/  LDL.LU R4, [R1+0x3a0] ;  /* 0x0003a00001047983 */ /* 0x002ee80000300800 */
[----:B------:R-:W4:Y:S04]  /*dfb0*/  LDL.LU R28, [R1+0x370] ;  /* 0x00037000011c7983 */ /* 0x000f280000300800 */
[----:B------:R0:W-:Y:S04]  /*dfc0*/  STL [R1+0x3e8], R5 ;  /* 0x0003e80501007387 */ /* 0x0001e80000100800 */
[----:B------:R-:W5:Y:S04]  /*dfd0*/  LDL.LU R29, [R1+0x37c] ;  /* 0x00037c00011d7983 */ /* 0x000f680000300800 */
        /* <DEDUP_REMOVED lines=9> */
[----:B------:R-:W5:Y:S01]  /*e070*/  LDL.LU R10, [R1+0x374] ;  /* 0x00037400010a7983 */ /* 0x000f620000300800 */
[----:B0-----:R-:W-:-:S02]  /*e080*/  SEL R5, R9, R20, !P6 ;  /* 0x0000001409057207 */ /* 0x001fc40007000000 */
[C---:B------:R-:W-:Y:S02]  /*e090*/  SEL R19, R9.reuse, R19, !P6 ;  /* 0x0000001309137207 */ /* 0x040fe40007000000 */
[C---:B------:R-:W-:Y:S01]  /*e0a0*/  SEL R18, R9.reuse, R18, !P6 ;  /* 0x0000001209127207 */ /* 0x040fe20007000000 */
[----:B------:R0:W-:Y:S04]  /*e0b0*/  STL [R1+0x3e4], R5 ;  /* 0x0003e40501007387 */ /* 0x0001e80000100800 */
[----:B------:R-:W-:Y:S01]  /*e0c0*/  STL [R1+0x3e0], R19 ;  /* 0x0003e01301007387 */ /* 0x000fe20000100800 */
[----:B0-----:R-:W-:-:S03]  /*e0d0*/  SEL R5, R9, R17, !P6 ;  /* 0x0000001109057207 */ /* 0x001fc60007000000 */
[----:B------:R-:W-:Y:S01]  /*e0e0*/  STL [R1+0x3dc], R18 ;  /* 0x0003dc1201007387 */ /* 0x000fe20000100800 */
[C---:B------:R-:W-:Y:S02]  /*e0f0*/  SEL R17, R9.reuse, R16, !P6 ;  /* 0x0000001009117207 */ /* 0x040fe40007000000 */
[C---:B------:R-:W-:Y:S01]  /*e100*/  SEL R16, R9.reuse, R3, !P6 ;  /* 0x0000000309107207 */ /* 0x040fe20007000000 */
[----:B------:R0:W-:Y:S01]  /*e110*/  STL [R1+0x3d8], R5 ;  /* 0x0003d80501007387 */ /* 0x0001e20000100800 */
[----:B------:R-:W-:-:S03]  /*e120*/  SEL R3, R9, R12, !P6 ;  /* 0x0000000c09037207 */ /* 0x000fc60007000000 */
[----:B------:R1:W-:Y:S01]  /*e130*/  STL [R1+0x3d4], R17 ;  /* 0x0003d41101007387 */ /* 0x0003e20000100800 */
[----:B0-----:R-:W-:-:S03]  /*e140*/  SEL R5, R9, R15, !P6 ;  /* 0x0000000f09057207 */ /* 0x001fc60007000000 */
[----:B------:R0:W-:Y:S04]  /*e150*/  STL [R1+0x3d0], R16 ;  /* 0x0003d01001007387 */ /* 0x0001e80000100800 */
[----:B------:R-:W5:Y:S04]  /*e160*/  LDL.LU R20, [R1+0x338] ;  /* 0x0003380001147983 */ /* 0x000f680000300800 */
[----:B------:R-:W-:Y:S04]  /*e170*/  STL [R1+0x3cc], R5 ;  /* 0x0003cc0501007387 */ /* 0x000fe80000100800 */
[----:B------:R-:W5:Y:S04]  /*e180*/  LDL.LU R19, [R1+0x368] ;  /* 0x0003680001137983 */ /* 0x000f680000300800 */
[----:B------:R0:W-:Y:S04]  /*e190*/  STL [R1+0x3c8], R3 ;  /* 0x0003c80301007387 */ /* 0x0001e80000100800 */
[----:B------:R-:W5:Y:S04]  /*e1a0*/  LDL.LU R18, [R1+0x36c] ;  /* 0x00036c0001127983 */ /* 0x000f680000300800 */
[----:B-1----:R-:W5:Y:S04]  /*e1b0*/  LDL.LU R17, [R1+0x340] ;  /* 0x0003400001117983 */ /* 0x002f680000300800 */
[----:B0-----:R-:W5:Y:S04]  /*e1c0*/  LDL.LU R16, [R1+0x364] ;  /* 0x0003640001107983 */ /* 0x001f680000300800 */
[----:B------:R-:W5:Y:S04]  /*e1d0*/  LDL.LU R3, [R1+0x350] ;  /* 0x0003500001037983 */ /* 0x000f680000300800 */
[----:B------:R-:W5:Y:S04]  /*e1e0*/  LDL.LU R15, [R1+0x360] ;  /* 0x00036000010f7983 */ /* 0x000f680000300800 */
[----:B------:R-:W5:Y:S01]  /*e1f0*/  LDL.LU R12, [R1+0x354] ;  /* 0x00035400010c7983 */ /* 0x000f620000300800 */
[----:B--2---:R-:W-:-:S03]  /*e200*/  SEL R5, R9, R11, !P6 ;  /* 0x0000000b09057207 */ /* 0x004fc60007000000 */
[----:B------:R-:W2:Y:S04]  /*e210*/  LDL.LU R11, [R1+0x35c] ;  /* 0x00035c00010b7983 */ /* 0x000ea80000300800 */
[----:B------:R5:W-:Y:S01]  /*e220*/  STL [R1+0x3c4], R5 ;  /* 0x0003c40501007387 */ /* 0x000be20000100800 */
[C---:B---3--:R-:W-:Y:S02]  /*e230*/  SEL R4, R9.reuse, R4, !P6 ;  /* 0x0000000409047207 */ /* 0x048fe40007000000 */
[----:B----4-:R-:W-:-:S03]  /*e240*/  SEL R28, R9, R28, !P6 ;  /* 0x0000001c091c7207 */ /* 0x010fc60007000000 */
[----:B------:R0:W-:Y:S01]  /*e250*/  STL [R1+0x3b8], R4 ;  /* 0x0003b80401007387 */ /* 0x0001e20000100800 */
[----:B-----5:R-:W-:-:S03]  /*e260*/  SEL R5, R9, R29, !P6 ;  /* 0x0000001d09057207 */ /* 0x020fc60007000000 */
[----:B------:R-:W-:Y:S01]  /*e270*/  STL [R1+0x3b4], R28 ;  /* 0x0003b41c01007387 */ /* 0x000fe20000100800 */
[----:B0-----:R-:W-:-:S03]  /*e280*/  SEL R4, R9, R27, !P6 ;  /* 0x0000001b09047207 */ /* 0x001fc60007000000 */
[----:B------:R0:W-:Y:S01]  /*e290*/  STL [R1+0x3b0], R5 ;  /* 0x0003b00501007387 */ /* 0x0001e20000100800 */
[----:B------:R-:W-:-:S03]  /*e2a0*/  SEL R26, R9, R26, !P6 ;  /* 0x0000001a091a7207 */ /* 0x000fc60007000000 */
[----:B------:R1:W-:Y:S01]  /*e2b0*/  STL [R1+0x3ac], R4 ;  /* 0x0003ac0401007387 */ /* 0x0003e20000100800 */
[----:B0-----:R-:W-:-:S03]  /*e2c0*/  SEL R5, R9, R25, !P6 ;  /* 0x0000001909057207 */ /* 0x001fc60007000000 */
[----:B------:R-:W-:Y:S01]  /*e2d0*/  STL [R1+0x3a8], R26 ;  /* 0x0003a81a01007387 */ /* 0x000fe20000100800 */
[----:B-1----:R-:W-:-:S03]  /*e2e0*/  SEL R4, R9, R24, !P6 ;  /* 0x0000001809047207 */ /* 0x002fc60007000000 */
[----:B------:R0:W-:Y:S01]  /*e2f0*/  STL [R1+0x3a4], R5 ;  /* 0x0003a40501007387 */ /* 0x0001e20000100800 */
[----:B------:R-:W-:-:S03]  /*e300*/  SEL R23, R9, R23, !P6 ;  /* 0x0000001709177207 */ /* 0x000fc60007000000 */
[----:B------:R1:W-:Y:S01]  /*e310*/  STL [R1+0x3a0], R4 ;  /* 0x0003a00401007387 */ /* 0x0003e20000100800 */
[----:B0-----:R-:W-:-:S03]  /*e320*/  SEL R5, R9, R22, !P6 ;  /* 0x0000001609057207 */ /* 0x001fc60007000000 */
[----:B------:R-:W-:Y:S01]  /*e330*/  STL [R1+0x39c], R23 ;  /* 0x00039c1701007387 */ /* 0x000fe20000100800 */
[C---:B------:R-:W-:Y:S02]  /*e340*/  SEL R14, R9.reuse, R14, !P6 ;  /* 0x0000000e090e7207 */ /* 0x040fe40007000000 */
[C---:B-1----:R-:W-:Y:S01]  /*e350*/  SEL R4, R9.reuse, R21, !P6 ;  /* 0x0000001509047207 */ /* 0x042fe20007000000 */
[----:B------:R0:W-:Y:S04]  /*e360*/  STL [R1+0x398], R5 ;  /* 0x0003980501007387 */ /* 0x0001e80000100800 */
[----:B------:R1:W-:Y:S01]  /*e370*/  STL [R1+0x394], R4 ;  /* 0x0003940401007387 */ /* 0x0003e20000100800 */
[----:B0-----:R-:W-:-:S03]  /*e380*/  SEL R5, R9, R13, !P6 ;  /* 0x0000000d09057207 */ /* 0x001fc60007000000 */
[----:B------:R0:W-:Y:S01]  /*e390*/  STL [R1+0x390], R14 ;  /* 0x0003900e01007387 */ /* 0x0001e20000100800 */
[----:B-1----:R-:W-:-:S03]  /*e3a0*/  SEL R4, R9, R10, !P6 ;  /* 0x0000000a09047207 */ /* 0x002fc60007000000 */
[----:B------:R-:W3:Y:S04]  /*e3b0*/  LDL.LU R25, [R1+0x358] ;  /* 0x0003580001197983 */ /* 0x000ee80000300800 */
[----:B------:R-:W-:Y:S04]  /*e3c0*/  STL [R1+0x38c], R5 ;  /* 0x00038c0501007387 */ /* 0x000fe80000100800 */
[----:B------:R-:W4:Y:S04]  /*e3d0*/  LDL.LU R24, [R1+0x34c] ;  /* 0x00034c0001187983 */ /* 0x000f280000300800 */
[----:B------:R1:W-:Y:S04]  /*e3e0*/  STL [R1+0x388], R4 ;  /* 0x0003880401007387 */ /* 0x0003e80000100800 */
[----:B------:R-:W5:Y:S04]  /*e3f0*/  LDL.LU R23, [R1+0x33c] ;  /* 0x00033c0001177983 */ /* 0x000f680000300800 */
[----:B------:R-:W5:Y:S04]  /*e400*/  LDL.LU R22, [R1+0x334] ;  /* 0x0003340001167983 */ /* 0x000f680000300800 */
[----:B------:R-:W5:Y:S04]  /*e410*/  LDL.LU R21, [R1+0x330] ;  /* 0x0003300001157983 */ /* 0x000f680000300800 */
[----:B0-----:R-:W5:Y:S04]  /*e420*/  LDL.LU R14, [R1+0x32c] ;  /* 0x00032c00010e7983 */ /* 0x001f680000300800 */
[----:B------:R-:W5:Y:S04]  /*e430*/  LDL.LU R13, [R1+0x328] ;  /* 0x00032800010d7983 */ /* 0x000f680000300800 */
[----:B------:R-:W5:Y:S01]  /*e440*/  LDL.LU R10, [R1+0x324] ;  /* 0x00032400010a7983 */ /* 0x000f620000300800 */
[----:B------:R-:W-:-:S02]  /*e450*/  SEL R20, R9, R20, !P6 ;  /* 0x0000001409147207 */ /* 0x000fc40007000000 */
[C---:B-1----:R-:W-:Y:S02]  /*e460*/  SEL R4, R9.reuse, R19, !P6 ;  /* 0x0000001309047207 */ /* 0x042fe40007000000 */
[C---:B------:R-:W-:Y:S01]  /*e470*/  SEL R5, R9.reuse, R18, !P6 ;  /* 0x0000001209057207 */ /* 0x040fe20007000000 */
[----:B------:R-:W-:Y:S01]  /*e480*/  STL [R1+0x384], R20 ;  /* 0x0003841401007387 */ /* 0x000fe20000100800 */
[----:B------:R-:W-:-:S03]  /*e490*/  SEL R17, R9, R17, !P6 ;  /* 0x0000001109117207 */ /* 0x000fc60007000000 */
[----:B------:R0:W-:Y:S04]  /*e4a0*/  STL [R1+0x380], R4 ;  /* 0x0003800401007387 */ /* 0x0001e80000100800 */
[----:B------:R1:W-:Y:S01]  /*e4b0*/  STL [R1+0x37c], R5 ;  /* 0x00037c0501007387 */ /* 0x0003e20000100800 */
[----:B0-----:R-:W-:-:S03]  /*e4c0*/  SEL R4, R9, R16, !P6 ;  /* 0x0000001009047207 */ /* 0x001fc60007000000 */
[----:B------:R-:W-:Y:S01]  /*e4d0*/  STL [R1+0x378], R17 ;  /* 0x0003781101007387 */ /* 0x000fe20000100800 */
[----:B-1----:R-:W-:-:S03]  /*e4e0*/  SEL R5, R9, R3, !P6 ;  /* 0x0000000309057207 */ /* 0x002fc60007000000 */
[----:B------:R0:W-:Y:S01]  /*e4f0*/  STL [R1+0x374], R4 ;  /* 0x0003740401007387 */ /* 0x0001e20000100800 */
[----:B------:R-:W-:-:S03]  /*e500*/  SEL R3, R9, R15, !P6 ;  /* 0x0000000f09037207 */ /* 0x000fc60007000000 */
[----:B------:R-:W-:Y:S01]  /*e510*/  STL [R1+0x370], R5 ;  /* 0x0003700501007387 */ /* 0x000fe20000100800 */
[----:B0-----:R-:W-:-:S03]  /*e520*/  SEL R4, R9, R12, !P6 ;  /* 0x0000000c09047207 */ /* 0x001fc60007000000 */
[----:B------:R-:W5:Y:S04]  /*e530*/  LDL.LU R12, [R1+0x320] ;  /* 0x00032000010c7983 */ /* 0x000f680000300800 */
[----:B------:R-:W-:Y:S04]  /*e540*/  STL [R1+0x36c], R3 ;  /* 0x00036c0301007387 */ /* 0x000fe80000100800 */
[----:B------:R0:W-:Y:S04]  /*e550*/  STL [R1+0x368], R4 ;  /* 0x0003680401007387 */ /* 0x0001e80000100800 */
[----:B0-----:R-:W5:Y:S04]  /*e560*/  LDL.LU R4, [R1+0x31c] ;  /* 0x00031c0001047983 */ /* 0x001f680000300800 */
[----:B------:R-:W5:Y:S01]  /*e570*/  LDL.LU R28, [R1+0x318] ;  /* 0x00031800011c7983 */ /* 0x000f620000300800 */
[----:B--2---:R-:W-:-:S05]  /*e580*/  SEL R3, R9, R11, !P6 ;  /* 0x0000000b09037207 */ /* 0x004fca0007000000 */
[----:B------:R0:W-:Y:S04]  /*e590*/  STL [R1+0x364], R3 ;  /* 0x0003640301007387 */ /* 0x0001e80000100800 */
[----:B------:R-:W2:Y:S04]  /*e5a0*/  LDL.LU R29, [R1+0x314] ;  /* 0x00031400011d7983 */ /* 0x000ea80000300800 */
[----:B------:R-:W2:Y:S04]  /*e5b0*/  LDL.LU R27, [R1+0x310] ;  /* 0x00031000011b7983 */ /* 0x000ea80000300800 */
[----:B------:R-:W2:Y:S04]  /*e5c0*/  LDL.LU R26, [R1+0x2f4] ;  /* 0x0002f400011a7983 */ /* 0x000ea80000300800 */
[----:B------:R-:W2:Y:S04]  /*e5d0*/  LDL.LU R20, [R1+0x2f8] ;  /* 0x0002f80001147983 */ /* 0x000ea80000300800 */
[----:B------:R-:W2:Y:S04]  /*e5e0*/  LDL.LU R19, [R1+0x2fc] ;  /* 0x0002fc0001137983 */ /* 0x000ea80000300800 */
[----:B------:R-:W2:Y:S04]  /*e5f0*/  LDL.LU R18, [R1+0x304] ;  /* 0x0003040001127983 */ /* 0x000ea80000300800 */
[----:B------:R-:W2:Y:S04]  /*e600*/  LDL.LU R17, [R1+0x308] ;  /* 0x0003080001117983 */ /* 0x000ea80000300800 */
[----:B------:R-:W2:Y:S04]  /*e610*/  LDL.LU R16, [R1+0x30c] ;  /* 0x00030c0001107983 */ /* 0x000ea80000300800 */
[----:B0-----:R-:W2:Y:S04]  /*e620*/  LDL.LU R3, [R1+0x300] ;  /* 0x0003000001037983 */ /* 0x001ea80000300800 */
[----:B------:R-:W2:Y:S04]  /*e630*/  LDL.LU R15, [R1+0x2f0] ;  /* 0x0002f000010f7983 */ /* 0x000ea80000300800 */
[----:B------:R-:W2:Y:S01]  /*e640*/  LDL.LU R11, [R1+0x2ec] ;  /* 0x0002ec00010b7983 */ /* 0x000ea20000300800 */
[----:B---3--:R-:W-:-:S02]  /*e650*/  SEL R25, R9, R25, !P6 ;  /* 0x0000001909197207 */ /* 0x008fc40007000000 */
[----:B----4-:R-:W-:-:S03]  /*e660*/  SEL R5, R9, R24, !P6 ;  /* 0x0000001809057207 */ /* 0x010fc60007000000 */
[----:B------:R-:W-:Y:S04]  /*e670*/  STL [R1+0x360], R25 ;  /* 0x0003601901007387 */ /* 0x000fe80000100800 */
[----:B------:R0:W-:Y:S01]  /*e680*/  STL [R1+0x35c], R5 ;  /* 0x00035c0501007387 */ /* 0x0001e20000100800 */
[C---:B-----5:R-:W-:Y:S02]  /*e690*/  SEL R23, R9.reuse, R23, !P6 ;  /* 0x0000001709177207 */ /* 0x060fe40007000000 */
[----:B------:R-:W-:-:S03]  /*e6a0*/  SEL R22, R9, R22, !P6 ;  /* 0x0000001609167207 */ /* 0x000fc60007000000 */
[----:B------:R-:W-:Y:S01]  /*e6b0*/  STL [R1+0x358], R23 ;  /* 0x0003581701007387 */ /* 0x000fe20000100800 */
[----:B0-----:R-:W-:-:S03]  /*e6c0*/  SEL R5, R9, R21, !P6 ;  /* 0x0000001509057207 */ /* 0x001fc60007000000 */
[----:B------:R-:W-:Y:S01]  /*e6d0*/  STL [R1+0x354], R22 ;  /* 0x0003541601007387 */ /* 0x000fe20000100800 */
[----:B------:R-:W-:-:S03]  /*e6e0*/  SEL R14, R9, R14, !P6 ;  /* 0x0000000e090e7207 */ /* 0x000fc60007000000 */
[----:B------:R0:W-:Y:S01]  /*e6f0*/  STL [R1+0x350], R5 ;  /* 0x0003500501007387 */ /* 0x0001e20000100800 */
[----:B------:R-:W-:-:S03]  /*e700*/  SEL R13, R9, R13, !P6 ;  /* 0x0000000d090d7207 */ /* 0x000fc60007000000 */
[----:B------:R1:W-:Y:S04]  /*e710*/  STL [R1+0x34c], R14 ;  /* 0x00034c0e01007387 */ /* 0x0003e80000100800 */
[----:B------:R-:W3:Y:S01]  /*e720*/  LDL.LU R25, [R1+0x2e4] ;  /* 0x0002e40001197983 */ /* 0x000ee20000300800 */
[----:B0-----:R-:W-:-:S03]  /*e730*/  SEL R5, R9, R10, !P6 ;  /* 0x0000000a09057207 */ /* 0x001fc60007000000 */
[----:B------:R0:W-:Y:S04]  /*e740*/  STL [R1+0x340], R13 ;  /* 0x0003400d01007387 */ /* 0x0001e80000100800 */
[----:B------:R-:W4:Y:S04]  /*e750*/  LDL.LU R24, [R1+0x2e0] ;  /* 0x0002e00001187983 */ /* 0x000f280000300800 */
[----:B------:R5:W-:Y:S04]  /*e760*/  STL [R1+0x33c], R5 ;  /* 0x00033c0501007387 */ /* 0x000be80000100800 */
[----:B------:R-:W4:Y:S04]  /*e770*/  LDL.LU R23, [R1+0x2dc] ;  /* 0x0002dc0001177983 */ /* 0x000f280000300800 */
[----:B------:R-:W4:Y:S04]  /*e780*/  LDL.LU R22, [R1+0x2d8] ;  /* 0x0002d80001167983 */ /* 0x000f280000300800 */
[----:B------:R-:W4:Y:S04]  /*e790*/  LDL.LU R21, [R1+0x2d4] ;  /* 0x0002d40001157983 */ /* 0x000f280000300800 */
[----:B-1----:R-:W4:Y:S04]  /*e7a0*/  LDL.LU R14, [R1+0x2b8] ;  /* 0x0002b800010e7983 */ /* 0x002f280000300800 */
[----:B0-----:R-:W4:Y:S04]  /*e7b0*/  LDL.LU R13, [R1+0x19c] ;  /* 0x00019c00010d7983 */ /* 0x001f280000300800 */
[----:B------:R-:W4:Y:S01]  /*e7c0*/  LDL.LU R10, [R1+0x2bc] ;  /* 0x0002bc00010a7983 */ /* 0x000f220000300800 */
[----:B-----5:R-:W-:-:S03]  /*e7d0*/  SEL R5, R9, R12, !P6 ;  /* 0x0000000c09057207 */ /* 0x020fc60007000000 */
[----:B------:R-:W5:Y:S04]  /*e7e0*/  LDL.LU R12, [R1+0x2c0] ;  /* 0x0002c000010c7983 */ /* 0x000f680000300800 */
[----:B------:R0:W-:Y:S01]  /*e7f0*/  STL [R1+0x338], R5 ;  /* 0x0003380501007387 */ /* 0x0001e20000100800 */
[C---:B------:R-:W-:Y:S02]  /*e800*/  SEL R4, R9.reuse, R4, !P6 ;  /* 0x0000000409047207 */ /* 0x040fe40007000000 */
[----:B0-----:R-:W-:-:S03]  /*e810*/  SEL R5, R9, R28, !P6 ;  /* 0x0000001c09057207 */ /* 0x001fc60007000000 */
[----:B------:R2:W-:Y:S04]  /*e820*/  STL [R1+0x334], R4 ;  /* 0x0003340401007387 */ /* 0x0005e80000100800 */
[----:B------:R0:W-:Y:S01]  /*e830*/  STL [R1+0x330], R5 ;  /* 0x0003300501007387 */ /* 0x0001e20000100800 */
[C---:B--2---:R-:W-:Y:S02]  /*e840*/  SEL R4, R9.reuse, R29, !P6 ;  /* 0x0000001d09047207 */ /* 0x044fe40007000000 */
[----:B------:R-:W-:-:S03]  /*e850*/  SEL R27, R9, R27, !P6 ;  /* 0x0000001b091b7207 */ /* 0x000fc60007000000 */
[----:B------:R1:W-:Y:S01]  /*e860*/  STL [R1+0x32c], R4 ;  /* 0x00032c0401007387 */ /* 0x0003e20000100800 */
[----:B0-----:R-:W-:-:S03]  /*e870*/  SEL R5, R9, R26, !P6 ;  /* 0x0000001a09057207 */ /* 0x001fc60007000000 */
[----:B------:R-:W-:Y:S04]  /*e880*/  STL [R1+0x328], R27 ;  /* 0x0003281b01007387 */ /* 0x000fe80000100800 */
[----:B------:R0:W-:Y:S01]  /*e890*/  STL [R1+0x324], R5 ;  /* 0x0003240501007387 */ /* 0x0001e20000100800 */
[C---:B-1----:R-:W-:Y:S02]  /*e8a0*/  SEL R4, R9.reuse, R20, !P6 ;  /* 0x0000001409047207 */ /* 0x042fe40007000000 */
        /* <DEDUP_REMOVED lines=10> */
[C---:B------:R-:W-:Y:S02]  /*e950*/  SEL R3, R9.reuse, R11, !P6 ;  /* 0x0000000b09037207 */ /* 0x040fe40007000000 */
[C---:B-1----:R-:W-:Y:S01]  /*e960*/  SEL R4, R9.reuse, R15, !P6 ;  /* 0x0000000f09047207 */ /* 0x042fe20007000000 */
[----:B------:R-:W-:Y:S04]  /*e970*/  STL [R1+0x30c], R5 ;  /* 0x00030c0501007387 */ /* 0x000fe80000100800 */
[----:B------:R-:W2:Y:S04]  /*e980*/  LDL.LU R20, [R1+0x2c4] ;  /* 0x0002c40001147983 */ /* 0x000ea80000300800 */
[----:B------:R-:W-:Y:S04]  /*e990*/  STL [R1+0x308], R4 ;  /* 0x0003080401007387 */ /* 0x000fe80000100800 */
[----:B------:R-:W2:Y:S04]  /*e9a0*/  LDL.LU R19, [R1+0x2d0] ;  /* 0x0002d00001137983 */ /* 0x000ea80000300800 */
[----:B------:R1:W-:Y:S04]  /*e9b0*/  STL [R1+0x304], R3 ;  /* 0x0003040301007387 */ /* 0x0003e80000100800 */
[----:B------:R-:W2:Y:S04]  /*e9c0*/  LDL.LU R18, [R1+0x2cc] ;  /* 0x0002cc0001127983 */ /* 0x000ea80000300800 */
[----:B------:R-:W2:Y:S04]  /*e9d0*/  LDL.LU R17, [R1+0x2c8] ;  /* 0x0002c80001117983 */ /* 0x000ea80000300800 */
[----:B0-----:R-:W2:Y:S04]  /*e9e0*/  LDL.LU R16, [R1+0x2a4] ;  /* 0x0002a40001107983 */ /* 0x001ea80000300800 */
[----:B-1----:R-:W2:Y:S04]  /*e9f0*/  LDL.LU R3, [R1+0x2a8] ;  /* 0x0002a80001037983 */ /* 0x002ea80000300800 */
[----:B------:R-:W2:Y:S04]  /*ea00*/  LDL.LU R15, [R1+0x2ac] ;  /* 0x0002ac00010f7983 */ /* 0x000ea80000300800 */
[----:B------:R-:W2:Y:S01]  /*ea10*/  LDL.LU R11, [R1+0x2b0] ;  /* 0x0002b000010b7983 */ /* 0x000ea20000300800 */
[----:B---3--:R-:W-:-:S02]  /*ea20*/  SEL R5, R9, R25, !P6 ;  /* 0x0000001909057207 */ /* 0x008fc40007000000 */
[----:B----4-:R-:W-:-:S03]  /*ea30*/  SEL R4, R9, R24, !P6 ;  /* 0x0000001809047207 */ /* 0x010fc60007000000 */
[----:B------:R0:W-:Y:S04]  /*ea40*/  STL [R1+0x300], R5 ;  /* 0x0003000501007387 */ /* 0x0001e80000100800 */
[----:B------:R1:W-:Y:S01]  /*ea50*/  STL [R1+0x2fc], R4 ;  /* 0x0002fc0401007387 */ /* 0x0003e20000100800 */
[C---:B------:R-:W-:Y:S02]  /*ea60*/  SEL R23, R9.reuse, R23, !P6 ;  /* 0x0000001709177207 */ /* 0x040fe40007000000 */
[----:B0-----:R-:W-:-:S03]  /*ea70*/  SEL R5, R9, R22, !P6 ;  /* 0x0000001609057207 */ /* 0x001fc60007000000 */
[----:B------:R-:W-:Y:S01]  /*ea80*/  STL [R1+0x2f8], R23 ;  /* 0x0002f81701007387 */ /* 0x000fe20000100800 */
[----:B-1----:R-:W-:-:S03]  /*ea90*/  SEL R4, R9, R21, !P6 ;  /* 0x0000001509047207 */ /* 0x002fc60007000000 */
[----:B------:R-:W-:Y:S01]  /*eaa0*/  STL [R1+0x2f4], R5 ;  /* 0x0002f40501007387 */ /* 0x000fe20000100800 */
[----:B------:R-:W-:-:S03]  /*eab0*/  SEL R14, R9, R14, !P6 ;  /* 0x0000000e090e7207 */ /* 0x000fc60007000000 */
[----:B------:R0:W-:Y:S04]  /*eac0*/  STL [R1+0x2f0], R4 ;  /* 0x0002f00401007387 */ /* 0x0001e80000100800 */
[----:B------:R-:W-:Y:S01]  /*ead0*/  STL [R1+0x2ec], R14 ;  /* 0x0002ec0e01007387 */ /* 0x000fe20000100800 */
[----:B0-----:R-:W-:-:S03]  /*eae0*/  SEL R4, R9, R10, !P6 ;  /* 0x0000000a09047207 */ /* 0x001fc60007000000 */
[----:B------:R-:W3:Y:S01]  /*eaf0*/  LDL.LU R10, [R1+0x2b4] ;  /* 0x0002b400010a7983 */ /* 0x000ee20000300800 */
[----:B------:R-:W-:-:S05]  /*eb00*/  SEL R5, R9, R13, !P6 ;  /* 0x0000000d09057207 */ /* 0x000fca0007000000 */
[----:B------:R5:W-:Y:S04]  /*eb10*/  STL [R1+0x2e8], R5 ;  /* 0x0002e80501007387 */ /* 0x000be80000100800 */
[----:B------:R0:W-:Y:S01]  /*eb20*/  STL [R1+0x2e4], R4 ;  /* 0x0002e40401007387 */ /* 0x0001e20000100800 */
[----:B-----5:R-:W-:-:S03]  /*eb30*/  SEL R5, R9, R12, !P6 ;  /* 0x0000000c09057207 */ /* 0x020fc60007000000 */
[----:B0-----:R-:W4:Y:S04]  /*eb40*/  LDL.LU R4, [R1+0x238] ;  /* 0x0002380001047983 */ /* 0x001f280000300800 */
[----:B------:R-:W5:Y:S04]  /*eb50*/  LDL.LU R28, [R1+0x23c] ;  /* 0x00023c00011c7983 */ /* 0x000f680000300800 */
        /* <DEDUP_REMOVED lines=12> */
[----:B--2---:R-:W-:-:S05]  /*ec20*/  SEL R5, R9, R20, !P6 ;  /* 0x0000001409057207 */ /* 0x004fca0007000000 */
[----:B------:R0:W-:Y:S01]  /*ec30*/  STL [R1+0x2dc], R5 ;  /* 0x0002dc0501007387 */ /* 0x0001e20000100800 */
[C---:B------:R-:W-:Y:S02]  /*ec40*/  SEL R19, R9.reuse, R19, !P6 ;  /* 0x0000001309137207 */ /* 0x040fe40007000000 */
[----:B------:R-:W-:-:S03]  /*ec50*/  SEL R18, R9, R18, !P6 ;  /* 0x0000001209127207 */ /* 0x000fc60007000000 */
[----:B------:R-:W-:Y:S01]  /*ec60*/  STL [R1+0x2d8], R19 ;  /* 0x0002d81301007387 */ /* 0x000fe20000100800 */
[----:B0-----:R-:W-:-:S03]  /*ec70*/  SEL R5, R9, R17, !P6 ;  /* 0x0000001109057207 */ /* 0x001fc60007000000 */
[----:B------:R-:W-:Y:S01]  /*ec80*/  STL [R1+0x2d4], R18 ;  /* 0x0002d41201007387 */ /* 0x000fe20000100800 */
[----:B------:R-:W-:-:S03]  /*ec90*/  SEL R17, R9, R16, !P6 ;  /* 0x0000001009117207 */ /* 0x000fc60007000000 */
[----:B------:R0:W-:Y:S01]  /*eca0*/  STL [R1+0x2d0], R5 ;  /* 0x0002d00501007387 */ /* 0x0001e20000100800 */
[----:B------:R-:W-:-:S03]  /*ecb0*/  SEL R16, R9, R3, !P6 ;  /* 0x0000000309107207 */ /* 0x000fc60007000000 */
[----:B------:R1:W-:Y:S01]  /*ecc0*/  STL [R1+0x2cc], R17 ;  /* 0x0002cc1101007387 */ /* 0x0003e20000100800 */
[----:B0-----:R-:W-:-:S03]  /*ecd0*/  SEL R5, R9, R15, !P6 ;  /* 0x0000000f09057207 */ /* 0x001fc60007000000 */
[----:B------:R0:W-:Y:S01]  /*ece0*/  STL [R1+0x2c8], R16 ;  /* 0x0002c81001007387 */ /* 0x0001e20000100800 */
[----:B------:R-:W-:-:S03]  /*ecf0*/  SEL R3, R9, R11, !P6 ;  /* 0x0000000b09037207 */ /* 0x000fc60007000000 */
[----:B------:R-:W2:Y:S04]  /*ed00*/  LDL.LU R20, [R1+0x280] ;  /* 0x0002800001147983 */ /* 0x000ea80000300800 */
[----:B------:R-:W-:Y:S04]  /*ed10*/  STL [R1+0x2c4], R5 ;  /* 0x0002c40501007387 */ /* 0x000fe80000100800 */
[----:B------:R-:W2:Y:S04]  /*ed20*/  LDL.LU R19, [R1+0x274] ;  /* 0x0002740001137983 */ /* 0x000ea80000300800 */
[----:B------:R0:W-:Y:S04]  /*ed30*/  STL [R1+0x2c0], R3 ;  /* 0x0002c00301007387 */ /* 0x0001e80000100800 */
[----:B------:R-:W2:Y:S04]  /*ed40*/  LDL.LU R18, [R1+0x26c] ;  /* 0x00026c0001127983 */ /* 0x000ea80000300800 */
[----:B-1----:R-:W2:Y:S04]  /*ed50*/  LDL.LU R17, [R1+0x268] ;  /* 0x0002680001117983 */ /* 0x002ea80000300800 */
[----:B0-----:R-:W2:Y:S04]  /*ed60*/  LDL.LU R16, [R1+0x264] ;  /* 0x0002640001107983 */ /* 0x001ea80000300800 */
[----:B------:R-:W2:Y:S04]  /*ed70*/  LDL.LU R3, [R1+0x250] ;  /* 0x0002500001037983 */ /* 0x000ea80000300800 */
[----:B------:R-:W2:Y:S04]  /*ed80*/  LDL.LU R15, [R1+0x25c] ;  /* 0x00025c00010f7983 */ /* 0x000ea80000300800 */
[----:B------:R-:W2:Y:S01]  /*ed90*/  LDL.LU R11, [R1+0x260] ;  /* 0x00026000010b7983 */ /* 0x000ea20000300800 */
[----:B---3--:R-:W-:-:S03]  /*eda0*/  SEL R5, R9, R10, !P6 ;  /* 0x0000000a09057207 */ /* 0x008fc60007000000 */
[----:B------:R-:W3:Y:S04]  /*edb0*/  LDL.LU R10, [R1+0x254] ;  /* 0x00025400010a7983 */ /* 0x000ee80000300800 */
[----:B------:R0:W-:Y:S01]  /*edc0*/  STL [R1+0x2bc], R5 ;  /* 0x0002bc0501007387 */ /* 0x0001e20000100800 */
[C---:B----4-:R-:W-:Y:S02]  /*edd0*/  SEL R4, R9.reuse, R4, !P6 ;  /* 0x0000000409047207 */ /* 0x050fe40007000000 */
[----:B-----5:R-:W-:-:S03]  /*ede0*/  SEL R28, R9, R28, !P6 ;  /* 0x0000001c091c7207 */ /* 0x020fc60007000000 */
        /* <DEDUP_REMOVED lines=22> */
[----:B------:R-:W4:Y:S04]  /*ef50*/  LDL.LU R25, [R1+0x258] ;  /* 0x0002580001197983 */ /* 0x000f280000300800 */
[----:B------:R-:W-:Y:S04]  /*ef60*/  STL [R1+0x28c], R5 ;  /* 0x00028c0501007387 */ /* 0x000fe80000100800 */
[----:B------:R-:W5:Y:S04]  /*ef70*/  LDL.LU R24, [R1+0x248] ;  /* 0x0002480001187983 */ /* 0x000f680000300800 */
[----:B------:R1:W-:Y:S04]  /*ef80*/  STL [R1+0x288], R4 ;  /* 0x0002880401007387 */ /* 0x0003e80000100800 */
[----:B------:R-:W5:Y:S04]  /*ef90*/  LDL.LU R23, [R1+0x244] ;  /* 0x0002440001177983 */ /* 0x000f680000300800 */
[----:B------:R-:W5:Y:S04]  /*efa0*/  LDL.LU R22, [R1+0x240] ;  /* 0x0002400001167983 */ /* 0x000f680000300800 */
[----:B------:R-:W5:Y:S04]  /*efb0*/  LDL.LU R21, [R1+0x234] ;  /* 0x0002340001157983 */ /* 0x000f680000300800 */
[----:B0-----:R-:W5:Y:S04]  /*efc0*/  LDL.LU R14, [R1+0x22c] ;  /* 0x00022c00010e7983 */ /* 0x001f680000300800 */
[----:B------:R-:W5:Y:S04]  /*efd0*/  LDL.LU R13, [R1+0x228] ;  /* 0x00022800010d7983 */ /* 0x000f680000300800 */
[----:B------:R-:W5:Y:S01]  /*efe0*/  LDL.LU R12, [R1+0x224] ;  /* 0x00022400010c7983 */ /* 0x000f620000300800 */
[----:B--2---:R-:W-:-:S02]  /*eff0*/  SEL R20, R9, R20, !P6 ;  /* 0x0000001409147207 */ /* 0x004fc40007000000 */
[----:B-1----:R-:W-:-:S03]  /*f000*/  SEL R4, R9, R19, !P6 ;  /* 0x0000001309047207 */ /* 0x002fc60007000000 */
[----:B------:R-:W-:Y:S04]  /*f010*/  STL [R1+0x284], R20 ;  /* 0x0002841401007387 */ /* 0x000fe80000100800 */
[----:B------:R0:W-:Y:S01]  /*f020*/  STL [R1+0x280], R4 ;  /* 0x0002800401007387 */ /* 0x0001e20000100800 */
[C---:B------:R-:W-:Y:S02]  /*f030*/  SEL R5, R9.reuse, R18, !P6 ;  /* 0x0000001209057207 */ /* 0x040fe40007000000 */
[----:B------:R-:W-:-:S03]  /*f040*/  SEL R17, R9, R17, !P6 ;  /* 0x0000001109117207 */ /* 0x000fc60007000000 */
[----:B------:R1:W-:Y:S01]  /*f050*/  STL [R1+0x27c], R5 ;  /* 0x00027c0501007387 */ /* 0x0003e20000100800 */
[----:B0-----:R-:W-:-:S03]  /*f060*/  SEL R4, R9, R16, !P6 ;  /* 0x0000001009047207 */ /* 0x001fc60007000000 */
[----:B------:R-:W-:Y:S04]  /*f070*/  STL [R1+0x278], R17 ;  /* 0x0002781101007387 */ /* 0x000fe80000100800 */
[----:B------:R0:W-:Y:S01]  /*f080*/  STL [R1+0x274], R4 ;  /* 0x0002740401007387 */ /* 0x0001e20000100800 */
[C---:B-1----:R-:W-:Y:S02]  /*f090*/  SEL R5, R9.reuse, R3, !P6 ;  /* 0x0000000309057207 */ /* 0x042fe40007000000 */
[----:B------:R-:W-:-:S03]  /*f0a0*/  SEL R3, R9, R15, !P6 ;  /* 0x0000000f09037207 */ /* 0x000fc60007000000 */
[----:B------:R-:W-:Y:S01]  /*f0b0*/  STL [R1+0x26c], R5 ;  /* 0x00026c0501007387 */ /* 0x000fe20000100800 */
[----:B0-----:R-:W-:-:S03]  /*f0c0*/  SEL R4, R9, R11, !P6 ;  /* 0x0000000b09047207 */ /* 0x001fc60007000000 */
[----:B------:R-:W2:Y:S04]  /*f0d0*/  LDL.LU R11, [R1+0x220] ;  /* 0x00022000010b7983 */ /* 0x000ea80000300800 */
[----:B------:R3:W-:Y:S04]  /*f0e0*/  STL [R1+0x268], R3 ;  /* 0x0002680301007387 */ /* 0x0007e80000100800 */
[----:B------:R0:W-:Y:S01]  /*f0f0*/  STL [R1+0x264], R4 ;  /* 0x0002640401007387 */ /* 0x0001e20000100800 */
[----:B---3--:R-:W-:-:S03]  /*f100*/  SEL R3, R9, R10, !P6 ;  /* 0x0000000a09037207 */ /* 0x008fc60007000000 */
[----:B0-----:R-:W3:Y:S04]  /*f110*/  LDL.LU R4, [R1+0x21c] ;  /* 0x00021c0001047983 */ /* 0x001ee80000300800 */
[----:B------:R-:W3:Y:S04]  /*f120*/  LDL.LU R28, [R1+0x218] ;  /* 0x00021800011c7983 */ /* 0x000ee80000300800 */
[----:B------:R0:W-:Y:S04]  /*f130*/  STL [R1+0x260], R3 ;  /* 0x0002600301007387 */ /* 0x0001e80000100800 */
[----:B------:R-:W3:Y:S04]  /*f140*/  LDL.LU R29, [R1+0x1c8] ;  /* 0x0001c800011d7983 */ /* 0x000ee80000300800 */
[----:B------:R-:W3:Y:S04]  /*f150*/  LDL.LU R27, [R1+0x214] ;  /* 0x00021400011b7983 */ /* 0x000ee80000300800 */
[----:B------:R-:W3:Y:S04]  /*f160*/  LDL.LU R26, [R1+0x1dc] ;  /* 0x0001dc00011a7983 */ /* 0x000ee80000300800 */
[----:B------:R-:W3:Y:S04]  /*f170*/  LDL.LU R20, [R1+0x210] ;  /* 0x0002100001147983 */ /* 0x000ee80000300800 */
[----:B------:R-:W3:Y:S04]  /*f180*/  LDL.LU R19, [R1+0x1fc] ;  /* 0x0001fc0001137983 */ /* 0x000ee80000300800 */
[----:B------:R-:W3:Y:S04]  /*f190*/  LDL.LU R18, [R1+0x204] ;  /* 0x0002040001127983 */ /* 0x000ee80000300800 */
[----:B------:R-:W3:Y:S04]  /*f1a0*/  LDL.LU R17, [R1+0x208] ;  /* 0x0002080001117983 */ /* 0x000ee80000300800 */
[----:B------:R-:W3:Y:S04]  /*f1b0*/  LDL.LU R16, [R1+0x20c] ;  /* 0x00020c0001107983 */ /* 0x000ee80000300800 */
[----:B0-----:R-:W3:Y:S04]  /*f1c0*/  LDL.LU R3, [R1+0x200] ;  /* 0x0002000001037983 */ /* 0x001ee80000300800 */
[----:B------:R-:W3:Y:S04]  /*f1d0*/  LDL.LU R15, [R1+0x1f0] ;  /* 0x0001f000010f7983 */ /* 0x000ee80000300800 */
[----:B------:R-:W3:Y:S01]  /*f1e0*/  LDL.LU R10, [R1+0x1f4] ;  /* 0x0001f400010a7983 */ /* 0x000ee20000300800 */
[----:B----4-:R-:W-:-:S02]  /*f1f0*/  SEL R25, R9, R25, !P6 ;  /* 0x0000001909197207 */ /* 0x010fc40007000000 */
[----:B-----5:R-:W-:-:S03]  /*f200*/  SEL R5, R9, R24, !P6 ;  /* 0x0000001809057207 */ /* 0x020fc60007000000 */
[----:B------:R-:W-:Y:S04]  /*f210*/  STL [R1+0x25c], R25 ;  /* 0x00025c1901007387 */ /* 0x000fe80000100800 */
        /* <DEDUP_REMOVED lines=10> */
[----:B------:R-:W4:Y:S01]  /*f2c0*/  LDL.LU R25, [R1+0x1f8] ;  /* 0x0001f80001197983 */ /* 0x000f220000300800 */
[----:B0-----:R-:W-:-:S03]  /*f2d0*/  SEL R5, R9, R12, !P6 ;  /* 0x0000000c09057207 */ /* 0x001fc60007000000 */
[----:B------:R0:W-:Y:S04]  /*f2e0*/  STL [R1+0x244], R13 ;  /* 0x0002440d01007387 */ /* 0x0001e80000100800 */
[----:B------:R-:W5:Y:S04]  /*f2f0*/  LDL.LU R24, [R1+0x1ec] ;  /* 0x0001ec0001187983 */ /* 0x000f680000300800 */
[----:B------:R2:W-:Y:S04]  /*f300*/  STL [R1+0x240], R5 ;  /* 0x0002400501007387 */ /* 0x0005e80000100800 */
[----:B------:R-:W5:Y:S04]  /*f310*/  LDL.LU R23, [R1+0x1e8] ;  /* 0x0001e80001177983 */ /* 0x000f680000300800 */
[----:B------:R-:W5:Y:S04]  /*f320*/  LDL.LU R22, [R1+0x1e4] ;  /* 0x0001e40001167983 */ /* 0x000f680000300800 */
[----:B------:R-:W5:Y:S04]  /*f330*/  LDL.LU R21, [R1+0x1e0] ;  /* 0x0001e00001157983 */ /* 0x000f680000300800 */
[----:B-1----:R-:W5:Y:S04]  /*f340*/  LDL.LU R14, [R1+0x1d8] ;  /* 0x0001d800010e7983 */ /* 0x002f680000300800 */
[----:B0-----:R-:W5:Y:S04]  /*f350*/  LDL.LU R13, [R1+0x1d4] ;  /* 0x0001d400010d7983 */ /* 0x001f680000300800 */
[----:B------:R-:W5:Y:S01]  /*f360*/  LDL.LU R12, [R1+0x1cc] ;  /* 0x0001cc00010c7983 */ /* 0x000f620000300800 */
[----:B--2---:R-:W-:-:S03]  /*f370*/  SEL R5, R9, R11, !P6 ;  /* 0x0000000b09057207 */ /* 0x004fc60007000000 */
[----:B------:R-:W2:Y:S04]  /*f380*/  LDL.LU R11, [R1+0x1d0] ;  /* 0x0001d000010b7983 */ /* 0x000ea80000300800 */
[----:B------:R0:W-:Y:S01]  /*f390*/  STL [R1+0x23c], R5 ;  /* 0x00023c0501007387 */ /* 0x0001e20000100800 */
[C---:B---3--:R-:W-:Y:S02]  /*f3a0*/  SEL R4, R9.reuse, R4, !P6 ;  /* 0x0000000409047207 */ /* 0x048fe40007000000 */
[----:B0-----:R-:W-:-:S03]  /*f3b0*/  SEL R5, R9, R28, !P6 ;  /* 0x0000001c09057207 */ /* 0x001fc60007000000 */
[----:B------:R0:W-:Y:S04]  /*f3c0*/  STL [R1+0x238], R4 ;  /* 0x0002380401007387 */ /* 0x0001e80000100800 */
[----:B------:R1:W-:Y:S01]  /*f3d0*/  STL [R1+0x234], R5 ;  /* 0x0002340501007387 */ /* 0x0003e20000100800 */
[C---:B0-----:R-:W-:Y:S02]  /*f3e0*/  SEL R4, R9.reuse, R29, !P6 ;  /* 0x0000001d09047207 */ /* 0x041fe40007000000 */
[C---:B------:R-:W-:Y:S02]  /*f3f0*/  SEL R27, R9.reuse, R27, !P6 ;  /* 0x0000001b091b7207 */ /* 0x040fe40007000000 */
[C---:B-1----:R-:W-:Y:S01]  /*f400*/  SEL R5, R9.reuse, R26, !P6 ;  /* 0x0000001a09057207 */ /* 0x042fe20007000000 */
[----:B------:R0:W-:Y:S04]  /*f410*/  STL [R1+0x22c], R4 ;  /* 0x00022c0401007387 */ /* 0x0001e80000100800 */
[----:B------:R-:W-:Y:S01]  /*f420*/  STL [R1+0x228], R27 ;  /* 0x0002281b01007387 */ /* 0x000fe20000100800 */
[----:B------:R-:W-:-:S03]  /*f430*/  SEL R19, R9, R19, !P6 ;  /* 0x0000001309137207 */ /* 0x000fc60007000000 */
[----:B------:R1:W-:Y:S01]  /*f440*/  STL [R1+0x224], R5 ;  /* 0x0002240501007387 */ /* 0x0003e20000100800 */
[----:B0-----:R-:W-:-:S05]  /*f450*/  SEL R4, R9, R20, !P6 ;  /* 0x0000001409047207 */ /* 0x001fca0007000000 */
[----:B------:R0:W-:Y:S01]  /*f460*/  STL [R1+0x220], R4 ;  /* 0x0002200401007387 */ /* 0x0001e20000100800 */
[----:B-1----:R-:W-:-:S03]  /*f470*/  SEL R5, R9, R18, !P6 ;  /* 0x0000001209057207 */ /* 0x002fc60007000000 */
[----:B------:R-:W-:Y:S01]  /*f480*/  STL [R1+0x21c], R19 ;  /* 0x00021c1301007387 */ /* 0x000fe20000100800 */
[----:B------:R-:W-:-:S03]  /*f490*/  SEL R16, R9, R16, !P6 ;  /* 0x0000001009107207 */ /* 0x000fc60007000000 */
[----:B------:R1:W-:Y:S01]  /*f4a0*/  STL [R1+0x218], R5 ;  /* 0x0002180501007387 */ /* 0x0003e20000100800 */
[----:B0-----:R-:W-:-:S05]  /*f4b0*/  SEL R4, R9, R17, !P6 ;  /* 0x0000001109047207 */ /* 0x001fca0007000000 */
[----:B------:R0:W-:Y:S01]  /*f4c0*/  STL [R1+0x214], R4 ;  /* 0x0002140401007387 */ /* 0x0001e20000100800 */
[----:B-1----:R-:W-:-:S03]  /*f4d0*/  SEL R5, R9, R3, !P6 ;  /* 0x0000000309057207 */ /* 0x002fc60007000000 */
[----:B------:R1:W-:Y:S01]  /*f4e0*/  STL [R1+0x210], R16 ;  /* 0x0002101001007387 */ /* 0x0003e20000100800 */
[----:B------:R-:W-:-:S03]  /*f4f0*/  SEL R3, R9, R10, !P6 ;  /* 0x0000000a09037207 */ /* 0x000fc60007000000 */
[----:B------:R-:W-:Y:S01]  /*f500*/  STL [R1+0x20c], R5 ;  /* 0x00020c0501007387 */ /* 0x000fe20000100800 */
[----:B0-----:R-:W-:-:S03]  /*f510*/  SEL R4, R9, R15, !P6 ;  /* 0x0000000f09047207 */ /* 0x001fc60007000000 */
[----:B------:R-:W3:Y:S04]  /*f520*/  LDL.LU R20, [R1+0x1ac] ;  /* 0x0001ac0001147983 */ /* 0x000ee80000300800 */
[----:B------:R-:W-:Y:S04]  /*f530*/  STL [R1+0x208], R4 ;  /* 0x0002080401007387 */ /* 0x000fe80000100800 */
[----:B------:R-:W3:Y:S04]  /*f540*/  LDL.LU R19, [R1+0x1b0] ;  /* 0x0001b00001137983 */ /* 0x000ee80000300800 */
[----:B------:R0:W-:Y:S04]  /*f550*/  STL [R1+0x204], R3 ;  /* 0x0002040301007387 */ /* 0x0001e80000100800 */
[----:B------:R-:W3:Y:S04]  /*f560*/  LDL.LU R18, [R1+0x1c4] ;  /* 0x0001c40001127983 */ /* 0x000ee80000300800 */
[----:B------:R-:W3:Y:S04]  /*f570*/  LDL.LU R17, [R1+0x1b4] ;  /* 0x0001b40001117983 */ /* 0x000ee80000300800 */
[----:B-1----:R-:W3:Y:S04]  /*f580*/  LDL.LU R16, [R1+0x1b8] ;  /* 0x0001b80001107983 */ /* 0x002ee80000300800 */
[----:B0-----:R-:W3:Y:S04]  /*f590*/  LDL.LU R3, [R1+0x1bc] ;  /* 0x0001bc0001037983 */ /* 0x001ee80000300800 */
[----:B------:R-:W3:Y:S04]  /*f5a0*/  LDL.LU R15, [R1+0x1c0] ;  /* 0x0001c000010f7983 */ /* 0x000ee80000300800 */
[----:B------:R-:W3:Y:S01]  /*f5b0*/  LDL.LU R10, [R1+0x414] ;  /* 0x00041400010a7983 */ /* 0x000ee20000300800 */
[----:B----4-:R-:W-:-:S05]  /*f5c0*/  SEL R5, R9, R25, !P6 ;  /* 0x0000001909057207 */ /* 0x010fca0007000000 */
[----:B------:R0:W-:Y:S01]  /*f5d0*/  STL [R1+0x200], R5 ;  /* 0x0002000501007387 */ /* 0x0001e20000100800 */
[----:B-----5:R-:W-:-:S05]  /*f5e0*/  SEL R4, R9, R24, !P6 ;  /* 0x0000001809047207 */ /* 0x020fca0007000000 */
[----:B------:R1:W-:Y:S01]  /*f5f0*/  STL [R1+0x1fc], R4 ;  /* 0x0001fc0401007387 */ /* 0x0003e20000100800 */
[C---:B------:R-:W-:Y:S02]  /*f600*/  SEL R23, R9.reuse, R23, !P6 ;  /* 0x0000001709177207 */ /* 0x040fe40007000000 */
[----:B0-----:R-:W-:-:S03]  /*f610*/  SEL R5, R9, R22, !P6 ;  /* 0x0000001609057207 */ /* 0x001fc60007000000 */
[----:B------:R-:W-:Y:S01]  /*f620*/  STL [R1+0x1f8], R23 ;  /* 0x0001f81701007387 */ /* 0x000fe20000100800 */
[----:B-1----:R-:W-:-:S03]  /*f630*/  SEL R4, R9, R21, !P6 ;  /* 0x0000001509047207 */ /* 0x002fc60007000000 */
[----:B------:R0:W-:Y:S01]  /*f640*/  STL [R1+0x1f4], R5 ;  /* 0x0001f40501007387 */ /* 0x0001e20000100800 */
[----:B------:R-:W-:-:S03]  /*f650*/  SEL R14, R9, R14, !P6 ;  /* 0x0000000e090e7207 */ /* 0x000fc60007000000 */
[----:B------:R1:W-:Y:S01]  /*f660*/  STL [R1+0x1f0], R4 ;  /* 0x0001f00401007387 */ /* 0x0003e20000100800 */
[----:B0-----:R-:W-:-:S03]  /*f670*/  SEL R5, R9, R13, !P6 ;  /* 0x0000000d09057207 */ /* 0x001fc60007000000 */
[----:B------:R0:W-:Y:S01]  /*f680*/  STL [R1+0x1ec], R14 ;  /* 0x0001ec0e01007387 */ /* 0x0001e20000100800 */
[----:B-1----:R-:W-:-:S03]  /*f690*/  SEL R4, R9, R12, !P6 ;  /* 0x0000000c09047207 */ /* 0x002fc60007000000 */
[----:B0-----:R-:W4:Y:S04]  /*f6a0*/  LDL.LU R14, [R1+0x418] ;  /* 0x00041800010e7983 */ /* 0x001f280000300800 */
        /* <DEDUP_REMOVED lines=16> */
[----:B------:R-:W2:Y:S01]  /*f7b0*/  LDL.LU R11, [R1+0x170] ;  /* 0x00017000010b7983 */ /* 0x000ea20000300800 */
[----:B---3--:R-:W-:-:S05]  /*f7c0*/  SEL R5, R9, R20, !P6 ;  /* 0x0000001409057207 */ /* 0x008fca0007000000 */
        /* <DEDUP_REMOVED lines=13> */
[----:B------:R-:W3:Y:S04]  /*f8a0*/  LDL.LU R20, [R1+0x16c] ;  /* 0x00016c0001147983 */ /* 0x000ee80000300800 */
[----:B------:R-:W-:Y:S04]  /*f8b0*/  STL [R1+0x1c4], R5 ;  /* 0x0001c40501007387 */ /* 0x000fe80000100800 */
[----:B------:R-:W3:Y:S04]  /*f8c0*/  LDL.LU R19, [R1+0x408] ;  /* 0x0004080001137983 */ /* 0x000ee80000300800 */
[----:B------:R0:W-:Y:S04]  /*f8d0*/  STL [R1+0x1c0], R3 ;  /* 0x0001c00301007387 */ /* 0x0001e80000100800 */
[----:B------:R-:W3:Y:S04]  /*f8e0*/  LDL.LU R18, [R1+0x404] ;  /* 0x0004040001127983 */ /* 0x000ee80000300800 */
[----:B-1----:R-:W3:Y:S04]  /*f8f0*/  LDL.LU R17, [R1+0x168] ;  /* 0x0001680001117983 */ /* 0x002ee80000300800 */
[----:B0-----:R-:W3:Y:S04]  /*f900*/  LDL.LU R16, [R1+0x164] ;  /* 0x0001640001107983 */ /* 0x001ee80000300800 */
[----:B------:R-:W3:Y:S04]  /*f910*/  LDL.LU R3, [R1+0x160] ;  /* 0x0001600001037983 */ /* 0x000ee80000300800 */
[----:B------:R-:W3:Y:S04]  /*f920*/  LDL.LU R15, [R1+0x15c] ;  /* 0x00015c00010f7983 */ /* 0x000ee80000300800 */
[----:B------:R-:W3:Y:S01]  /*f930*/  LDL.LU R10, [R1+0x158] ;  /* 0x00015800010a7983 */ /* 0x000ee20000300800 */
[----:B----4-:R-:W-:-:S03]  /*f940*/  SEL R5, R9, R14, !P6 ;  /* 0x0000000e09057207 */ /* 0x010fc60007000000 */
[----:B------:R-:W4:Y:S04]  /*f950*/  LDL.LU R14, [R1+0x154] ;  /* 0x00015400010e7983 */ /* 0x000f280000300800 */
[----:B------:R2:W-:Y:S01]  /*f960*/  STL [R1+0x1bc], R5 ;  /* 0x0001bc0501007387 */ /* 0x0005e20000100800 */
[C---:B-----5:R-:W-:Y:S02]  /*f970*/  SEL R4, R9.reuse, R4, !P6 ;  /* 0x0000000409047207 */ /* 0x060fe40007000000 */
[----:B------:R-:W-:-:S03]  /*f980*/  SEL R28, R9, R28, !P6 ;  /* 0x0000001c091c7207 */ /* 0x000fc60007000000 */
[----:B------:R0:W-:Y:S04]  /*f990*/  STL [R1+0x1b8], R4 ;  /* 0x0001b80401007387 */ /* 0x0001e80000100800 */
[----:B------:R-:W-:Y:S01]  /*f9a0*/  STL [R1+0x1b4], R28 ;  /* 0x0001b41c01007387 */ /* 0x000fe20000100800 */
[C---:B--2---:R-:W-:Y:S02]  /*f9b0*/  SEL R5, R9.reuse, R29, !P6 ;  /* 0x0000001d09057207 */ /* 0x044fe40007000000 */
        /* <DEDUP_REMOVED lines=19> */
[----:B------:R-:W2:Y:S04]  /*faf0*/  LDL.LU R25, [R1+0x150] ;  /* 0x0001500001197983 */ /* 0x000ea80000300800 */
        /* <DEDUP_REMOVED lines=9> */
[----:B---3--:R-:W-:-:S02]  /*fb90*/  SEL R20, R9, R20, !P6 ;  /* 0x0000001409147207 */ /* 0x008fc40007000000 */
[----:B-1----:R-:W-:-:S03]  /*fba0*/  SEL R4, R9, R19, !P6 ;  /* 0x0000001309047207 */ /* 0x002fc60007000000 */
[----:B------:R-:W-:Y:S01]  /*fbb0*/  STL [R1+0x178], R20 ;  /* 0x0001781401007387 */ /* 0x000fe20000100800 */
[----:B------:R-:W-:-:S03]  /*fbc0*/  SEL R5, R9, R18, !P6 ;  /* 0x0000001209057207 */ /* 0x000fc60007000000 */
[----:B------:R0:W-:Y:S01]  /*fbd0*/  STL [R1+0x174], R4 ;  /* 0x0001740401007387 */ /* 0x0001e20000100800 */
[----:B------:R-:W-:-:S03]  /*fbe0*/  SEL R17, R9, R17, !P6 ;  /* 0x0000001109117207 */ /* 0x000fc60007000000 */
[----:B------:R1:W-:Y:S01]  /*fbf0*/  STL [R1+0x170], R5 ;  /* 0x0001700501007387 */ /* 0x0003e20000100800 */
[----:B0-----:R-:W-:-:S03]  /*fc00*/  SEL R4, R9, R16, !P6 ;  /* 0x0000001009047207 */ /* 0x001fc60007000000 */
[----:B------:R-:W-:Y:S01]  /*fc10*/  STL [R1+0x16c], R17 ;  /* 0x00016c1101007387 */ /* 0x000fe20000100800 */
[----:B-1----:R-:W-:-:S03]  /*fc20*/  SEL R5, R9, R3, !P6 ;  /* 0x0000000309057207 */ /* 0x002fc60007000000 */
[----:B------:R0:W-:Y:S04]  /*fc30*/  STL [R1+0x168], R4 ;  /* 0x0001680401007387 */ /* 0x0001e80000100800 */
[----:B------:R-:W-:Y:S01]  /*fc40*/  STL [R1+0x164], R5 ;  /* 0x0001640501007387 */ /* 0x000fe20000100800 */
[----:B0-----:R-:W-:-:S03]  /*fc50*/  SEL R4, R9, R10, !P6 ;  /* 0x0000000a09047207 */ /* 0x001fc60007000000 */
[----:B------:R-:W3:Y:S01]  /*fc60*/  LDL.LU R10, [R1+0x128] ;  /* 0x00012800010a7983 */ /* 0x000ee20000300800 */
[----:B------:R-:W-:-:S05]  /*fc70*/  SEL R3, R9, R15, !P6 ;  /* 0x0000000f09037207 */ /* 0x000fca0007000000 */
[----:B------:R4:W-:Y:S04]  /*fc80*/  STL [R1+0x160], R3 ;  /* 0x0001600301007387 */ /* 0x0009e80000100800 */
[----:B------:R0:W-:Y:S01]  /*fc90*/  STL [R1+0x15c], R4 ;  /* 0x00015c0401007387 */ /* 0x0001e20000100800 */
[----:B----4-:R-:W-:-:S03]  /*fca0*/  SEL R3, R9, R14, !P6 ;  /* 0x0000000e09037207 */ /* 0x010fc60007000000 */
[----:B0-----:R-:W4:Y:S04]  /*fcb0*/  LDL.LU R4, [R1+0x11c] ;  /* 0x00011c0001047983 */ /* 0x001f280000300800 */
[----:B------:R-:W4:Y:S04]  /*fcc0*/  LDL.LU R28, [R1+0x118] ;  /* 0x00011800011c7983 */ /* 0x000f280000300800 */
[----:B------:R0:W-:Y:S04]  /*fcd0*/  STL [R1+0x158], R3 ;  /* 0x0001580301007387 */ /* 0x0001e80000100800 */
[----:B------:R-:W4:Y:S04]  /*fce0*/  LDL.LU R29, [R1+0x114] ;  /* 0x00011400011d7983 */ /* 0x000f280000300800 */
[----:B------:R-:W4:Y:S04]  /*fcf0*/  LDL.LU R27, [R1+0x110] ;  /* 0x00011000011b7983 */ /* 0x000f280000300800 */
[----:B------:R-:W4:Y:S04]  /*fd00*/  LDL.LU R26, [R1+0x10c] ;  /* 0x00010c00011a7983 */ /* 0x000f280000300800 */
[----:B------:R-:W4:Y:S04]  /*fd10*/  LDL.LU R20, [R1+0x108] ;  /* 0x0001080001147983 */ /* 0x000f280000300800 */
[----:B------:R-:W4:Y:S04]  /*fd20*/  LDL.LU R19, [R1+0x104] ;  /* 0x0001040001137983 */ /* 0x000f280000300800 */
[----:B------:R-:W4:Y:S04]  /*fd30*/  LDL.LU R18, [R1+0x100] ;  /* 0x0001000001127983 */ /* 0x000f280000300800 */
[----:B------:R-:W4:Y:S04]  /*fd40*/  LDL.LU R17, [R1+0xfc] ;  /* 0x0000fc0001117983 */ /* 0x000f280000300800 */
[----:B------:R-:W4:Y:S04]  /*fd50*/  LDL.LU R16, [R1+0xf0] ;  /* 0x0000f00001107983 */ /* 0x000f280000300800 */
[----:B0-----:R-:W4:Y:S04]  /*fd60*/  LDL.LU R3, [R1+0xf8] ;  /* 0x0000f80001037983 */ /* 0x001f280000300800 */
[----:B------:R-:W4:Y:S04]  /*fd70*/  LDL.LU R15, [R1+0xf4] ;  /* 0x0000f400010f7983 */ /* 0x000f280000300800 */
[----:B------:R-:W4:Y:S01]  /*fd80*/  LDL.LU R14, [R1+0xe0] ;  /* 0x0000e000010e7983 */ /* 0x000f220000300800 */
[----:B--2---:R-:W-:-:S02]  /*fd90*/  SEL R25, R9, R25, !P6 ;  /* 0x0000001909197207 */ /* 0x004fc40007000000 */
        /* <DEDUP_REMOVED lines=12> */
[----:B------:R-:W2:Y:S01]  /*fe60*/  LDL.LU R25, [R1+0xe8] ;  /* 0x0000e80001197983 */ /* 0x000ea20000300800 */
        /* <DEDUP_REMOVED lines=10> */
[----:B---3--:R-:W-:-:S03]  /*ff10*/  SEL R5, R9, R10, !P6 ;  /* 0x0000000a09057207 */ /* 0x008fc60007000000 */
[----:B------:R-:W3:Y:S04]  /*ff20*/  LDL.LU R10, [R1+0xb0] ;  /* 0x0000b000010a7983 */ /* 0x000ee80000300800 */
[----:B------:R0:W-:Y:S01]  /*ff30*/  STL [R1+0x130], R5 ;  /* 0x0001300501007387 */ /* 0x0001e20000100800 */
[C---:B----4-:R-:W-:Y:S02]  /*ff40*/  SEL R4, R9.reuse, R4, !P6 ;  /* 0x0000000409047207 */ /* 0x050fe40007000000 */
        /* <DEDUP_REMOVED lines=8> */
[----:B------:R-:W-:-:S02]  /*ffd0*/  SEL R19, R9, R19, !P6 ;  /* 0x0000001309137207 */ /* 0x000fc40007000000 */
[C---:B0-----:R-:W-:Y:S01]  /*ffe0*/  SEL R4, R9.reuse, R20, !P6 ;  /* 0x0000001409047207 */ /* 0x041fe20007000000 */
[----:B------:R0:W-:Y:S04]  /*fff0*/  STL [R1+0x114], R5 ;  /* 0x0001140501007387 */ /* 0x0001e80000100800 */
        /* <DEDUP_REMOVED lines=9> */
[C---:B------:R-:W-:Y:S02]  /*10090*/  SEL R3, R9.reuse, R14, !P6 ;  /* 0x0000000e09037207 */ /* 0x040fe40007000000 */
[C---:B-1----:R-:W-:Y:S01]  /*100a0*/  SEL R4, R9.reuse, R15, !P6 ;  /* 0x0000000f09047207 */ /* 0x042fe20007000000 */
[----:B------:R-:W-:Y:S04]  /*100b0*/  STL [R1+0xfc], R5 ;  /* 0x0000fc0501007387 */ /* 0x000fe80000100800 */
[----:B------:R-:W4:Y:S04]  /*100c0*/  LDL.LU R20, [R1+0xac] ;  /* 0x0000ac0001147983 */ /* 0x000f280000300800 */
[----:B------:R-:W-:Y:S04]  /*100d0*/  STL [R1+0xf8], R4 ;  /* 0x0000f80401007387 */ /* 0x000fe80000100800 */
[----:B------:R-:W4:Y:S04]  /*100e0*/  LDL.LU R19, [R1+0xa8] ;  /* 0x0000a80001137983 */ /* 0x000f280000300800 */
[----:B------:R1:W-:Y:S04]  /*100f0*/  STL [R1+0xf4], R3 ;  /* 0x0000f40301007387 */ /* 0x0003e80000100800 */
[----:B------:R-:W4:Y:S04]  /*10100*/  LDL.LU R18, [R1+0xa4] ;  /* 0x0000a40001127983 */ /* 0x000f280000300800 */
[----:B------:R-:W4:Y:S04]  /*10110*/  LDL.LU R17, [R1+0xa0] ;  /* 0x0000a00001117983 */ /* 0x000f280000300800 */
[----:B0-----:R-:W4:Y:S04]  /*10120*/  LDL.LU R16, [R1+0x98] ;  /* 0x0000980001107983 */ /* 0x001f280000300800 */
[----:B-1----:R-:W4:Y:S04]  /*10130*/  LDL.LU R3, [R1+0x8c] ;  /* 0x00008c0001037983 */ /* 0x002f280000300800 */
[----:B------:R-:W4:Y:S04]  /*10140*/  LDL.LU R15, [R1+0x88] ;  /* 0x00008800010f7983 */ /* 0x000f280000300800 */
[----:B------:R-:W4:Y:S01]  /*10150*/  LDL.LU R14, [R1+0x84] ;  /* 0x00008400010e7983 */ /* 0x000f220000300800 */
[----:B--2---:R-:W-:-:S02]  /*10160*/  SEL R5, R9, R25, !P6 ;  /* 0x0000001909057207 */ /* 0x004fc40007000000 */
[----:B-----5:R-:W-:-:S03]  /*10170*/  SEL R4, R9, R24, !P6 ;  /* 0x0000001809047207 */ /* 0x020fc60007000000 */
[----:B------:R0:W-:Y:S04]  /*10180*/  STL [R1+0xf0], R5 ;  /* 0x0000f00501007387 */ /* 0x0001e80000100800 */
        /* <DEDUP_REMOVED lines=11> */
[----:B------:R0:W-:Y:S04]  /*10240*/  STL [R1+0xc8], R5 ;  /* 0x0000c80501007387 */ /* 0x0001e80000100800 */
[----:B------:R1:W-:Y:S04]  /*10250*/  STL [R1+0xc0], R4 ;  /* 0x0000c00401007387 */ /* 0x0003e80000100800 */
[----:B0-----:R-:W2:Y:S04]  /*10260*/  LDL.LU R5, [R1+0xc] ;  /* 0x00000c0001057983 */ /* 0x001ea80000300800 */
[----:B-1----:R-:W5:Y:S01]  /*10270*/  LDL.LU R4, [R1+0x80] ;  /* 0x0000800001047983 */ /* 0x002f620000300800 */
[----:B---3--:R-:W-:-:S05]  /*10280*/  SEL R10, R9, R10, !P6 ;  /* 0x0000000a090a7207 */ /* 0x008fca0007000000 */
        /* <DEDUP_REMOVED lines=11> */
[----:B0-----:R-:W3:Y:S01]  /*10340*/  LDL.LU R10, [R1+0x5c] ;  /* 0x00005c00010a7983 */ /* 0x001ee20000300800 */
[----:B----4-:R-:W-:-:S02]  /*10350*/  SEL R28, R9, R20, !P6 ;  /* 0x00000014091c7207 */ /* 0x010fc40007000000 */
[----:B------:R-:W-:-:S03]  /*10360*/  SEL R20, R9, R19, !P6 ;  /* 0x0000001309147207 */ /* 0x000fc60007000000 */
[----:B------:R-:W-:Y:S01]  /*10370*/  STL [R1+0xb8], R28 ;  /* 0x0000b81c01007387 */ /* 0x000fe20000100800 */
[----:B------:R-:W-:-:S03]  /*10380*/  SEL R19, R9, R18, !P6 ;  /* 0x0000001209137207 */ /* 0x000fc60007000000 */
[----:B------:R0:W-:Y:S01]  /*10390*/  STL [R1+0xb4], R20 ;  /* 0x0000b41401007387 */ /* 0x0001e20000100800 */
        /* <DEDUP_REMOVED lines=9> */
[----:B0-----:R-:W3:Y:S04]  /*10430*/  LDL.LU R20, [R1+0x17c] ;  /* 0x00017c0001147983 */ /* 0x001ee80000300800 */
[----:B------:R-:W-:Y:S04]  /*10440*/  STL [R1+0xa0], R15 ;  /* 0x0000a00f01007387 */ /* 0x000fe80000100800 */
[----:B-1----:R-:W3:Y:S04]  /*10450*/  LDL.LU R19, [R1+0x194] ;  /* 0x0001940001137983 */ /* 0x002ee80000300800 */
[----:B------:R0:W-:Y:S04]  /*10460*/  STL [R1+0x98], R3 ;  /* 0x0000980301007387 */ /* 0x0001e80000100800 */
[----:B----4-:R-:W4:Y:S04]  /*10470*/  LDL.LU R18, [R1+0x184] ;  /* 0x0001840001127983 */ /* 0x010f280000300800 */
[----:B------:R-:W4:Y:S04]  /*10480*/  LDL.LU R17, [R1+0xc4] ;  /* 0x0000c40001117983 */ /* 0x000f280000300800 */
[----:B------:R-:W4:Y:S04]  /*10490*/  LDL.LU R16, [R1+0x124] ;  /* 0x0001240001107983 */ /* 0x000f280000300800 */
[----:B0-----:R-:W4:Y:S04]  /*104a0*/  LDL.LU R3, [R1+0x144] ;  /* 0x0001440001037983 */ /* 0x001f280000300800 */
[----:B------:R-:W4:Y:S04]  /*104b0*/  LDL.LU R15, [R1+0x120] ;  /* 0x00012000010f7983 */ /* 0x000f280000300800 */
[----:B------:R-:W4:Y:S04]  /*104c0*/  LDL.LU R14, [R1+0xdc] ;  /* 0x0000dc00010e7983 */ /* 0x000f280000300800 */
[----:B------:R-:W4:Y:S04]  /*104d0*/  LDL.LU R28, [R1+0xe4] ;  /* 0x0000e400011c7983 */ /* 0x000f280000300800 */
[----:B------:R-:W4:Y:S01]  /*104e0*/  LDL.LU R29, [R1+0xd8] ;  /* 0x0000d800011d7983 */ /* 0x000f220000300800 */
[----:B--2---:R-:W-:-:S02]  /*104f0*/  SEL R5, R9, R5, !P6 ;  /* 0x0000000509057207 */ /* 0x004fc40007000000 */
[----:B-----5:R-:W-:-:S03]  /*10500*/  SEL R4, R9, R4, !P6 ;  /* 0x0000000409047207 */ /* 0x020fc60007000000 */
[----:B------:R0:W-:Y:S04]  /*10510*/  STL [R1+0x8c], R5 ;  /* 0x00008c0501007387 */ /* 0x0001e80000100800 */
[----:B0-----:R-:W2:Y:S04]  /*10520*/  LDL.LU R5, [R1+0x1d60] ;  /* 0x001d600001057983 */ /* 0x001ea80000300800 */
[----:B------:R0:W-:Y:S01]  /*10530*/  STL [R1+0x88], R4 ;  /* 0x0000880401007387 */ /* 0x0001e20000100800 */
[----:B---3--:R-:W-:-:S03]  /*10540*/  SEL R27, R9, R27, !P6 ;  /* 0x0000001b091b7207 */ /* 0x008fc60007000000 */
[----:B0-----:R-:W3:Y:S01]  /*10550*/  LDL.LU R4, [R1+0x1d5c] ;  /* 0x001d5c0001047983 */ /* 0x001ee20000300800 */
[----:B------:R-:W-:-:S03]  /*10560*/  SEL R26, R9, R26, !P6 ;  /* 0x0000001a091a7207 */ /* 0x000fc60007000000 */
[----:B------:R0:W-:Y:S01]  /*10570*/  STL [R1+0x84], R27 ;  /* 0x0000841b01007387 */ /* 0x0001e20000100800 */
[C---:B------:R-:W-:Y:S02]  /*10580*/  SEL R25, R9.reuse, R25, !P6 ;  /* 0x0000001909197207 */ /* 0x040fe40007000000 */
[C---:B------:R-:W-:Y:S01]  /*10590*/  SEL R24, R9.reuse, R24, !P6 ;  /* 0x0000001809187207 */ /* 0x040fe20007000000 */
[----:B0-----:R-:W5:Y:S01]  /*105a0*/  LDL.LU R27, [R1+0x1d58] ;  /* 0x001d5800011b7983 */ /* 0x001f620000300800 */
[----:B------:R-:W-:-:S03]  /*105b0*/  SEL R23, R9, R23, !P6 ;  /* 0x0000001709177207 */ /* 0x000fc60007000000 */
[----:B------:R0:W-:Y:S01]  /*105c0*/  STL [R1+0x80], R26 ;  /* 0x0000801a01007387 */ /* 0x0001e20000100800 */
[C---:B------:R-:W-:Y:S02]  /*105d0*/  SEL R22, R9.reuse, R22, !P6 ;  /* 0x0000001609167207 */ /* 0x040fe40007000000 */
[C---:B------:R-:W-:Y:S01]  /*105e0*/  SEL R21, R9.reuse, R21, !P6 ;  /* 0x0000001509157207 */ /* 0x040fe20007000000 */
[----:B0-----:R-:W2:Y:S04]  /*105f0*/  LDL.LU R26, [R1+0x1d54] ;  /* 0x001d5400011a7983 */ /* 0x001ea80000300800 */
[----:B------:R0:W-:Y:S01]  /*10600*/  STL [R1+0x7c], R25 ;  /* 0x00007c1901007387 */ /* 0x0001e20000100800 */
[C---:B------:R-:W-:Y:S02]  /*10610*/  SEL R13, R9.reuse, R13, !P6 ;  /* 0x0000000d090d7207 */ /* 0x040fe40007000000 */
[C---:B------:R-:W-:Y:S01]  /*10620*/  SEL R12, R9.reuse, R12, !P6 ;  /* 0x0000000c090c7207 */ /* 0x040fe20007000000 */
[----:B0-----:R-:W2:Y:S04]  /*10630*/  LDL.LU R25, [R1+0x1d50] ;  /* 0x001d500001197983 */ /* 0x001ea80000300800 */
[----:B------:R0:W-:Y:S01]  /*10640*/  STL [R1+0x78], R24 ;  /* 0x0000781801007387 */ /* 0x0001e20000100800 */
[----:B------:R-:W-:-:S03]  /*10650*/  SEL R11, R9, R11, !P6 ;  /* 0x0000000b090b7207 */ /* 0x000fc60007000000 */
[----:B0-----:R-:W2:Y:S04]  /*10660*/  LDL.LU R24, [R1+0x1d4c] ;  /* 0x001d4c0001187983 */ /* 0x001ea80000300800 */
[----:B------:R0:W-:Y:S01]  /*10670*/  STL [R1+0x74], R23 ;  /* 0x0000741701007387 */ /* 0x0001e20000100800 */
[----:B------:R-:W-:-:S03]  /*10680*/  SEL R10, R9, R10, !P6 ;  /* 0x0000000a090a7207 */ /* 0x000fc60007000000 */
[----:B0-----:R-:W2:Y:S04]  /*10690*/  LDL.LU R23, [R1+0x1d48] ;  /* 0x001d480001177983 */ /* 0x001ea80000300800 */
[----:B------:R0:W-:Y:S04]  /*106a0*/  STL [R1+0x70], R22 ;  /* 0x0000701601007387 */ /* 0x0001e80000100800 */
[----:B0-----:R-:W2:Y:S04]  /*106b0*/  LDL.LU R22, [R1+0x1d44] ;  /* 0x001d440001167983 */ /* 0x001ea80000300800 */
[----:B------:R0:W-:Y:S04]  /*106c0*/  STL [R1+0x6c], R21 ;  /* 0x00006c1501007387 */ /* 0x0001e80000100800 */
[----:B0-----:R-:W2:Y:S04]  /*106d0*/  LDL.LU R21, [R1+0x1d40] ;  /* 0x001d400001157983 */ /* 0x001ea80000300800 */
[----:B------:R0:W-:Y:S04]  /*106e0*/  STL [R1+0x68], R13 ;  /* 0x0000680d01007387 */ /* 0x0001e80000100800 */
[----:B0-----:R-:W2:Y:S04]  /*106f0*/  LDL.LU R13, [R1+0x1d3c] ;  /* 0x001d3c00010d7983 */ /* 0x001ea80000300800 */
[----:B------:R0:W-:Y:S04]  /*10700*/  STL [R1+0x64], R12 ;  /* 0x0000640c01007387 */ /* 0x0001e80000100800 */
[----:B0-----:R-:W3:Y:S04]  /*10710*/  LDL.LU R12, [R1+0x1d38] ;  /* 0x001d3800010c7983 */ /* 0x001ee80000300800 */
[----:B------:R0:W-:Y:S04]  /*10720*/  STL [R1+0x60], R11 ;  /* 0x0000600b01007387 */ /* 0x0001e80000100800 */
[----:B0-----:R-:W3:Y:S04]  /*10730*/  LDL.LU R11, [R1+0x1d34] ;  /* 0x001d3400010b7983 */ /* 0x001ee80000300800 */
[----:B------:R0:W-:Y:S04]  /*10740*/  STL [R1+0x5c], R10 ;  /* 0x00005c0a01007387 */ /* 0x0001e80000100800 */
[----:B0-----:R-:W3:Y:S01]  /*10750*/  LDL.LU R10, [R1+0x1d30] ;  /* 0x001d3000010a7983 */ /* 0x001ee20000300800 */
[----:B------:R-:W-:-:S02]  /*10760*/  SEL R20, R9, R20, !P6 ;  /* 0x0000001409147207 */ /* 0x000fc40007000000 */
[C---:B------:R-:W-:Y:S02]  /*10770*/  SEL R19, R9.reuse, R19, !P6 ;  /* 0x0000001309137207 */ /* 0x040fe40007000000 */
[C---:B----4-:R-:W-:Y:S02]  /*10780*/  SEL R18, R9.reuse, R18, !P6 ;  /* 0x0000001209127207 */ /* 0x050fe40007000000 */
[C---:B------:R-:W-:Y:S02]  /*10790*/  SEL R17, R9.reuse, R17, !P6 ;  /* 0x0000001109117207 */ /* 0x040fe40007000000 */
[C---:B------:R-:W-:Y:S02]  /*107a0*/  SEL R16, R9.reuse, R16, !P6 ;  /* 0x0000001009107207 */ /* 0x040fe40007000000 */
[C---:B------:R-:W-:Y:S02]  /*107b0*/  SEL R3, R9.reuse, R3, !P6 ;  /* 0x0000000309037207 */ /* 0x040fe40007000000 */
[----:B------:R-:W-:-:S02]  /*107c0*/  SEL R15, R9, R15, !P6 ;  /* 0x0000000f090f7207 */ /* 0x000fc40007000000 */
[C---:B------:R-:W-:Y:S02]  /*107d0*/  SEL R14, R9.reuse, R14, !P6 ;  /* 0x0000000e090e7207 */ /* 0x040fe40007000000 */
[C---:B--2---:R-:W-:Y:S02]  /*107e0*/  SEL R13, R9.reuse, R13, !P6 ;  /* 0x0000000d090d7207 */ /* 0x044fe40007000000 */
[----:B---3--:R-:W-:-:S05]  /*107f0*/  SEL R10, R9, R10, !P6 ;  /* 0x0000000a090a7207 */ /* 0x008fca0007000000 */
[----:B------:R0:W-:Y:S02]  /*10800*/  STL [R1+0x58], R10 ;  /* 0x0000580a01007387 */ /* 0x0001e40000100800 */
[C---:B0-----:R-:W-:Y:S02]  /*10810*/  SEL R10, R9.reuse, R11, !P6 ;  /* 0x0000000b090a7207 */ /* 0x041fe40007000000 */
[----:B------:R-:W2:Y:S04]  /*10820*/  LDL.LU R11, [R1+0x4c] ;  /* 0x00004c00010b7983 */ /* 0x000ea80000300800 */
[----:B------:R0:W-:Y:S02]  /*10830*/  STL [R1+0x54], R10 ;  /* 0x0000540a01007387 */ /* 0x0001e40000100800 */
[----:B0-----:R-:W-:-:S02]  /*10840*/  SEL R10, R9, R12, !P6 ;  /* 0x0000000c090a7207 */ /* 0x001fc40007000000 */
[----:B------:R-:W3:Y:S04]  /*10850*/  LDL.LU R12, [R1+0x28] ;  /* 0x00002800010c7983 */ /* 0x000ee80000300800 */
[----:B------:R0:W-:Y:S04]  /*10860*/  STL [R1+0x48], R10 ;  /* 0x0000480a01007387 */ /* 0x0001e80000100800 */
[----:B0-----:R-:W4:Y:S04]  /*10870*/  LDL.LU R10, [R1+0x3c] ;  /* 0x00003c00010a7983 */ /* 0x001f280000300800 */
[----:B------:R0:W-:Y:S04]  /*10880*/  STL [R1+0x44], R13 ;  /* 0x0000440d01007387 */ /* 0x0001e80000100800 */
        /* <DEDUP_REMOVED lines=16> */
[----:B0-----:R-:W3:Y:S01]  /*10990*/  LDL.LU R14, [R1+0x1d10] ;  /* 0x001d1000010e7983 */ /* 0x001ee20000300800 */
[----:B------:R-:W-:-:S05]  /*109a0*/  SEL R28, R9, R28, !P6 ;  /* 0x0000001c091c7207 */ /* 0x000fca0007000000 */
[----:B------:R0:W-:Y:S02]  /*109b0*/  STL [R1+0x10], R28 ;  /* 0x0000101c01007387 */ /* 0x0001e40000100800 */
[C---:B0-----:R-:W-:Y:S02]  /*109c0*/  SEL R28, R9.reuse, R29, !P6 ;  /* 0x0000001d091c7207 */ /* 0x041fe40007000000 */
[C---:B--2---:R-:W-:Y:S02]  /*109d0*/  SEL R15, R9.reuse, R15, !P6 ;  /* 0x0000000f090f7207 */ /* 0x044fe40007000000 */
[----:B---3--:R-:W-:-:S05]  /*109e0*/  SEL R14, R9, R14, !P6 ;  /* 0x0000000e090e7207 */ /* 0x008fca0007000000 */
[----:B------:R0:W-:Y:S04]  /*109f0*/  STL [R1+0x1c98], R14 ;  /* 0x001c980e01007387 */ /* 0x0001e80000100800 */
[----:B------:R-:W-:Y:S04]  /*10a00*/  STL [R1+0xc], R28 ;  /* 0x00000c1c01007387 */ /* 0x000fe80000100800 */
[----:B0-----:R-:W2:Y:S04]  /*10a10*/  LDL.LU R14, [R1+0x38] ;  /* 0x00003800010e7983 */ /* 0x001ea80000300800 */
[----:B------:R0:W-:Y:S04]  /*10a20*/  STL [R1+0x1c9c], R15 ;  /* 0x001c9c0f01007387 */ /* 0x0001e80000100800 */
[----:B0-----:R-:W3:Y:S01]  /*10a30*/  LDL.LU R15, [R1+0x24] ;  /* 0x00002400010f7983 */ /* 0x001ee20000300800 */
[----:B------:R-:W-:-:S02]  /*10a40*/  SEL R3, R9, R3, !P6 ;  /* 0x0000000309037207 */ /* 0x000fc40007000000 */
[C---:B------:R-:W-:Y:S02]  /*10a50*/  SEL R29, R9.reuse, R16, !P6 ;  /* 0x00000010091d7207 */ /* 0x040fe40007000000 */
[C---:B------:R-:W-:Y:S01]  /*10a60*/  SEL R28, R9.reuse, R17, !P6 ;  /* 0x00000011091c7207 */ /* 0x040fe20007000000 */
[----:B------:R-:W-:Y:S01]  /*10a70*/  STL [R1+0x1ca0], R3 ;  /* 0x001ca00301007387 */ /* 0x000fe20000100800 */
[C---:B------:R-:W-:Y:S02]  /*10a80*/  SEL R12, R9.reuse, R12, !P6 ;  /* 0x0000000c090c7207 */ /* 0x040fe40007000000 */
[C---:B------:R-:W-:Y:S01]  /*10a90*/  SEL R11, R9.reuse, R11, !P6 ;  /* 0x0000000b090b7207 */ /* 0x040fe20007000000 */
[----:B------:R-:W-:Y:S01]  /*10aa0*/  STL [R1+0x1ca4], R29 ;  /* 0x001ca41d01007387 */ /* 0x000fe20000100800 */
[C---:B------:R-:W-:Y:S02]  /*10ab0*/  SEL R13, R9.reuse, R13, !P6 ;  /* 0x0000000d090d7207 */ /* 0x040fe40007000000 */
[C---:B----4-:R-:W-:Y:S01]  /*10ac0*/  SEL R10, R9.reuse, R10, !P6 ;  /* 0x0000000a090a7207 */ /* 0x050fe20007000000 */
[----:B------:R-:W-:Y:S01]  /*10ad0*/  STL [R1+0x1ca8], R28 ;  /* 0x001ca81c01007387 */ /* 0x000fe20000100800 */
[----:B---3--:R-:W-:-:S05]  /*10ae0*/  SEL R17, R9, R15, !P6 ;  /* 0x0000000f09117207 */ /* 0x008fca0007000000 */
[----:B------:R-:W-:Y:S04]  /*10af0*/  STL [R1+0x1cac], R17 ;  /* 0x001cac1101007387 */ /* 0x000fe80000100800 */
[----:B------:R-:W-:Y:S04]  /*10b00*/  STL [R1+0x1cb0], R12 ;  /* 0x001cb00c01007387 */ /* 0x000fe80000100800 */
[----:B------:R-:W-:Y:S04]  /*10b10*/  STL [R1+0x1cb4], R11 ;  /* 0x001cb40b01007387 */ /* 0x000fe80000100800 */
[----:B------:R-:W-:Y:S04]  /*10b20*/  STL [R1+0x1cb8], R13 ;  /* 0x001cb80d01007387 */ /* 0x000fe80000100800 */
[----:B------:R0:W-:Y:S01]  /*10b30*/  STL [R1+0x1cbc], R10 ;  /* 0x001cbc0a01007387 */ /* 0x0001e20000100800 */
[----:B--2---:R-:W-:-:S03]  /*10b40*/  SEL R16, R9, R14, !P6 ;  /* 0x0000000e09107207 */ /* 0x004fc60007000000 */
[----:B0-----:R-:W2:Y:S04]  /*10b50*/  LDL.LU R10, [R1+0x3fc] ;  /* 0x0003fc00010a7983 */ /* 0x001ea80000300800 */
[----:B------:R-:W3:Y:S04]  /*10b60*/  LDL.LU R13, [R1+0x3f8] ;  /* 0x0003f800010d7983 */ /* 0x000ee80000300800 */
        /* <DEDUP_REMOVED lines=8> */
[----:B------:R0:W-:Y:S04]  /*10bf0*/  STL [R1+0x1cc0], R16 ;  /* 0x001cc01001007387 */ /* 0x0001e80000100800 */
[----:B0-----:R-:W4:Y:S01]  /*10c00*/  LDL.LU R16, [R1+0x400] ;  /* 0x0004000001107983 */ /* 0x001f220000300800 */
[----:B------:R-:W-:-:S02]  /*10c10*/  SEL R18, R9, R18, !P6 ;  /* 0x0000001209127207 */ /* 0x000fc40007000000 */
[C---:B------:R-:W-:Y:S02]  /*10c20*/  SEL R19, R9.reuse, R19, !P6 ;  /* 0x0000001309137207 */ /* 0x040fe40007000000 */
[C---:B------:R-:W-:Y:S02]  /*10c30*/  SEL R20, R9.reuse, R20, !P6 ;  /* 0x0000001409147207 */ /* 0x040fe40007000000 */
[C---:B------:R-:W-:Y:S01]  /*10c40*/  SEL R21, R9.reuse, R21, !P6 ;  /* 0x0000001509157207 */ /* 0x040fe20007000000 */
[----:B------:R-:W-:Y:S01]  /*10c50*/  STL [R1+0x1cc4], R18 ;  /* 0x001cc41201007387 */ /* 0x000fe20000100800 */
[C---:B------:R-:W-:Y:S02]  /*10c60*/  SEL R22, R9.reuse, R22, !P6 ;  /* 0x0000001609167207 */ /* 0x040fe40007000000 */
[C---:B------:R-:W-:Y:S01]  /*10c70*/  SEL R23, R9.reuse, R23, !P6 ;  /* 0x0000001709177207 */ /* 0x040fe20007000000 */
[----:B------:R-:W-:Y:S01]  /*10c80*/  STL [R1+0x1cc8], R19 ;  /* 0x001cc81301007387 */ /* 0x000fe20000100800 */
[C---:B------:R-:W-:Y:S01]  /*10c90*/  SEL R24, R9.reuse, R24, !P6 ;  /* 0x0000001809187207 */ /* 0x040fe20007000000 */
[----:B------:R-:W-:Y:S01]  /*10ca0*/  @!P5 IMAD.MOV R6, RZ, RZ, -R6 ;  /* 0x000000ffff06d224 */ /* 0x000fe200078e0a06 */
[C---:B------:R-:W-:Y:S01]  /*10cb0*/  SEL R25, R9.reuse, R25, !P6 ;  /* 0x0000001909197207 */ /* 0x040fe20007000000 */
[----:B------:R-:W-:Y:S01]  /*10cc0*/  STL [R1+0x1ccc], R20 ;  /* 0x001ccc1401007387 */ /* 0x000fe20000100800 */
[----:B------:R-:W-:Y:S01]  /*10cd0*/  @!P3 IMAD.MOV R7, RZ, RZ, -R7 ;  /* 0x000000ffff07b224 */ /* 0x000fe200078e0a07 */
[C---:B------:R-:W-:Y:S01]  /*10ce0*/  SEL R26, R9.reuse, R26, !P6 ;  /* 0x0000001a091a7207 */ /* 0x040fe20007000000 */
[----:B------:R-:W-:Y:S01]  /*10cf0*/  @!P1 IMAD.MOV R8, RZ, RZ, -R8 ;  /* 0x000000ffff089224 */ /* 0x000fe200078e0a08 */
[----:B------:R-:W-:Y:S01]  /*10d00*/  STL [R1+0x1cd0], R21 ;  /* 0x001cd01501007387 */ /* 0x000fe20000100800 */
[C---:B-----5:R-:W-:Y:S01]  /*10d10*/  SEL R27, R9.reuse, R27, !P6 ;  /* 0x0000001b091b7207 */ /* 0x060fe20007000000 */
[----:B------:R-:W-:Y:S01]  /*10d20*/  @!P4 IMAD.MOV R0, RZ, RZ, -R0 ;  /* 0x000000ffff00c224 */ /* 0x000fe200078e0a00 */
[C---:B------:R-:W-:Y:S01]  /*10d30*/  SEL R4, R9.reuse, R4, !P6 ;  /* 0x0000000409047207 */ /* 0x040fe20007000000 */
[----:B------:R-:W-:Y:S01]  /*10d40*/  STL [R1+0x1cd4], R22 ;  /* 0x001cd41601007387 */ /* 0x000fe20000100800 */
[----:B------:R-:W-:-:S03]  /*10d50*/  SEL R5, R9, R5, !P6 ;  /* 0x0000000509057207 */ /* 0x000fc60007000000 */
        /* <DEDUP_REMOVED lines=10> */
[----:B------:R2:W-:Y:S04]  /*10e00*/  STL [R1+0x1cec], R4 ;  /* 0x001cec0401007387 */ /* 0x0005e80000100800 */
[----:B------:R-:W-:Y:S04]  /*10e10*/  STL [R1+0x1cf0], R5 ;  /* 0x001cf00501007387 */ /* 0x000fe80000100800 */
[----:B------:R-:W-:Y:S04]  /*10e20*/  STL [R1+0x1cf4], R6 ;  /* 0x001cf40601007387 */ /* 0x000fe80000100800 */
[----:B------:R-:W-:Y:S04]  /*10e30*/  STL [R1+0x1cf8], R7 ;  /* 0x001cf80701007387 */ /* 0x000fe80000100800 */
[----:B------:R-:W-:Y:S04]  /*10e40*/  STL [R1+0x1cfc], R8 ;  /* 0x001cfc0801007387 */ /* 0x000fe80000100800 */
[----:B------:R3:W-:Y:S01]  /*10e50*/  STL [R1+0x1d00], R0 ;  /* 0x001d000001007387 */ /* 0x0007e20000100800 */
[----:B--2---:R-:W-:-:S02]  /*10e60*/  IMAD R4, R10, c[0x0][0x190], RZ ;  /* 0x000064000a047a24 */ /* 0x004fc400078e02ff */
[----:B---3--:R-:W-:Y:S02]  /*10e70*/  IMAD R0, R13, c[0x0][0x190], RZ ;  /* 0x000064000d007a24 */ /* 0x008fe400078e02ff */
[----:B----4-:R-:W-:Y:S02]  /*10e80*/  IMAD R5, R11, c[0x0][0x190], RZ ;  /* 0x000064000b057a24 */ /* 0x010fe400078e02ff */
[----:B------:R-:W-:-:S05]  /*10e90*/  IMAD R9, R16, c[0x0][0x190], RZ ;  /* 0x0000640010097a24 */ /* 0x000fca00078e02ff */
[----:B------:R-:W-:Y:S04]  /*10ea0*/  STL [R1+0x1d04], R9 ;  /* 0x001d040901007387 */ /* 0x000fe80000100800 */
[----:B------:R0:W-:Y:S04]  /*10eb0*/  STL [R1+0x24], R4 ;  /* 0x0000240401007387 */ /* 0x0001e80000100800 */
[----:B------:R1:W-:Y:S04]  /*10ec0*/  STL [R1+0x28], R0 ;  /* 0x0000280001007387 */ /* 0x0003e80000100800 */
[----:B------:R2:W-:Y:S01]  /*10ed0*/  STL [R1+0x184], R5 ;  /* 0x0001840501007387 */ /* 0x0005e20000100800 */
[----:B0-----:R-:W-:-:S02]  /*10ee0*/  IMAD R4, R12, c[0x0][0x190], RZ ;  /* 0x000064000c047a24 */ /* 0x001fc400078e02ff */
[----:B-1----:R-:W-:Y:S02]  /*10ef0*/  IMAD R0, R3, c[0x0][0x190], RZ ;  /* 0x0000640003007a24 */ /* 0x002fe400078e02ff */
[----:B------:R-:W3:Y:S01]  /*10f00*/  LDL.LU R3, [R1+0x3d4] ;  /* 0x0003d40001037983 */ /* 0x000ee20000300800 */
[----:B--2---:R-:W-:-:S03]  /*10f10*/  IMAD R5, R17, c[0x0][0x190], RZ ;  /* 0x0000640011057a24 */ /* 0x004fc600078e02ff */
[----:B------:R0:W-:Y:S04]  /*10f20*/  STL [R1+0x270], R4 ;  /* 0x0002700401007387 */ /* 0x0001e80000100800 */
[----:B------:R1:W-:Y:S04]  /*10f30*/  STL [R1+0x3bc], R0 ;  /* 0x0003bc0001007387 */ /* 0x0003e80000100800 */
[----:B------:R-:W-:Y:S01]  /*10f40*/  STL [R1+0x3f0], R5 ;  /* 0x0003f00501007387 */ /* 0x000fe20000100800 */
[----:B0-----:R-:W-:-:S03]  /*10f50*/  IMAD R4, R28, c[0x0][0x190], RZ ;  /* 0x000064001c047a24 */ /* 0x001fc600078e02ff */
[----:B------:R-:W2:Y:S01]  /*10f60*/  LDL.LU R28, [R1+0x3d0] ;  /* 0x0003d000011c7983 */ /* 0x000ea20000300800 */
[----:B-1----:R-:W-:-:S03]  /*10f70*/  IMAD R0, R15, c[0x0][0x190], RZ ;  /* 0x000064000f007a24 */ /* 0x002fc600078e02ff */
[----:B------:R0:W-:Y:S04]  /*10f80*/  STL [R1+0x3e4], R4 ;  /* 0x0003e40401007387 */ /* 0x0001e80000100800 */
[----:B------:R-:W4:Y:S04]  /*10f90*/  LDL.LU R15, [R1+0x3cc] ;  /* 0x0003cc00010f7983 */ /* 0x000f280000300800 */
[----:B------:R1:W-:Y:S01]  /*10fa0*/  STL [R1+0x3e0], R0 ;  /* 0x0003e00001007387 */ /* 0x0003e20000100800 */
[----:B0-----:R-:W-:-:S03]  /*10fb0*/  IMAD R4, R14, c[0x0][0x190], RZ ;  /* 0x000064000e047a24 */ /* 0x001fc600078e02ff */
[----:B------:R-:W5:Y:S01]  /*10fc0*/  LDL.LU R9, [R1+0x3c8] ;  /* 0x0003c80001097983 */ /* 0x000f620000300800 */
[----:B-1----:R-:W-:-:S05]  /*10fd0*/  IMAD R0, R29, c[0x0][0x190], RZ ;  /* 0x000064001d007a24 */ /* 0x002fca00078e02ff */
[----:B------:R0:W-:Y:S04]  /*10fe0*/  STL [R1+0x3f4], R0 ;  /* 0x0003f40001007387 */ /* 0x0001e80000100800 */
[----:B0-----:R-:W5:Y:S04]  /*10ff0*/  LDL.LU R0, [R1+0x3c4] ;  /* 0x0003c40001007983 */ /* 0x001f680000300800 */
[----:B------:R0:W-:Y:S04]  /*11000*/  STL [R1+0x408], R4 ;  /* 0x0004080401007387 */ /* 0x0001e80000100800 */
[----:B------:R-:W5:Y:S04]  /*11010*/  LDL.LU R8, [R1+0x3b8] ;  /* 0x0003b80001087983 */ /* 0x000f680000300800 */
[----:B------:R-:W5:Y:S04]  /*11020*/  LDL.LU R7, [R1+0x3b4] ;  /* 0x0003b40001077983 */ /* 0x000f680000300800 */
[----:B------:R-:W5:Y:S04]  /*11030*/  LDL.LU R6, [R1+0x3b0] ;  /* 0x0003b00001067983 */ /* 0x000f680000300800 */
[----:B------:R-:W5:Y:S04]  /*11040*/  LDL.LU R5, [R1+0x3ac] ;  /* 0x0003ac0001057983 */ /* 0x000f680000300800 */
[----:B0-----:R-:W5:Y:S04]  /*11050*/  LDL.LU R4, [R1+0x3a8] ;  /* 0x0003a80001047983 */ /* 0x001f680000300800 */
        /* <DEDUP_REMOVED lines=18> */
[----:B---3--:R-:W-:-:S05]  /*11180*/  IMAD R3, R3, c[0x0][0x190], RZ ;  /* 0x0000640003037a24 */ /* 0x008fca00078e02ff */
[----:B------:R0:W-:Y:S04]  /*11190*/  STL [R1+0x40c], R3 ;  /* 0x00040c0301007387 */ /* 0x0001e80000100800 */
[----:B0-----:R-:W3:Y:S01]  /*111a0*/  LDL.LU R3, [R1+0x35c] ;  /* 0x00035c0001037983 */ /* 0x001ee20000300800 */
[----:B--2---:R-:W-:-:S05]  /*111b0*/  IMAD R28, R28, c[0x0][0x190], RZ ;  /* 0x000064001c1c7a24 */ /* 0x004fca00078e02ff */
[----:B------:R0:W-:Y:S01]  /*111c0*/  STL [R1+0x418], R28 ;  /* 0x0004181c01007387 */ /* 0x0001e20000100800 */
[----:B----4-:R-:W-:-:S03]  /*111d0*/  IMAD R15, R15, c[0x0][0x190], RZ ;  /* 0x000064000f0f7a24 */ /* 0x010fc600078e02ff */
[----:B0-----:R-:W2:Y:S04]  /*111e0*/  LDL.LU R28, [R1+0x358] ;  /* 0x00035800011c7983 */ /* 0x001ea80000300800 */
[----:B------:R0:W-:Y:S04]  /*111f0*/  STL [R1+0x3cc], R15 ;  /* 0x0003cc0f01007387 */ /* 0x0001e80000100800 */
[----:B0-----:R-:W2:Y:S01]  /*11200*/  LDL.LU R15, [R1+0x354] ;  /* 0x00035400010f7983 */ /* 0x001ea20000300800 */
[----:B-----5:R-:W-:Y:S02]  /*11210*/  IMAD R9, R9, c[0x0][0x190], RZ ;  /* 0x0000640009097a24 */ /* 0x020fe400078e02ff */
[----:B------:R-:W-:-:S03]  /*11220*/  IMAD R0, R0, c[0x0][0x190], RZ ;  /* 0x0000640000007a24 */ /* 0x000fc600078e02ff */
[----:B------:R-:W-:Y:S04]  /*11230*/  STL [R1+0x3c8], R9 ;  /* 0x0003c80901007387 */ /* 0x000fe80000100800 */
[----:B------:R0:W-:Y:S01]  /*11240*/  STL [R1+0x41c], R0 ;  /* 0x00041c0001007387 */ /* 0x0001e20000100800 */
[----:B------:R-:W-:Y:S02]  /*11250*/  IMAD R8, R8, c[0x0][0x190], RZ ;  /* 0x0000640008087a24 */ /* 0x000fe400078e02ff */
[----:B------:R-:W-:-:S03]  /*11260*/  IMAD R7, R7, c[0x0][0x190], RZ ;  /* 0x0000640007077a24 */ /* 0x000fc600078e02ff */
[----:B------:R-:W-:Y:S01]  /*11270*/  STL [R1+0x3b8], R8 ;  /* 0x0003b80801007387 */ /* 0x000fe20000100800 */
[----:B0-----:R-:W-:-:S03]  /*11280*/  IMAD R0, R6, c[0x0][0x190], RZ ;  /* 0x0000640006007a24 */ /* 0x001fc600078e02ff */
[----:B------:R-:W-:Y:S01]  /*11290*/  STL [R1+0x430], R7 ;  /* 0x0004300701007387 */ /* 0x000fe20000100800 */
[----:B------:R-:W-:-:S03]  /*112a0*/  IMAD R5, R5, c[0x0][0x190], RZ ;  /* 0x0000640005057a24 */ /* 0x000fc600078e02ff */
[----:B------:R0:W-:Y:S01]  /*112b0*/  STL [R1+0x434], R0 ;  /* 0x0004340001007387 */ /* 0x0001e20000100800 */
[----:B------:R-:W-:-:S03]  /*112c0*/  IMAD R4, R4, c[0x0][0x190], RZ ;  /* 0x0000640004047a24 */ /* 0x000fc600078e02ff */
[----:B------:R1:W-:Y:S01]  /*112d0*/  STL [R1+0x3ac], R5 ;  /* 0x0003ac0501007387 */ /* 0x0003e20000100800 */
[----:B0-----:R-:W-:-:S03]  /*112e0*/  IMAD R0, R27, c[0x0][0x190], RZ ;  /* 0x000064001b007a24 */ /* 0x001fc600078e02ff */
[----:B------:R0:W-:Y:S01]  /*112f0*/  STL [R1+0x3a8], R4 ;  /* 0x0003a80401007387 */ /* 0x0001e20000100800 */
[----:B-1----:R-:W-:-:S03]  /*11300*/  IMAD R5, R26, c[0x0][0x190], RZ ;  /* 0x000064001a057a24 */ /* 0x002fc600078e02ff */
[----:B------:R1:W-:Y:S04]  /*11310*/  STL [R1+0x440], R0 ;  /* 0x0004400001007387 */ /* 0x0003e80000100800 */
[----:B------:R5:W-:Y:S01]  /*11320*/  STL [R1+0x444], R5 ;  /* 0x0004440501007387 */ /* 0x000be20000100800 */
[----:B0-----:R-:W-:Y:S02]  /*11330*/  IMAD R4, R25, c[0x0][0x190], RZ ;  /* 0x0000640019047a24 */ /* 0x001fe400078e02ff */
[----:B-1----:R-:W-:-:S03]  /*11340*/  IMAD R0, R24, c[0x0][0x190], RZ ;  /* 0x0000640018007a24 */ /* 0x002fc600078e02ff */
[----:B------:R0:W-:Y:S01]  /*11350*/  STL [R1+0x458], R4 ;  /* 0x0004580401007387 */ /* 0x0001e20000100800 */
[----:B-----5:R-:W-:-:S03]  /*11360*/  IMAD R5, R23, c[0x0][0x190], RZ ;  /* 0x0000640017057a24 */ /* 0x020fc600078e02ff */
        /* <DEDUP_REMOVED lines=21> */
[----:B-1----:R-:W-:Y:S02]  /*114c0*/  IMAD R0, R14, c[0x0][0x190], RZ ;  /* 0x000064000e007a24 */ /* 0x002fe400078e02ff */
[----:B------:R-:W4:Y:S01]  /*114d0*/  LDL.LU R14, [R1+0x350] ;  /* 0x00035000010e7983 */ /* 0x000f220000300800 */
[----:B-----5:R-:W-:-:S03]  /*114e0*/  IMAD R5, R17, c[0x0][0x190], RZ ;  /* 0x0000640011057a24 */ /* 0x020fc600078e02ff */
[----:B------:R0:W-:Y:S04]  /*114f0*/  STL [R1+0x36c], R4 ;  /* 0x00036c0401007387 */ /* 0x0001e80000100800 */
[----:B------:R3:W-:Y:S04]  /*11500*/  STL [R1+0x368], R0 ;  /* 0x0003680001007387 */ /* 0x0007e80000100800 */
[----:B------:R-:W-:Y:S01]  /*11510*/  STL [R1+0x4a8], R5 ;  /* 0x0004a80501007387 */ /* 0x000fe20000100800 */
[----:B0-----:R-:W-:-:S03]  /*11520*/  IMAD R4, R29, c[0x0][0x190], RZ ;  /* 0x000064001d047a24 */ /* 0x001fc600078e02ff */
[----:B------:R-:W5:Y:S04]  /*11530*/  LDL.LU R29, [R1+0x34c] ;  /* 0x00034c00011d7983 */ /* 0x000f680000300800 */
[----:B------:R-:W-:Y:S01]  /*11540*/  STL [R1+0x4ac], R4 ;  /* 0x0004ac0401007387 */ /* 0x000fe20000100800 */
[----:B---3--:R-:W-:-:S03]  /*11550*/  IMAD R0, R3, c[0x0][0x190], RZ ;  /* 0x0000640003007a24 */ /* 0x008fc600078e02ff */
[----:B------:R-:W3:Y:S04]  /*11560*/  LDL.LU R3, [R1+0x340] ;  /* 0x0003400001037983 */ /* 0x000ee80000300800 */
[----:B------:R2:W-:Y:S04]  /*11570*/  STL [R1+0x35c], R0 ;  /* 0x00035c0001007387 */ /* 0x0005e80000100800 */
[----:B------:R-:W3:Y:S01]  /*11580*/  LDL.LU R9, [R1+0x33c] ;  /* 0x00033c0001097983 */ /* 0x000ee20000300800 */
[----:B--2---:R-:W-:-:S05]  /*11590*/  IMAD R0, R28, c[0x0][0x190], RZ ;  /* 0x000064001c007a24 */ /* 0x004fca00078e02ff */
[----:B------:R0:W-:Y:S01]  /*115a0*/  STL [R1+0x358], R0 ;  /* 0x0003580001007387 */ /* 0x0001e20000100800 */
[----:B------:R-:W-:-:S03]  /*115b0*/  IMAD R4, R15, c[0x0][0x190], RZ ;  /* 0x000064000f047a24 */ /* 0x000fc600078e02ff */
[----:B0-----:R-:W2:Y:S04]  /*115c0*/  LDL.LU R0, [R1+0x338] ;  /* 0x0003380001007983 */ /* 0x001ea80000300800 */
[----:B------:R0:W-:Y:S04]  /*115d0*/  STL [R1+0x4b8], R4 ;  /* 0x0004b80401007387 */ /* 0x0001e80000100800 */
[----:B------:R-:W2:Y:S04]  /*115e0*/  LDL.LU R8, [R1+0x334] ;  /* 0x0003340001087983 */ /* 0x000ea80000300800 */
[----:B------:R-:W2:Y:S04]  /*115f0*/  LDL.LU R7, [R1+0x330] ;  /* 0x0003300001077983 */ /* 0x000ea80000300800 */
[----:B------:R-:W2:Y:S04]  /*11600*/  LDL.LU R6, [R1+0x32c] ;  /* 0x00032c0001067983 */ /* 0x000ea80000300800 */
[----:B------:R-:W2:Y:S04]  /*11610*/  LDL.LU R5, [R1+0x328] ;  /* 0x0003280001057983 */ /* 0x000ea80000300800 */
[----:B0-----:R-:W2:Y:S04]  /*11620*/  LDL.LU R4, [R1+0x324] ;  /* 0x0003240001047983 */ /* 0x001ea80000300800 */
        /* <DEDUP_REMOVED lines=18> */
[----:B----4-:R-:W-:-:S05]  /*11750*/  IMAD R14, R14, c[0x0][0x190], RZ ;  /* 0x000064000e0e7a24 */ /* 0x010fca00078e02ff */
[----:B------:R0:W-:Y:S04]  /*11760*/  STL [R1+0x4bc], R14 ;  /* 0x0004bc0e01007387 */ /* 0x0001e80000100800 */
[----:B0-----:R-:W4:Y:S01]  /*11770*/  LDL.LU R14, [R1+0x2d8] ;  /* 0x0002d800010e7983 */ /* 0x001f220000300800 */
[----:B-----5:R-:W-:-:S05]  /*11780*/  IMAD R29, R29, c[0x0][0x190], RZ ;  /* 0x000064001d1d7a24 */ /* 0x020fca00078e02ff */
[----:B------:R0:W-:Y:S04]  /*11790*/  STL [R1+0x4d0], R29 ;  /* 0x0004d01d01007387 */ /* 0x0001e80000100800 */
[----:B0-----:R-:W5:Y:S01]  /*117a0*/  LDL.LU R29, [R1+0x2d4] ;  /* 0x0002d400011d7983 */ /* 0x001f620000300800 */
[----:B---3--:R-:W-:-:S05]  /*117b0*/  IMAD R3, R3, c[0x0][0x190], RZ ;  /* 0x0000640003037a24 */ /* 0x008fca00078e02ff */
[----:B------:R0:W-:Y:S01]  /*117c0*/  STL [R1+0x4d4], R3 ;  /* 0x0004d40301007387 */ /* 0x0001e20000100800 */
[----:B------:R-:W-:-:S03]  /*117d0*/  IMAD R9, R9, c[0x0][0x190], RZ ;  /* 0x0000640009097a24 */ /* 0x000fc600078e02ff */
[----:B0-----:R-:W3:Y:S04]  /*117e0*/  LDL.LU R3, [R1+0x2d0] ;  /* 0x0002d00001037983 */ /* 0x001ee80000300800 */
[----:B------:R-:W-:Y:S01]  /*117f0*/  STL [R1+0x33c], R9 ;  /* 0x00033c0901007387 */ /* 0x000fe20000100800 */
[----:B--2---:R-:W-:-:S05]  /*11800*/  IMAD R0, R0, c[0x0][0x190], RZ ;  /* 0x0000640000007a24 */ /* 0x004fca00078e02ff */
        /* <DEDUP_REMOVED lines=18> */
[----:B--2---:R-:W-:-:S03]  /*11930*/  IMAD R5, R23, c[0x0][0x190], RZ ;  /* 0x0000640017057a24 */ /* 0x004fc600078e02ff */
        /* <DEDUP_REMOVED lines=16> */
[----:B------:R-:W-:Y:S01]  /*11a40*/  STL [R1+0x560], R4 ;  /* 0x0005600401007387 */ /* 0x000fe20000100800 */
[----:B--2---:R-:W-:-:S03]  /*11a50*/  IMAD R5, R11, c[0x0][0x190], RZ ;  /* 0x000064000b057a24 */ /* 0x004fc600078e02ff */
[----:B------:R0:W-:Y:S04]  /*11a60*/  STL [R1+0x564], R0 ;  /* 0x0005640001007387 */ /* 0x0001e80000100800 */
[----:B------:R1:W-:Y:S01]  /*11a70*/  STL [R1+0x570], R5 ;  /* 0x0005700501007387 */ /* 0x0003e20000100800 */
[----:B0-----:R-:W-:-:S03]  /*11a80*/  IMAD R0, R15, c[0x0][0x190], RZ ;  /* 0x000064000f007a24 */ /* 0x001fc600078e02ff */
[----:B------:R-:W2:Y:S01]  /*11a90*/  LDL.LU R15, [R1+0x2cc] ;  /* 0x0002cc00010f7983 */ /* 0x000ea20000300800 */
[----:B------:R-:W-:Y:S02]  /*11aa0*/  IMAD R4, R12, c[0x0][0x190], RZ ;  /* 0x000064000c047a24 */ /* 0x000fe400078e02ff */
[----:B-1----:R-:W-:-:S03]  /*11ab0*/  IMAD R5, R17, c[0x0][0x190], RZ ;  /* 0x0000640011057a24 */ /* 0x002fc600078e02ff */
[----:B------:R0:W-:Y:S04]  /*11ac0*/  STL [R1+0x574], R4 ;  /* 0x0005740401007387 */ /* 0x0001e80000100800 */
[----:B------:R4:W-:Y:S04]  /*11ad0*/  STL [R1+0x580], R0 ;  /* 0x0005800001007387 */ /* 0x0009e80000100800 */
[----:B------:R-:W-:Y:S01]  /*11ae0*/  STL [R1+0x584], R5 ;  /* 0x0005840501007387 */ /* 0x000fe20000100800 */
[----:B0-----:R-:W-:-:S03]  /*11af0*/  IMAD R4, R28, c[0x0][0x190], RZ ;  /* 0x000064001c047a24 */ /* 0x001fc600078e02ff */
[----:B------:R-:W2:Y:S01]  /*11b00*/  LDL.LU R28, [R1+0x2c8] ;  /* 0x0002c800011c7983 */ /* 0x000ea20000300800 */
[----:B----4-:R-:W-:-:S03]  /*11b10*/  IMAD R0, R14, c[0x0][0x190], RZ ;  /* 0x000064000e007a24 */ /* 0x010fc600078e02ff */
[----:B------:R-:W-:Y:S04]  /*11b20*/  STL [R1+0x590], R4 ;  /* 0x0005900401007387 */ /* 0x000fe80000100800 */
[----:B------:R-:W4:Y:S04]  /*11b30*/  LDL.LU R14, [R1+0x2c4] ;  /* 0x0002c400010e7983 */ /* 0x000f280000300800 */
[----:B------:R5:W-:Y:S04]  /*11b40*/  STL [R1+0x594], R0 ;  /* 0x0005940001007387 */ /* 0x000be80000100800 */
[----:B------:R-:W4:Y:S01]  /*11b50*/  LDL.LU R9, [R1+0x2c0] ;  /* 0x0002c00001097983 */ /* 0x000f220000300800 */
[----:B-----5:R-:W-:-:S05]  /*11b60*/  IMAD R0, R29, c[0x0][0x190], RZ ;  /* 0x000064001d007a24 */ /* 0x020fca00078e02ff */
[----:B------:R0:W-:Y:S04]  /*11b70*/  STL [R1+0x5a0], R0 ;  /* 0x0005a00001007387 */ /* 0x0001e80000100800 */
[----:B0-----:R-:W5:Y:S01]  /*11b80*/  LDL.LU R0, [R1+0x2bc] ;  /* 0x0002bc0001007983 */ /* 0x001f620000300800 */
[----:B---3--:R-:W-:-:S05]  /*11b90*/  IMAD R3, R3, c[0x0][0x190], RZ ;  /* 0x0000640003037a24 */ /* 0x008fca00078e02ff */
        /* <DEDUP_REMOVED lines=24> */
[----:B--2---:R-:W-:-:S05]  /*11d20*/  IMAD R15, R15, c[0x0][0x190], RZ ;  /* 0x000064000f0f7a24 */ /* 0x004fca00078e02ff */
[----:B------:R0:W-:Y:S04]  /*11d30*/  STL [R1+0x5b0], R15 ;  /* 0x0005b00f01007387 */ /* 0x0001e80000100800 */
[----:B0-----:R-:W2:Y:S01]  /*11d40*/  LDL.LU R15, [R1+0x258] ;  /* 0x00025800010f7983 */ /* 0x001ea20000300800 */
[----:B------:R-:W-:-:S05]  /*11d50*/  IMAD R28, R28, c[0x0][0x190], RZ ;  /* 0x000064001c1c7a24 */ /* 0x000fca00078e02ff */
[----:B------:R0:W-:Y:S01]  /*11d60*/  STL [R1+0x5b4], R28 ;  /* 0x0005b41c01007387 */ /* 0x0001e20000100800 */
[----:B----4-:R-:W-:-:S03]  /*11d70*/  IMAD R14, R14, c[0x0][0x190], RZ ;  /* 0x000064000e0e7a24 */ /* 0x010fc600078e02ff */
[----:B0-----:R-:W4:Y:S01]  /*11d80*/  LDL.LU R28, [R1+0x254] ;  /* 0x00025400011c7983 */ /* 0x001f220000300800 */
[----:B------:R-:W-:-:S03]  /*11d90*/  IMAD R9, R9, c[0x0][0x190], RZ ;  /* 0x0000640009097a24 */ /* 0x000fc600078e02ff */
[----:B------:R0:W-:Y:S04]  /*11da0*/  STL [R1+0x5c0], R14 ;  /* 0x0005c00e01007387 */ /* 0x0001e80000100800 */
[----:B0-----:R-:W4:Y:S04]  /*11db0*/  LDL.LU R14, [R1+0x250] ;  /* 0x00025000010e7983 */ /* 0x001f280000300800 */
[----:B------:R-:W-:Y:S01]  /*11dc0*/  STL [R1+0x5c4], R9 ;  /* 0x0005c40901007387 */ /* 0x000fe20000100800 */
[----:B-----5:R-:W-:-:S05]  /*11dd0*/  IMAD R0, R0, c[0x0][0x190], RZ ;  /* 0x0000640000007a24 */ /* 0x020fca00078e02ff */
[----:B------:R0:W-:Y:S01]  /*11de0*/  STL [R1+0x5d0], R0 ;  /* 0x0005d00001007387 */ /* 0x0001e20000100800 */
[----:B---3--:R-:W-:Y:S02]  /*11df0*/  IMAD R8, R8, c[0x0][0x190], RZ ;  /* 0x0000640008087a24 */ /* 0x008fe400078e02ff */
        /* <DEDUP_REMOVED lines=16> */
[----:B---3--:R-:W-:-:S03]  /*11f00*/  IMAD R5, R23, c[0x0][0x190], RZ ;  /* 0x0000640017057a24 */ /* 0x008fc600078e02ff */
        /* <DEDUP_REMOVED lines=21> */
[----:B-1----:R-:W-:Y:S02]  /*12060*/  IMAD R0, R29, c[0x0][0x190], RZ ;  /* 0x000064001d007a24 */ /* 0x002fe400078e02ff */
[----:B------:R-:W5:Y:S01]  /*12070*/  LDL.LU R29, [R1+0x24c] ;  /* 0x00024c00011d7983 */ /* 0x000f620000300800 */
[----:B---3--:R-:W-:-:S03]  /*12080*/  IMAD R5, R17, c[0x0][0x190], RZ ;  /* 0x0000640011057a24 */ /* 0x008fc600078e02ff */
[----:B------:R0:W-:Y:S04]  /*12090*/  STL [R1+0x688], R4 ;  /* 0x0006880401007387 */ /* 0x0001e80000100800 */
[----:B------:R2:W-:Y:S04]  /*120a0*/  STL [R1+0x698], R0 ;  /* 0x0006980001007387 */ /* 0x0005e80000100800 */
[----:B------:R-:W-:Y:S01]  /*120b0*/  STL [R1+0x6a0], R5 ;  /* 0x0006a00501007387 */ /* 0x000fe20000100800 */
[----:B0-----:R-:W-:-:S03]  /*120c0*/  IMAD R4, R3, c[0x0][0x190], RZ ;  /* 0x0000640003047a24 */ /* 0x001fc600078e02ff */
[----:B------:R-:W3:Y:S04]  /*120d0*/  LDL.LU R3, [R1+0x248] ;  /* 0x0002480001037983 */ /* 0x000ee80000300800 */
[----:B------:R-:W-:Y:S01]  /*120e0*/  STL [R1+0x6b0], R4 ;  /* 0x0006b00401007387 */ /* 0x000fe20000100800 */
[----:B--2---:R-:W-:-:S03]  /*120f0*/  IMAD R0, R15, c[0x0][0x190], RZ ;  /* 0x000064000f007a24 */ /* 0x004fc600078e02ff */
[----:B------:R-:W2:Y:S04]  /*12100*/  LDL.LU R15, [R1+0x244] ;  /* 0x00024400010f7983 */ /* 0x000ea80000300800 */
[----:B------:R4:W-:Y:S04]  /*12110*/  STL [R1+0x6c0], R0 ;  /* 0x0006c00001007387 */ /* 0x0009e80000100800 */
[----:B------:R-:W2:Y:S01]  /*12120*/  LDL.LU R9, [R1+0x240] ;  /* 0x0002400001097983 */ /* 0x000ea20000300800 */
[----:B----4-:R-:W-:-:S05]  /*12130*/  IMAD R0, R28, c[0x0][0x190], RZ ;  /* 0x000064001c007a24 */ /* 0x010fca00078e02ff */
[----:B------:R0:W-:Y:S01]  /*12140*/  STL [R1+0x6c8], R0 ;  /* 0x0006c80001007387 */ /* 0x0001e20000100800 */
[----:B------:R-:W-:-:S03]  /*12150*/  IMAD R4, R14, c[0x0][0x190], RZ ;  /* 0x000064000e047a24 */ /* 0x000fc600078e02ff */
[----:B0-----:R-:W4:Y:S04]  /*12160*/  LDL.LU R0, [R1+0x23c] ;  /* 0x00023c0001007983 */ /* 0x001f280000300800 */
[----:B------:R0:W-:Y:S04]  /*12170*/  STL [R1+0x6d8], R4 ;  /* 0x0006d80401007387 */ /* 0x0001e80000100800 */
[----:B------:R-:W4:Y:S04]  /*12180*/  LDL.LU R8, [R1+0x238] ;  /* 0x0002380001087983 */ /* 0x000f280000300800 */
[----:B------:R-:W4:Y:S04]  /*12190*/  LDL.LU R7, [R1+0x234] ;  /* 0x0002340001077983 */ /* 0x000f280000300800 */
[----:B------:R-:W4:Y:S04]  /*121a0*/  LDL.LU R6, [R1+0x22c] ;  /* 0x00022c0001067983 */ /* 0x000f280000300800 */
[----:B------:R-:W4:Y:S04]  /*121b0*/  LDL.LU R5, [R1+0x228] ;  /* 0x0002280001057983 */ /* 0x000f280000300800 */
[----:B0-----:R-:W4:Y:S04]  /*121c0*/  LDL.LU R4, [R1+0x224] ;  /* 0x0002240001047983 */ /* 0x001f280000300800 */
        /* <DEDUP_REMOVED lines=17> */
[----:B------:R-:W4:Y:S01]  /*122e0*/  LDL.LU R28, [R1+0x1dc] ;  /* 0x0001dc00011c7983 */ /* 0x000f220000300800 */
[----:B-----5:R-:W-:-:S05]  /*122f0*/  IMAD R29, R29, c[0x0][0x190], RZ ;  /* 0x000064001d1d7a24 */ /* 0x020fca00078e02ff */
[----:B------:R0:W-:Y:S04]  /*12300*/  STL [R1+0x6e0], R29 ;  /* 0x0006e01d01007387 */ /* 0x0001e80000100800 */
[----:B0-----:R-:W5:Y:S01]  /*12310*/  LDL.LU R29, [R1+0x1d8] ;  /* 0x0001d800011d7983 */ /* 0x001f620000300800 */
[----:B---3--:R-:W-:-:S05]  /*12320*/  IMAD R3, R3, c[0x0][0x190], RZ ;  /* 0x0000640003037a24 */ /* 0x008fca00078e02ff */
[----:B------:R0:W-:Y:S01]  /*12330*/  STL [R1+0x6f0], R3 ;  /* 0x0006f00301007387 */ /* 0x0001e20000100800 */
[----:B--2---:R-:W-:-:S03]  /*12340*/  IMAD R15, R15, c[0x0][0x190], RZ ;  /* 0x000064000f0f7a24 */ /* 0x004fc600078e02ff */
[----:B0-----:R-:W2:Y:S04]  /*12350*/  LDL.LU R3, [R1+0x1d4] ;  /* 0x0001d40001037983 */ /* 0x001ea80000300800 */
[----:B------:R0:W-:Y:S04]  /*12360*/  STL [R1+0x6f8], R15 ;  /* 0x0006f80f01007387 */ /* 0x0001e80000100800 */
[----:B0-----:R-:W2:Y:S01]  /*12370*/  LDL.LU R15, [R1+0x1d0] ;  /* 0x0001d000010f7983 */ /* 0x001ea20000300800 */
[----:B------:R-:W-:-:S05]  /*12380*/  IMAD R9, R9, c[0x0][0x190], RZ ;  /* 0x0000640009097a24 */ /* 0x000fca00078e02ff */
[----:B------:R-:W-:Y:S01]  /*12390*/  STL [R1+0x708], R9 ;  /* 0x0007080901007387 */ /* 0x000fe20000100800 */
[----:B----4-:R-:W-:-:S05]  /*123a0*/  IMAD R0, R0, c[0x0][0x190], RZ ;  /* 0x0000640000007a24 */ /* 0x010fca00078e02ff */
        /* <DEDUP_REMOVED lines=18> */
[----:B----4-:R-:W-:-:S03]  /*124d0*/  IMAD R5, R23, c[0x0][0x190], RZ ;  /* 0x0000640017057a24 */ /* 0x010fc600078e02ff */
        /* <DEDUP_REMOVED lines=21> */
[----:B-1----:R-:W-:Y:S02]  /*12630*/  IMAD R0, R14, c[0x0][0x190], RZ ;  /* 0x000064000e007a24 */ /* 0x002fe400078e02ff */
[----:B------:R-:W3:Y:S01]  /*12640*/  LDL.LU R14, [R1+0x1cc] ;  /* 0x0001cc00010e7983 */ /* 0x000ee20000300800 */
[----:B----4-:R-:W-:-:S03]  /*12650*/  IMAD R5, R17, c[0x0][0x190], RZ ;  /* 0x0000640011057a24 */ /* 0x010fc600078e02ff */
[----:B------:R0:W-:Y:S04]  /*12660*/  STL [R1+0x7bc], R4 ;  /* 0x0007bc0401007387 */ /* 0x0001e80000100800 */
[----:B------:R5:W-:Y:S04]  /*12670*/  STL [R1+0x7c0], R0 ;  /* 0x0007c00001007387 */ /* 0x000be80000100800 */
[----:B------:R-:W-:Y:S01]  /*12680*/  STL [R1+0x7c4], R5 ;  /* 0x0007c40501007387 */ /* 0x000fe20000100800 */
[----:B0-----:R-:W-:-:S03]  /*12690*/  IMAD R4, R28, c[0x0][0x190], RZ ;  /* 0x000064001c047a24 */ /* 0x001fc600078e02ff */
[----:B------:R-:W4:Y:S04]  /*126a0*/  LDL.LU R28, [R1+0x1c8] ;  /* 0x0001c800011c7983 */ /* 0x000f280000300800 */
[----:B------:R-:W-:Y:S01]  /*126b0*/  STL [R1+0x7c8], R4 ;  /* 0x0007c80401007387 */ /* 0x000fe20000100800 */
[----:B-----5:R-:W-:-:S03]  /*126c0*/  IMAD R0, R29, c[0x0][0x190], RZ ;  /* 0x000064001d007a24 */ /* 0x020fc600078e02ff */
[----:B------:R-:W5:Y:S04]  /*126d0*/  LDL.LU R29, [R1+0x1c4] ;  /* 0x0001c400011d7983 */ /* 0x000f680000300800 */
[----:B------:R2:W-:Y:S04]  /*126e0*/  STL [R1+0x7cc], R0 ;  /* 0x0007cc0001007387 */ /* 0x0005e80000100800 */
[----:B------:R-:W5:Y:S01]  /*126f0*/  LDL.LU R9, [R1+0x1c0] ;  /* 0x0001c00001097983 */ /* 0x000f620000300800 */
        /* <DEDUP_REMOVED lines=28> */
[----:B---3--:R-:W-:-:S05]  /*128c0*/  IMAD R14, R14, c[0x0][0x190], RZ ;  /* 0x000064000e0e7a24 */ /* 0x008fca00078e02ff */
[----:B------:R0:W-:Y:S04]  /*128d0*/  STL [R1+0x7d8], R14 ;  /* 0x0007d80e01007387 */ /* 0x0001e80000100800 */
[----:B0-----:R-:W3:Y:S01]  /*128e0*/  LDL.LU R14, [R1+0x150] ;  /* 0x00015000010e7983 */ /* 0x001ee20000300800 */
[----:B----4-:R-:W-:-:S05]  /*128f0*/  IMAD R28, R28, c[0x0][0x190], RZ ;  /* 0x000064001c1c7a24 */ /* 0x010fca00078e02ff */
[----:B------:R0:W-:Y:S04]  /*12900*/  STL [R1+0x7dc], R28 ;  /* 0x0007dc1c01007387 */ /* 0x0001e80000100800 */
[----:B0-----:R-:W4:Y:S01]  /*12910*/  LDL.LU R28, [R1+0x14c] ;  /* 0x00014c00011c7983 */ /* 0x001f220000300800 */
[----:B-----5:R-:W-:-:S05]  /*12920*/  IMAD R29, R29, c[0x0][0x190], RZ ;  /* 0x000064001d1d7a24 */ /* 0x020fca00078e02ff */
[----:B------:R0:W-:Y:S01]  /*12930*/  STL [R1+0x7e0], R29 ;  /* 0x0007e01d01007387 */ /* 0x0001e20000100800 */
[----:B------:R-:W-:-:S03]  /*12940*/  IMAD R9, R9, c[0x0][0x190], RZ ;  /* 0x0000640009097a24 */ /* 0x000fc600078e02ff */
[----:B0-----:R-:W5:Y:S04]  /*12950*/  LDL.LU R29, [R1+0x148] ;  /* 0x00014800011d7983 */ /* 0x001f680000300800 */
        /* <DEDUP_REMOVED lines=46> */
[----:B------:R3:W-:Y:S01]  /*12c40*/  STL [R1+0x84c], R0 ;  /* 0x00084c0001007387 */ /* 0x0007e20000100800 */
[----:B0-----:R-:W-:-:S03]  /*12c50*/  IMAD R4, R15, c[0x0][0x190], RZ ;  /* 0x000064000f047a24 */ /* 0x001fc600078e02ff */
[----:B------:R-:W-:Y:S04]  /*12c60*/  STL [R1+0x850], R5 ;  /* 0x0008500501007387 */ /* 0x000fe80000100800 */
[----:B------:R-:W2:Y:S04]  /*12c70*/  LDL.LU R15, [R1+0x13c] ;  /* 0x00013c00010f7983 */ /* 0x000ea80000300800 */
[----:B------:R-:W-:Y:S01]  /*12c80*/  STL [R1+0x854], R4 ;  /* 0x0008540401007387 */ /* 0x000fe20000100800 */
[----:B---3--:R-:W-:-:S03]  /*12c90*/  IMAD R0, R14, c[0x0][0x190], RZ ;  /* 0x000064000e007a24 */ /* 0x008fc600078e02ff */
[----:B------:R-:W3:Y:S04]  /*12ca0*/  LDL.LU R14, [R1+0x138] ;  /* 0x00013800010e7983 */ /* 0x000ee80000300800 */
[----:B------:R4:W-:Y:S04]  /*12cb0*/  STL [R1+0x858], R0 ;  /* 0x0008580001007387 */ /* 0x0009e80000100800 */
[----:B------:R-:W3:Y:S01]  /*12cc0*/  LDL.LU R9, [R1+0x134] ;  /* 0x0001340001097983 */ /* 0x000ee20000300800 */
[----:B----4-:R-:W-:-:S05]  /*12cd0*/  IMAD R0, R28, c[0x0][0x190], RZ ;  /* 0x000064001c007a24 */ /* 0x010fca00078e02ff */
[----:B------:R0:W-:Y:S04]  /*12ce0*/  STL [R1+0x85c], R0 ;  /* 0x00085c0001007387 */ /* 0x0001e80000100800 */
[----:B0-----:R-:W4:Y:S01]  /*12cf0*/  LDL.LU R0, [R1+0x130] ;  /* 0x0001300001007983 */ /* 0x001f220000300800 */
[----:B-----5:R-:W-:-:S05]  /*12d00*/  IMAD R4, R29, c[0x0][0x190], RZ ;  /* 0x000064001d047a24 */ /* 0x020fca00078e02ff */
        /* <DEDUP_REMOVED lines=24> */
[----:B--2---:R-:W-:-:S05]  /*12e90*/  IMAD R3, R3, c[0x0][0x190], RZ ;  /* 0x0000640003037a24 */ /* 0x004fca00078e02ff */
[----:B------:R0:W-:Y:S04]  /*12ea0*/  STL [R1+0x864], R3 ;  /* 0x0008640301007387 */ /* 0x0001e80000100800 */
[----:B0-----:R-:W2:Y:S01]  /*12eb0*/  LDL.LU R3, [R1+0xb4] ;  /* 0x0000b40001037983 */ /* 0x001ea20000300800 */
[----:B------:R-:W-:-:S05]  /*12ec0*/  IMAD R15, R15, c[0x0][0x190], RZ ;  /* 0x000064000f0f7a24 */ /* 0x000fca00078e02ff */
[----:B------:R0:W-:Y:S01]  /*12ed0*/  STL [R1+0x868], R15 ;  /* 0x0008680f01007387 */ /* 0x0001e20000100800 */
[----:B---3--:R-:W-:-:S03]  /*12ee0*/  IMAD R14, R14, c[0x0][0x190], RZ ;  /* 0x000064000e0e7a24 */ /* 0x008fc600078e02ff */
[----:B0-----:R-:W3:Y:S01]  /*12ef0*/  LDL.LU R15, [R1+0xb0] ;  /* 0x0000b000010f7983 */ /* 0x001ee20000300800 */
[----:B------:R-:W-:-:S03]  /*12f00*/  IMAD R9, R9, c[0x0][0x190], RZ ;  /* 0x0000640009097a24 */ /* 0x000fc600078e02ff */
[----:B------:R0:W-:Y:S04]  /*12f10*/  STL [R1+0x86c], R14 ;  /* 0x00086c0e01007387 */ /* 0x0001e80000100800 */
[----:B0-----:R-:W3:Y:S04]  /*12f20*/  LDL.LU R14, [R1+0xac] ;  /* 0x0000ac00010e7983 */ /* 0x001ee80000300800 */
[----:B------:R-:W-:Y:S01]  /*12f30*/  STL [R1+0x870], R9 ;  /* 0x0008700901007387 */ /* 0x000fe20000100800 */
[----:B----4-:R-:W-:-:S05]  /*12f40*/  IMAD R0, R0, c[0x0][0x190], RZ ;  /* 0x0000640000007a24 */ /* 0x010fca00078e02ff */
[----:B------:R0:W-:Y:S01]  /*12f50*/  STL [R1+0x874], R0 ;  /* 0x0008740001007387 */ /* 0x0001e20000100800 */
[----:B------:R-:W-:Y:S02]  /*12f60*/  IMAD R2, R2, c[0x0][0x190], RZ ;  /* 0x0000640002027a24 */ /* 0x000fe400078e02ff */
[----:B-----5:R-:W-:Y:S02]  /*12f70*/  IMAD R8, R8, c[0x0][0x190], RZ ;  /* 0x0000640008087a24 */ /* 0x020fe400078e02ff */
        /* <DEDUP_REMOVED lines=43> */
[----:B------:R-:W-:Y:S04]  /*13230*/  STL [R1+0x4c4], R5 ;  /* 0x0004c40501007387 */ /* 0x000fe80000100800 */
[----:B------:R-:W-:Y:S04]  /*13240*/  STL [R1+0x8cc], R2 ;  /* 0x0008cc0201007387 */ /* 0x000fe80000100800 */
[----:B------:R-:W-:Y:S01]  /*13250*/  STL [R1+0x4c0], R4 ;  /* 0x0004c00401007387 */ /* 0x000fe20000100800 */
[----:B--2---:R-:W-:-:S03]  /*13260*/  IMAD R0, R3, c[0x0][0x190], RZ ;  /* 0x0000640003007a24 */ /* 0x004fc600078e02ff */
[----:B------:R3:W-:Y:S04]  /*13270*/  STL [R1+0x1b60], R2 ;  /* 0x001b600201007387 */ /* 0x0007e80000100800 */
[----:B------:R0:W-:Y:S04]  /*13280*/  STL [R1+0x49c], R0 ;  /* 0x00049c0001007387 */ /* 0x0001e80000100800 */
[----:B------:R-:W2:Y:S01]  /*13290*/  LDL.LU R9, [R1+0xa0] ;  /* 0x0000a00001097983 */ /* 0x000ea20000300800 */
[----:B---3--:R-:W-:-:S05]  /*132a0*/  IMAD R2, R15, c[0x0][0x190], RZ ;  /* 0x000064000f027a24 */ /* 0x008fca00078e02ff */
[----:B------:R-:W-:Y:S01]  /*132b0*/  STL [R1+0x498], R2 ;  /* 0x0004980201007387 */ /* 0x000fe20000100800 */
[----:B0-----:R-:W-:-:S03]  /*132c0*/  IMAD R0, R14, c[0x0][0x190], RZ ;  /* 0x000064000e007a24 */ /* 0x001fc600078e02ff */
[----:B--2---:R0:W-:Y:S04]  /*132d0*/  STL [R1+0x1d08], R9 ;  /* 0x001d080901007387 */ /* 0x0041e80000100800 */
[----:B------:R-:W-:Y:S04]  /*132e0*/  STL [R1+0x474], R0 ;  /* 0x0004740001007387 */ /* 0x000fe80000100800 */
[----:B0-----:R-:W2:Y:S04]  /*132f0*/  LDL.LU R9, [R1+0xa4] ;  /* 0x0000a40001097983 */ /* 0x001ea80000300800 */
[----:B--2---:R0:W-:Y:S04]  /*13300*/  STL [R1+0x1d0c], R9 ;  /* 0x001d0c0901007387 */ /* 0x0041e80000100800 */
[----:B0-----:R-:W2:Y:S04]  /*13310*/  LDL.LU R9, [R1+0xa8] ;  /* 0x0000a80001097983 */ /* 0x001ea80000300800 */
[----:B------:R-:W3:Y:S04]  /*13320*/  LDL.LU R0, [R1+0x98] ;  /* 0x0000980001007983 */ /* 0x000ee80000300800 */
[----:B------:R-:W4:Y:S04]  /*13330*/  LDL.LU R8, [R1+0x8c] ;  /* 0x00008c0001087983 */ /* 0x000f280000300800 */
[----:B------:R-:W5:Y:S04]  /*13340*/  LDL.LU R7, [R1+0x88] ;  /* 0x0000880001077983 */ /* 0x000f680000300800 */
        /* <DEDUP_REMOVED lines=24> */
[----:B------:R-:W3:Y:S01]  /*134d0*/  LDL.LU R2, [R1+0xc] ;  /* 0x00000c0001027983 */ /* 0x000ee20000300800 */
[----:B--2---:R-:W-:-:S05]  /*134e0*/  IMAD R9, R9, c[0x0][0x190], RZ ;  /* 0x0000640009097a24 */ /* 0x004fca00078e02ff */
[----:B------:R0:W-:Y:S04]  /*134f0*/  STL [R1+0x470], R9 ;  /* 0x0004700901007387 */ /* 0x0001e80000100800 */
[----:B0-----:R-:W2:Y:S02]  /*13500*/  LDL.LU R9, [R1+0x1d0c] ;  /* 0x001d0c0001097983 */ /* 0x001ea40000300800 */
[----:B--2---:R-:W-:-:S05]  /*13510*/  IMAD R9, R9, c[0x0][0x190], RZ ;  /* 0x0000640009097a24 */ /* 0x004fca00078e02ff */
[----:B------:R0:W-:Y:S04]  /*13520*/  STL [R1+0x44c], R9 ;  /* 0x00044c0901007387 */ /* 0x0001e80000100800 */
[----:B0-----:R-:W2:Y:S01]  /*13530*/  LDL.LU R9, [R1+0x1d08] ;  /* 0x001d080001097983 */ /* 0x001ea20000300800 */
[----:B---3--:R-:W-:Y:S02]  /*13540*/  IMAD R0, R0, c[0x0][0x190], RZ ;  /* 0x0000640000007a24 */ /* 0x008fe400078e02ff */
[----:B----4-:R-:W-:Y:S02]  /*13550*/  IMAD R8, R8, c[0x0][0x190], RZ ;  /* 0x0000640008087a24 */ /* 0x010fe400078e02ff */
[----:B-----5:R-:W-:Y:S02]  /*13560*/  IMAD R7, R7, c[0x0][0x190], RZ ;  /* 0x0000640007077a24 */ /* 0x020fe400078e02ff */
[----:B------:R-:W-:-:S02]  /*13570*/  IMAD R6, R6, c[0x0][0x190], RZ ;  /* 0x0000640006067a24 */ /* 0x000fc400078e02ff */
[----:B------:R-:W-:Y:S02]  /*13580*/  IMAD R5, R5, c[0x0][0x190], RZ ;  /* 0x0000640005057a24 */ /* 0x000fe400078e02ff */
[----:B------:R-:W-:Y:S02]  /*13590*/  IMAD R4, R4, c[0x0][0x190], RZ ;  /* 0x0000640004047a24 */ /* 0x000fe400078e02ff */
[----:B------:R-:W-:Y:S02]  /*135a0*/  IMAD R27, R27, c[0x0][0x190], RZ ;  /* 0x000064001b1b7a24 */ /* 0x000fe400078e02ff */
[----:B------:R-:W-:Y:S02]  /*135b0*/  IMAD R26, R26, c[0x0][0x190], RZ ;  /* 0x000064001a1a7a24 */ /* 0x000fe400078e02ff */
[----:B------:R-:W-:Y:S02]  /*135c0*/  IMAD R25, R25, c[0x0][0x190], RZ ;  /* 0x0000640019197a24 */ /* 0x000fe400078e02ff */
        /* <DEDUP_REMOVED lines=18> */
[----:B--2---:R-:W-:-:S05]  /*136f0*/  IMAD R9, R9, c[0x0][0x190], RZ ;  /* 0x0000640009097a24 */ /* 0x004fca00078e02ff */
[----:B------:R0:W-:Y:S04]  /*13700*/  STL [R1+0x448], R9 ;  /* 0x0004480901007387 */ /* 0x0001e80000100800 */
[----:B0-----:R-:W2:Y:S04]  /*13710*/  LDL.LU R9, [R1+0x1d04] ;  /* 0x001d040001097983 */ /* 0x001ea80000300800 */
[----:B------:R0:W-:Y:S04]  /*13720*/  STL [R1+0x424], R0 ;  /* 0x0004240001007387 */ /* 0x0001e80000100800 */
[----:B0-----:R-:W3:Y:S04]  /*13730*/  LDL.LU R0, [R1+0x1d00] ;  /* 0x001d000001007983 */ /* 0x001ee80000300800 */
[----:B------:R0:W-:Y:S04]  /*13740*/  STL [R1+0x420], R8 ;  /* 0x0004200801007387 */ /* 0x0001e80000100800 */
[----:B0-----:R-:W4:Y:S04]  /*13750*/  LDL.LU R8, [R1+0x1cfc] ;  /* 0x001cfc0001087983 */ /* 0x001f280000300800 */
[----:B------:R0:W-:Y:S04]  /*13760*/  STL [R1+0x3fc], R7 ;  /* 0x0003fc0701007387 */ /* 0x0001e80000100800 */
[----:B0-----:R-:W5:Y:S04]  /*13770*/  LDL.LU R7, [R1+0x1cf8] ;  /* 0x001cf80001077983 */ /* 0x001f680000300800 */
        /* <DEDUP_REMOVED lines=47> */
[----:B0-----:R-:W2:Y:S01]  /*13a70*/  LDL.LU R14, [R1+0x1c98] ;  /* 0x001c9800010e7983 */ /* 0x001ea20000300800 */
[----:B------:R-:W-:-:S05]  /*13a80*/  IMAD R2, R2, c[0x0][0x190], RZ ;  /* 0x0000640002027a24 */ /* 0x000fca00078e02ff */
[----:B------:R2:W-:Y:S02]  /*13a90*/  STL [R1+0x200], R2 ;  /* 0x0002000201007387 */ /* 0x0005e40000100800 */
[----:B--2---:R-:W-:Y:S02]  /*13aa0*/  IMAD R2, R14, c[0x0][0x190], RZ ;  /* 0x000064000e027a24 */ /* 0x004fe400078e02ff */
[----:B------:R-:W2:Y:S04]  /*13ab0*/  LDL.LU R14, [R1+0x1c94] ;  /* 0x001c9400010e7983 */ /* 0x000ea80000300800 */
[----:B------:R0:W-:Y:S02]  /*13ac0*/  STL [R1+0x1dc], R2 ;  /* 0x0001dc0201007387 */ /* 0x0001e40000100800 */
[----:B0-----:R-:W-:-:S02]  /*13ad0*/  IMAD R2, R15, c[0x0][0x190], RZ ;  /* 0x000064000f027a24 */ /* 0x001fc400078e02ff */
[----:B------:R-:W2:Y:S04]  /*13ae0*/  LDL.LU R15, [R1+0x1c90] ;  /* 0x001c9000010f7983 */ /* 0x000ea80000300800 */
[----:B------:R0:W-:Y:S02]  /*13af0*/  STL [R1+0x1d8], R2 ;  /* 0x0001d80201007387 */ /* 0x0001e40000100800 */
[----:B0-----:R-:W-:Y:S02]  /*13b00*/  IMAD R2, R3, c[0x0][0x190], RZ ;  /* 0x0000640003027a24 */ /* 0x001fe400078e02ff */
[----:B------:R-:W-:Y:S02]  /*13b10*/  IMAD R3, R29, c[0x0][0x190], RZ ;  /* 0x000064001d037a24 */ /* 0x000fe400078e02ff */
[----:B------:R-:W2:Y:S04]  /*13b20*/  LDL.LU R29, [R1+0x3f4] ;  /* 0x0003f400011d7983 */ /* 0x000ea80000300800 */
[----:B------:R0:W-:Y:S04]  /*13b30*/  STL [R1+0x1b4], R2 ;  /* 0x0001b40201007387 */ /* 0x0001e80000100800 */
[----:B------:R1:W-:Y:S01]  /*13b40*/  STL [R1+0x1b0], R3 ;  /* 0x0001b00301007387 */ /* 0x0003e20000100800 */
[----:B0-----:R-:W-:-:S03]  /*13b50*/  IMAD R2, R28, c[0x0][0x190], RZ ;  /* 0x000064001c027a24 */ /* 0x001fc600078e02ff */
[----:B------:R-:W2:Y:S01]  /*13b60*/  LDL.LU R28, [R1+0x3e0] ;  /* 0x0003e000011c7983 */ /* 0x000ea20000300800 */
[----:B-1----:R-:W-:-:S03]  /*13b70*/  IMAD R3, R17, c[0x0][0x190], RZ ;  /* 0x0000640011037a24 */ /* 0x002fc600078e02ff */
[----:B------:R0:W-:Y:S04]  /*13b80*/  STL [R1+0x18c], R2 ;  /* 0x00018c0201007387 */ /* 0x0001e80000100800 */
[----:B------:R-:W2:Y:S04]  /*13b90*/  LDL.LU R17, [R1+0x430] ;  /* 0x0004300001117983 */ /* 0x000ea80000300800 */
        /* <DEDUP_REMOVED lines=16> */
[----:B--2---:R-:W-:Y:S04]  /*13ca0*/  STL.64 [R1+0x1c88], R16 ;  /* 0x001c881001007387 */ /* 0x004fe80000100a00 */
[----:B------:R0:W-:Y:S04]  /*13cb0*/  STL [R1+0x13c], R2 ;  /* 0x00013c0201007387 */ /* 0x0001e80000100800 */
[----:B------:R-:W2:Y:S01]  /*13cc0*/  LDL.LU R18, [R1+0x434] ;  /* 0x0004340001127983 */ /* 0x000ea20000300800 */
[----:B0-----:R-:W-:-:S03]  /*13cd0*/  IMAD R2, R19, c[0x0][0x190], RZ ;  /* 0x0000640013027a24 */ /* 0x001fc600078e02ff */
[----:B------:R0:W-:Y:S04]  /*13ce0*/  STL [R1+0x138], R3 ;  /* 0x0001380301007387 */ /* 0x0001e80000100800 */
[----:B------:R-:W2:Y:S04]  /*13cf0*/  LDL.LU R19, [R1+0x40c] ;  /* 0x00040c0001137983 */ /* 0x000ea80000300800 */
[----:B------:R1:W-:Y:S01]  /*13d00*/  STL [R1+0x134], R2 ;  /* 0x0001340201007387 */ /* 0x0003e20000100800 */
[----:B0-----:R-:W-:-:S03]  /*13d10*/  IMAD R3, R20, c[0x0][0x190], RZ ;  /* 0x0000640014037a24 */ /* 0x001fc600078e02ff */
[----:B------:R-:W3:Y:S01]  /*13d20*/  LDL.LU R20, [R1+0x3ac] ;  /* 0x0003ac0001147983 */ /* 0x000ee20000300800 */
[----:B-1----:R-:W-:-:S03]  /*13d30*/  IMAD R2, R21, c[0x0][0x190], RZ ;  /* 0x0000640015027a24 */ /* 0x002fc600078e02ff */
[----:B------:R0:W-:Y:S04]  /*13d40*/  STL [R1+0x130], R3 ;  /* 0x0001300301007387 */ /* 0x0001e80000100800 */
[----:B------:R-:W3:Y:S04]  /*13d50*/  LDL.LU R21, [R1+0x408] ;  /* 0x0004080001157983 */ /* 0x000ee80000300800 */
        /* <DEDUP_REMOVED lines=27> */
[----:B------:R-:W-:-:S04]  /*13f10*/  IMAD.WIDE R16, R9, 0x2, R14 ;  /* 0x0000000209107825 */ /* 0x000fc800078e020e */
[----:B-----5:R-:W-:Y:S01]  /*13f20*/  IMAD R2, R7, c[0x0][0x190], RZ ;  /* 0x0000640007027a24 */ /* 0x020fe200078e02ff */
[----:B------:R-:W-:Y:S01]  /*13f30*/  STL [R1+0x108], R3 ;  /* 0x0001080301007387 */ /* 0x000fe20000100800 */
[----:B----4-:R-:W-:-:S03]  /*13f40*/  IMAD R8, R8, c[0x0][0x190], RZ ;  /* 0x0000640008087a24 */ /* 0x010fc600078e02ff */
[----:B------:R-:W-:Y:S04]  /*13f50*/  STL [R1+0x104], R2 ;  /* 0x0001040201007387 */ /* 0x000fe80000100800 */
[----:B------:R-:W-:Y:S04]  /*13f60*/  STL [R1+0x1b64], R2 ;  /* 0x001b640201007387 */ /* 0x000fe80000100800 */
[----:B------:R2:W-:Y:S04]  /*13f70*/  STL.64 [R1+0xf8], R16 ;  /* 0x0000f81001007387 */ /* 0x0005e80000100a00 */
[----:B------:R-:W-:Y:S04]  /*13f80*/  STL [R1+0x1b68], R3 ;  /* 0x001b680301007387 */ /* 0x000fe80000100800 */
[----:B------:R-:W-:Y:S04]  /*13f90*/  STL [R1+0x100], R8 ;  /* 0x0001000801007387 */ /* 0x000fe80000100800 */
[----:B------:R3:W-:Y:S01]  /*13fa0*/  STL.64 [R1+0x1b70], R8 ;  /* 0x001b700801007387 */ /* 0x0007e20000100a00 */
[----:B--2---:R-:W-:-:S04]  /*13fb0*/  IMAD.WIDE R16, R19, 0x2, R14 ;  /* 0x0000000213107825 */ /* 0x004fc800078e020e */
[----:B---3--:R-:W-:-:S04]  /*13fc0*/  IMAD.WIDE R8, R5, 0x2, R14 ;  /* 0x0000000205087825 */ /* 0x008fc800078e020e */
[----:B------:R-:W-:-:S05]  /*13fd0*/  IMAD.WIDE R2, R6, 0x2, R14 ;  /* 0x0000000206027825 */ /* 0x000fca00078e020e */
[----:B------:R0:W-:Y:S04]  /*13fe0*/  STL.64 [R1+0xf0], R2 ;  /* 0x0000f00201007387 */ /* 0x0001e80000100a00 */
[----:B------:R1:W-:Y:S04]  /*13ff0*/  STL.64 [R1+0x1b78], R4 ;  /* 0x001b780401007387 */ /* 0x0003e80000100a00 */
[----:B------:R2:W-:Y:S01]  /*14000*/  STL.64 [R1+0xe8], R8 ;  /* 0x0000e80801007387 */ /* 0x0005e20000100a00 */
[----:B0-----:R-:W-:-:S04]  /*14010*/  IMAD.WIDE R2, R4, 0x2, R14 ;  /* 0x0000000204027825 */ /* 0x001fc800078e020e */
[--C-:B-1----:R-:W-:Y:S01]  /*14020*/  IMAD.WIDE R4, R27, 0x2, R14.reuse ;  /* 0x000000021b047825 */ /* 0x102fe200078e020e */
[----:B------:R0:W-:Y:S04]  /*14030*/  STL.64 [R1+0xe0], R2 ;  /* 0x0000e00201007387 */ /* 0x0001e80000100a00 */
[----:B------:R-:W-:Y:S01]  /*14040*/  STL.64 [R1+0x1b80], R26 ;  /* 0x001b801a01007387 */ /* 0x000fe20000100a00 */
[----:B--2---:R-:W-:-:S03]  /*14050*/  IMAD.WIDE R8, R23, 0x2, R14 ;  /* 0x0000000217087825 */ /* 0x004fc600078e020e */
[----:B------:R1:W-:Y:S01]  /*14060*/  STL.64 [R1+0xd8], R4 ;  /* 0x0000d80401007387 */ /* 0x0003e20000100a00 */
[----:B0-----:R-:W-:-:S05]  /*14070*/  IMAD.WIDE R2, R26, 0x2, R14 ;  /* 0x000000021a027825 */ /* 0x001fca00078e020e */
[----:B------:R0:W-:Y:S01]  /*14080*/  STL.64 [R1+0xd0], R2 ;  /* 0x0000d00201007387 */ /* 0x0001e20000100a00 */
[----:B-1----:R-:W-:-:S05]  /*14090*/  IMAD.WIDE R4, R25, 0x2, R14 ;  /* 0x0000000219047825 */ /* 0x002fca00078e020e */
[----:B------:R1:W-:Y:S01]  /*140a0*/  STL.64 [R1+0xc8], R4 ;  /* 0x0000c80401007387 */ /* 0x0003e20000100a00 */
[----:B0-----:R-:W-:-:S03]  /*140b0*/  IMAD.WIDE R2, R28, 0x2, R14 ;  /* 0x000000021c027825 */ /* 0x001fc600078e020e */
[----:B------:R-:W-:Y:S04]  /*140c0*/  STL.64 [R1+0xc0], R8 ;  /* 0x0000c00801007387 */ /* 0x000fe80000100a00 */
[----:B------:R0:W-:Y:S01]  /*140d0*/  STL.64 [R1+0x1b88], R28 ;  /* 0x001b881c01007387 */ /* 0x0001e20000100a00 */
[----:B-1----:R-:W-:-:S03]  /*140e0*/  IMAD.WIDE R4, R29, 0x2, R14 ;  /* 0x000000021d047825 */ /* 0x002fc600078e020e */
[----:B------:R1:W-:Y:S04]  /*140f0*/  STL.64 [R1+0xb8], R2 ;  /* 0x0000b80201007387 */ /* 0x0003e80000100a00 */
[----:B------:R2:W-:Y:S04]  /*14100*/  STL.64 [R1+0xb0], R4 ;  /* 0x0000b00401007387 */ /* 0x0005e80000100a00 */
[----:B0-----:R-:W3:Y:S01]  /*14110*/  LDL R28, [R1+0x45c] ;  /* 0x00045c00011c7983 */ /* 0x001ee20000100800 */
[----:B-1----:R-:W-:-:S03]  /*14120*/  IMAD.WIDE R2, R21, 0x2, R14 ;  /* 0x0000000215027825 */ /* 0x002fc600078e020e */
[----:B------:R-:W4:Y:S04]  /*14130*/  LDL R29, [R1+0x394] ;  /* 0x00039400011d7983 */ /* 0x000f280000100800 */
[----:B------:R0:W-:Y:S04]  /*14140*/  STL.64 [R1+0xa8], R2 ;  /* 0x0000a80201007387 */ /* 0x0001e80000100a00 */
[----:B------:R-:W5:Y:S04]  /*14150*/  LDL R26, [R1+0x390] ;  /* 0x00039000011a7983 */ /* 0x000f680000100800 */
[----:B------:R-:W3:Y:S04]  /*14160*/  LDL R27, [R1+0x468] ;  /* 0x00046800011b7983 */ /* 0x000ee80000100800 */
[----:B--2---:R-:W2:Y:S04]  /*14170*/  LDL R4, [R1+0x46c] ;  /* 0x00046c0001047983 */ /* 0x004ea80000100800 */
[----:B------:R-:W2:Y:S04]  /*14180*/  LDL R5, [R1+0x384] ;  /* 0x0003840001057983 */ /* 0x000ea80000100800 */
[----:B------:R-:W2:Y:S04]  /*14190*/  LDL R8, [R1+0x380] ;  /* 0x0003800001087983 */ /* 0x000ea80000100800 */
[----:B------:R-:W2:Y:S04]  /*141a0*/  LDL R9, [R1+0x480] ;  /* 0x0004800001097983 */ /* 0x000ea80000100800 */
[----:B0-----:R-:W2:Y:S04]  /*141b0*/  LDL R3, [R1+0x484] ;  /* 0x0004840001037983 */ /* 0x001ea80000100800 */
[----:B------:R-:W2:Y:S04]  /*141c0*/  LDL R2, [R1+0x490] ;  /* 0x0004900001027983 */ /* 0x000ea80000100800 */
[----:B------:R-:W2:Y:S04]  /*141d0*/  LDL R7, [R1+0x494] ;  /* 0x0004940001077983 */ /* 0x000ea80000100800 */
[----:B------:R0:W-:Y:S02]  /*141e0*/  STL.64 [R1+0xa0], R16 ;  /* 0x0000a01001007387 */ /* 0x0001e40000100a00 */
[----:B0-----:R-:W-:-:S05]  /*141f0*/  IMAD.WIDE R16, R10, 0x2, R14 ;  /* 0x000000020a107825 */ /* 0x001fca00078e020e */
[----:B------:R0:W-:Y:S02]  /*14200*/  STL.64 [R1+0x98], R16 ;  /* 0x0000981001007387 */ /* 0x0001e40000100a00 */
[----:B0-----:R-:W-:-:S05]  /*14210*/  IMAD.WIDE R16, R13, 0x2, R14 ;  /* 0x000000020d107825 */ /* 0x001fca00078e020e */
[----:B------:R0:W-:Y:S04]  /*14220*/  STL.64 [R1+0x90], R16 ;  /* 0x0000901001007387 */ /* 0x0001e80000100a00 */
[----:B------:R1:W-:Y:S01]  /*14230*/  STL.64 [R1+0x1b90], R10 ;  /* 0x001b900a01007387 */ /* 0x0003e20000100a00 */
[----:B0-----:R-:W-:-:S03]  /*14240*/  IMAD.WIDE R16, R11, 0x2, R14 ;  /* 0x000000020b107825 */ /* 0x001fc600078e020e */
[----:B-1----:R-:W2:Y:S04]  /*14250*/  LDL R10, [R1+0x444] ;  /* 0x00044400010a7983 */ /* 0x002ea80000100800 */
[----:B------:R0:W-:Y:S04]  /*14260*/  STL.64 [R1+0x88], R16 ;  /* 0x0000881001007387 */ /* 0x0001e80000100a00 */
[----:B------:R-:W2:Y:S01]  /*14270*/  LDL R11, [R1+0x458] ;  /* 0x00045800010b7983 */ /* 0x000ea20000100800 */
[----:B0-----:R-:W-:-:S05]  /*14280*/  IMAD.WIDE R16, R12, 0x2, R14 ;  /* 0x000000020c107825 */ /* 0x001fca00078e020e */
[----:B------:R0:W-:Y:S04]  /*14290*/  STL.64 [R1+0x80], R16 ;  /* 0x0000801001007387 */ /* 0x0001e80000100a00 */
[----:B0-----:R-:W2:Y:S04]  /*142a0*/  LDL.LU.64 R16, [R1+0x1c88] ;  /* 0x001c880001107983 */ /* 0x001ea80000300a00 */
[----:B------:R2:W-:Y:S02]  /*142b0*/  STL.64 [R1+0x1b98], R12 ;  /* 0x001b980c01007387 */ /* 0x0005e40000100a00 */
[----:B--2---:R-:W-:-:S05]  /*142c0*/  IMAD.WIDE R12, R16, 0x2, R14 ;  /* 0x00000002100c7825 */ /* 0x004fca00078e020e */
[----:B------:R0:W-:Y:S04]  /*142d0*/  STL.64 [R1+0x78], R12 ;  /* 0x0000780c01007387 */ /* 0x0001e80000100a00 */
[----:B------:R1:W-:Y:S01]  /*142e0*/  STL.64 [R1+0x1ba0], R16 ;  /* 0x001ba01001007387 */ /* 0x0003e20000100a00 */
[----:B0-----:R-:W-:-:S04]  /*142f0*/  IMAD.WIDE R12, R17, 0x2, R14 ;  /* 0x00000002110c7825 */ /* 0x001fc800078e020e */
[--C-:B-1----:R-:W-:Y:S01]  /*14300*/  IMAD.WIDE R16, R18, 0x2, R14.reuse ;  /* 0x0000000212107825 */ /* 0x102fe200078e020e */
[----:B------:R0:W-:Y:S04]  /*14310*/  STL.64 [R1+0x70], R12 ;  /* 0x0000700c01007387 */ /* 0x0001e80000100a00 */
[----:B------:R-:W-:Y:S04]  /*14320*/  STL.64 [R1+0x1ba8], R18 ;  /* 0x001ba81201007387 */ /* 0x000fe80000100a00 */
[----:B------:R1:W-:Y:S01]  /*14330*/  STL.64 [R1+0x68], R16 ;  /* 0x0000681001007387 */ /* 0x0003e20000100a00 */
[----:B0-----:R-:W-:-:S03]  /*14340*/  IMAD.WIDE R12, R20, 0x2, R14 ;  /* 0x00000002140c7825 */ /* 0x001fc600078e020e */
[----:B------:R-:W-:Y:S04]  /*14350*/  STL.64 [R1+0x1bb0], R20 ;  /* 0x001bb01401007387 */ /* 0x000fe80000100a00 */
[----:B------:R0:W-:Y:S01]  /*14360*/  STL.64 [R1+0x60], R12 ;  /* 0x0000600c01007387 */ /* 0x0001e20000100a00 */
[----:B-1----:R-:W-:-:S03]  /*14370*/  IMAD.WIDE R16, R22, 0x2, R14 ;  /* 0x0000000216107825 */ /* 0x002fc600078e020e */
[----:B------:R-:W-:Y:S04]  /*14380*/  STL.64 [R1+0x1bb8], R22 ;  /* 0x001bb81601007387 */ /* 0x000fe80000100a00 */
[----:B------:R3:W-:Y:S01]  /*14390*/  STL.64 [R1+0x58], R16 ;  /* 0x0000581001007387 */ /* 0x0007e20000100a00 */
[----:B0-----:R-:W-:-:S03]  /*143a0*/  IMAD.WIDE R12, R24, 0x2, R14 ;  /* 0x00000002180c7825 */ /* 0x001fc600078e020e */
[----:B------:R-:W-:Y:S01]  /*143b0*/  STL.64 [R1+0x1bc0], R24 ;  /* 0x001bc01801007387 */ /* 0x000fe20000100a00 */
[----:B------:R-:W-:-:S03]  /*143c0*/  IMAD.WIDE R18, R10, 0x2, R14 ;  /* 0x000000020a127825 */ /* 0x000fc600078e020e */
[----:B------:R0:W-:Y:S01]  /*143d0*/  STL.64 [R1+0x50], R12 ;  /* 0x0000500c01007387 */ /* 0x0001e20000100a00 */
[----:B---3--:R-:W-:-:S03]  /*143e0*/  IMAD.WIDE R16, R28, 0x2, R14 ;  /* 0x000000021c107825 */ /* 0x008fc600078e020e */
[----:B------:R-:W-:Y:S01]  /*143f0*/  STL.64 [R1+0x48], R18 ;  /* 0x0000481201007387 */ /* 0x000fe20000100a00 */
[----:B0-----:R-:W-:-:S04]  /*14400*/  IMAD.WIDE R12, R11, 0x2, R14 ;  /* 0x000000020b0c7825 */ /* 0x001fc800078e020e */
[--C-:B----4-:R-:W-:Y:S01]  /*14410*/  IMAD.WIDE R10, R29, 0x2, R14.reuse ;  /* 0x000000021d0a7825 */ /* 0x110fe200078e020e */
[----:B------:R5:W-:Y:S04]  /*14420*/  STL.64 [R1+0x150], R12 ;  /* 0x0001500c01007387 */ /* 0x000be80000100a00 */
[----:B------:R0:W-:Y:S04]  /*14430*/  STL.64 [R1+0x168], R16 ;  /* 0x0001681001007387 */ /* 0x0001e80000100a00 */
[----:B------:R1:W-:Y:S01]  /*14440*/  STL.64 [R1+0x178], R10 ;  /* 0x0001780a01007387 */ /* 0x0003e20000100a00 */
[----:B-----5:R-:W-:-:S04]  /*14450*/  IMAD.WIDE R12, R26, 0x2, R14 ;  /* 0x000000021a0c7825 */ /* 0x020fc800078e020e */
[--C-:B0-----:R-:W-:Y:S01]  /*14460*/  IMAD.WIDE R16, R27, 0x2, R14.reuse ;  /* 0x000000021b107825 */ /* 0x101fe200078e020e */
[----:B------:R0:W-:Y:S03]  /*14470*/  STL.64 [R1+0x190], R12 ;  /* 0x0001900c01007387 */ /* 0x0001e60000100a00 */
[--C-:B-1----:R-:W-:Y:S01]  /*14480*/  IMAD.WIDE R10, R4, 0x2, R14.reuse ;  /* 0x00000002040a7825 */ /* 0x102fe200078e020e */
[----:B------:R-:W-:Y:S04]  /*14490*/  STL.64 [R1+0x1a0], R16 ;  /* 0x0001a01001007387 */ /* 0x000fe80000100a00 */
[----:B------:R1:W-:Y:S01]  /*144a0*/  STL.64 [R1+0x1b8], R10 ;  /* 0x0001b80a01007387 */ /* 0x0003e20000100a00 */
[----:B0-----:R-:W-:-:S04]  /*144b0*/  IMAD.WIDE R12, R5, 0x2, R14 ;  /* 0x00000002050c7825 */ /* 0x001fc800078e020e */
[--C-:B------:R-:W-:Y:S01]  /*144c0*/  IMAD.WIDE R4, R8, 0x2, R14.reuse ;  /* 0x0000000208047825 */ /* 0x100fe200078e020e */
[----:B------:R-:W-:Y:S03]  /*144d0*/  STL.64 [R1+0x1c8], R12 ;  /* 0x0001c80c01007387 */ /* 0x000fe60000100a00 */
[--C-:B-1----:R-:W-:Y:S01]  /*144e0*/  IMAD.WIDE R10, R9, 0x2, R14.reuse ;  /* 0x00000002090a7825 */ /* 0x102fe200078e020e */
[----:B------:R0:W-:Y:S03]  /*144f0*/  STL.64 [R1+0x1e0], R4 ;  /* 0x0001e00401007387 */ /* 0x0001e60000100a00 */
[--C-:B------:R-:W-:Y:S01]  /*14500*/  IMAD.WIDE R8, R3, 0x2, R14.reuse ;  /* 0x0000000203087825 */ /* 0x100fe200078e020e */
[----:B------:R-:W-:Y:S04]  /*14510*/  STL.64 [R1+0x1f0], R10 ;  /* 0x0001f00a01007387 */ /* 0x000fe80000100a00 */
[----:B------:R-:W-:Y:S01]  /*14520*/  STL.64 [R1+0x208], R8 ;  /* 0x0002080801007387 */ /* 0x000fe20000100a00 */
[----:B0-----:R-:W-:-:S03]  /*14530*/  IMAD.WIDE R4, R2, 0x2, R14 ;  /* 0x0000000202047825 */ /* 0x001fc600078e020e */
[----:B------:R-:W2:Y:S04]  /*14540*/  LDL R24, [R1+0x4b8] ;  /* 0x0004b80001187983 */ /* 0x000ea80000100800 */
[----:B------:R-:W-:Y:S04]  /*14550*/  STL.64 [R1+0x218], R4 ;  /* 0x0002180401007387 */ /* 0x000fe80000100a00 */
[----:B------:R-:W3:Y:S01]  /*14560*/  LDL R25, [R1+0x4bc] ;  /* 0x0004bc0001197983 */ /* 0x000ee20000100800 */
[----:B------:R-:W-:-:S05]  /*14570*/  IMAD.WIDE R2, R7, 0x2, R14 ;  /* 0x0000000207027825 */ /* 0x000fca00078e020e */
[----:B------:R-:W-:Y:S04]  /*14580*/  STL.64 [R1+0x230], R2 ;  /* 0x0002300201007387 */ /* 0x000fe80000100a00 */
[----:B---3--:R0:W-:Y:S04]  /*14590*/  STL [R1+0x1c6c], R25 ;  /* 0x001c6c1901007387 */ /* 0x0081e80000100800 */
[----:B0-----:R-:W3:Y:S04]  /*145a0*/  LDL R25, [R1+0x358] ;  /* 0x0003580001197983 */ /* 0x001ee80000100800 */
[----:B--2---:R0:W-:Y:S04]  /*145b0*/  STL [R1+0x1c70], R24 ;  /* 0x001c701801007387 */ /* 0x0041e80000100800 */
[----:B0-----:R-:W2:Y:S04]  /*145c0*/  LDL R24, [R1+0x35c] ;  /* 0x00035c0001187983 */ /* 0x001ea80000100800 */
        /* <DEDUP_REMOVED lines=9> */
[----:B------:R-:W3:Y:S04]  /*14660*/  LDL R22, [R1+0x4d0] ;  /* 0x0004d00001167983 */ /* 0x000ee80000100800 */
[----:B------:R-:W4:Y:S04]  /*14670*/  LDL R23, [R1+0x4d4] ;  /* 0x0004d40001177983 */ /* 0x000f280000100800 */
[----:B------:R-:W5:Y:S01]  /*14680*/  LDL R20, [R1+0x33c] ;  /* 0x00033c0001147983 */ /* 0x000f620000100800 */
[----:B--2---:R-:W-:-:S03]  /*14690*/  IMAD.WIDE R24, R24, 0x2, R14 ;  /* 0x0000000218187825 */ /* 0x004fc600078e020e */
[----:B------:R-:W2:Y:S04]  /*146a0*/  LDL R21, [R1+0x338] ;  /* 0x0003380001157983 */ /* 0x000ea80000100800 */
        /* <DEDUP_REMOVED lines=19> */
[----:B------:R0:W-:Y:S04]  /*147e0*/  STL.64 [R1+0x240], R24 ;  /* 0x0002401801007387 */ /* 0x0001e80000100a00 */
[----:B0-----:R-:W2:Y:S02]  /*147f0*/  LDL.LU R25, [R1+0x1c84] ;  /* 0x001c840001197983 */ /* 0x001ea40000300800 */
[----:B--2---:R-:W-:-:S05]  /*14800*/  IMAD.WIDE R24, R25, 0x2, R14 ;  /* 0x0000000219187825 */ /* 0x004fca00078e020e */
        /* <DEDUP_REMOVED lines=18> */
[----:B------:R3:W-:Y:S02]  /*14930*/  STL.64 [R1+0x2d0], R24 ;  /* 0x0002d01801007387 */ /* 0x0007e40000100a00 */
[----:B---3--:R-:W-:-:S04]  /*14940*/  IMAD.WIDE R24, R22, 0x2, R14 ;  /* 0x0000000216187825 */ /* 0x008fc800078e020e */
[--C-:B----4-:R-:W-:Y:S01]  /*14950*/  IMAD.WIDE R22, R23, 0x2, R14.reuse ;  /* 0x0000000217167825 */ /* 0x110fe200078e020e */
[----:B------:R5:W-:Y:S04]  /*14960*/  STL.64 [R1+0x2e0], R24 ;  /* 0x0002e01801007387 */ /* 0x000be80000100a00 */
[----:B------:R0:W-:Y:S01]  /*14970*/  STL.64 [R1+0x2f8], R22 ;  /* 0x0002f81601007387 */ /* 0x0001e20000100a00 */
[----:B-----5:R-:W-:-:S04]  /*14980*/  IMAD.WIDE R24, R20, 0x2, R14 ;  /* 0x0000000214187825 */ /* 0x020fc800078e020e */
[--C-:B0-----:R-:W-:Y:S01]  /*14990*/  IMAD.WIDE R22, R21, 0x2, R14.reuse ;  /* 0x0000000215167825 */ /* 0x101fe200078e020e */
[----:B------:R0:W-:Y:S03]  /*149a0*/  STL.64 [R1+0x308], R24 ;  /* 0x0003081801007387 */ /* 0x0001e60000100a00 */
[--C-:B------:R-:W-:Y:S01]  /*149b0*/  IMAD.WIDE R20, R19, 0x2, R14.reuse ;  /* 0x0000000213147825 */ /* 0x100fe200078e020e */
[----:B------:R1:W-:Y:S03]  /*149c0*/  STL.64 [R1+0x320], R22 ;  /* 0x0003201601007387 */ /* 0x0003e60000100a00 */
[----:B0-----:R-:W-:-:S04]  /*149d0*/  IMAD.WIDE R24, R18, 0x2, R14 ;  /* 0x0000000212187825 */ /* 0x001fc800078e020e */
[--C-:B-1----:R-:W-:Y:S01]  /*149e0*/  IMAD.WIDE R22, R16, 0x2, R14.reuse ;  /* 0x0000000210167825 */ /* 0x102fe200078e020e */
[----:B------:R-:W-:Y:S03]  /*149f0*/  STL.64 [R1+0x330], R24 ;  /* 0x0003301801007387 */ /* 0x000fe60000100a00 */
[--C-:B------:R-:W-:Y:S01]  /*14a00*/  IMAD.WIDE R18, R17, 0x2, R14.reuse ;  /* 0x0000000211127825 */ /* 0x100fe200078e020e */
[----:B------:R0:W-:Y:S03]  /*14a10*/  STL.64 [R1+0x350], R20 ;  /* 0x0003501401007387 */ /* 0x0001e60000100a00 */
[--C-:B------:R-:W-:Y:S01]  /*14a20*/  IMAD.WIDE R16, R13, 0x2, R14.reuse ;  /* 0x000000020d107825 */ /* 0x100fe200078e020e */
        /* <DEDUP_REMOVED lines=9> */
[----:B------:R1:W-:Y:S01]  /*14ac0*/  STL.64 [R1+0x3c0], R12 ;  /* 0x0003c00c01007387 */ /* 0x0003e20000100a00 */
[----:B0-----:R-:W-:-:S05]  /*14ad0*/  IMAD.WIDE R16, R28, 0x2, R14 ;  /* 0x000000021c107825 */ /* 0x001fca00078e020e */
[----:B------:R0:W-:Y:S01]  /*14ae0*/  STL.64 [R1+0x3d8], R16 ;  /* 0x0003d81001007387 */ /* 0x0001e20000100a00 */
[----:B-1----:R-:W-:-:S03]  /*14af0*/  IMAD.WIDE R12, R26, 0x2, R14 ;  /* 0x000000021a0c7825 */ /* 0x002fc600078e020e */
[----:B------:R1:W-:Y:S04]  /*14b00*/  STL.64 [R1+0x3e8], R10 ;  /* 0x0003e80a01007387 */ /* 0x0003e80000100a00 */
[----:B------:R2:W-:Y:S01]  /*14b10*/  STL.64 [R1+0x400], R12 ;  /* 0x0004000c01007387 */ /* 0x0005e20000100a00 */
[----:B0-----:R-:W-:-:S04]  /*14b20*/  IMAD.WIDE R16, R27, 0x2, R14 ;  /* 0x000000021b107825 */ /* 0x001fc800078e020e */
[--C-:B-1----:R-:W-:Y:S01]  /*14b30*/  IMAD.WIDE R10, R4, 0x2, R14.reuse ;  /* 0x00000002040a7825 */ /* 0x102fe200078e020e */
[----:B------:R-:W-:Y:S03]  /*14b40*/  STL.64 [R1+0x410], R16 ;  /* 0x0004101001007387 */ /* 0x000fe60000100a00 */
[--C-:B--2---:R-:W-:Y:S01]  /*14b50*/  IMAD.WIDE R12, R5, 0x2, R14.reuse ;  /* 0x00000002050c7825 */ /* 0x104fe200078e020e */
        /* <DEDUP_REMOVED lines=8> */
[----:B------:R-:W-:Y:S04]  /*14be0*/  STL.64 [R1+0x478], R8 ;  /* 0x0004780801007387 */ /* 0x000fe80000100a00 */
        /* <DEDUP_REMOVED lines=444> */
[----:B------:R-:W2:Y:S04]  /*167b0*/  LDL R22, [R1+0x470] ;  /* 0x0004700001167983 */ /* 0x000ea80000100800 */
[----:B------:R-:W4:Y:S04]  /*167c0*/  LDL R23, [R1+0x44c] ;  /* 0x00044c0001177983 */ /* 0x000f280000100800 */
[----:B------:R-:W5:Y:S04]  /*167d0*/  LDL R20, [R1+0x448] ;  /* 0x0004480001147983 */ /* 0x000f680000100800 */
        /* <DEDUP_REMOVED lines=19> */
[----:B------:R-:W2:Y:S01]  /*16910*/  LDL R7, [R1+0x2a0] ;  /* 0x0002a00001077983 */ /* 0x000ea20000100800 */
[----:B---3--:R-:W-:-:S05]  /*16920*/  IMAD.WIDE R24, R25, 0x2, R14 ;  /* 0x0000000219187825 */ /* 0x008fca00078e020e */
[----:B------:R0:W-:Y:S04]  /*16930*/  STL.64 [R1+0x1230], R24 ;  /* 0x0012301801007387 */ /* 0x0001e80000100a00 */
[----:B0-----:R-:W3:Y:S01]  /*16940*/  LDL.LU R24, [R1+0x1bf8] ;  /* 0x001bf80001187983 */ /* 0x001ee20000300800 */
[----:B------:R-:W-:Y:S02]  /*16950*/  IMAD R0, R0, c[0x0][0x190], RZ ;  /* 0x0000640000007a24 */ /* 0x000fe400078e02ff */
[----:B---3--:R-:W-:-:S05]  /*16960*/  IMAD.WIDE R24, R24, 0x2, R14 ;  /* 0x0000000218187825 */ /* 0x008fca00078e020e */
[----:B------:R0:W-:Y:S02]  /*16970*/  STL.64 [R1+0x1240], R24 ;  /* 0x0012401801007387 */ /* 0x0001e40000100a00 */
[----:B0-----:R-:W-:-:S05]  /*16980*/  IMAD.WIDE R24, R0, 0x2, R14 ;  /* 0x0000000200187825 */ /* 0x001fca00078e020e */
[----:B------:R0:W-:Y:S04]  /*16990*/  STL.64 [R1+0x1250], R24 ;  /* 0x0012501801007387 */ /* 0x0001e80000100a00 */
[----:B0-----:R-:W3:Y:S02]  /*169a0*/  LDL.LU R25, [R1+0x1bf4] ;  /* 0x001bf40001197983 */ /* 0x001ee40000300800 */
[----:B---3--:R-:W-:-:S05]  /*169b0*/  IMAD.WIDE R24, R25, 0x2, R14 ;  /* 0x0000000219187825 */ /* 0x008fca00078e020e */
        /* <DEDUP_REMOVED lines=12> */
[----:B------:R2:W-:Y:S02]  /*16a80*/  STL.64 [R1+0x12a0], R24 ;  /* 0x0012a01801007387 */ /* 0x0005e40000100a00 */
[----:B--2---:R-:W-:-:S04]  /*16a90*/  IMAD.WIDE R24, R22, 0x2, R14 ;  /* 0x0000000216187825 */ /* 0x004fc800078e020e */
        /* <DEDUP_REMOVED lines=109> */
[----:B0-----:R-:W2:Y:S04]  /*17170*/  LDL.LU.64 R24, [R1+0x1bc0] ;  /* 0x001bc00001187983 */ /* 0x001ea80000300a00 */
[----:B------:R5:W-:Y:S02]  /*17180*/  STL.64 [R1+0x14b0], R22 ;  /* 0x0014b01601007387 */ /* 0x000be40000100a00 */
[----:B-----5:R-:W-:-:S04]  /*17190*/  IMAD.WIDE R22, R20, 0x2, R14 ;  /* 0x0000000214167825 */ /* 0x020fc800078e020e */
[--C-:B------:R-:W-:Y:S01]  /*171a0*/  IMAD.WIDE R20, R21, 0x2, R14.reuse ;  /* 0x0000000215147825 */ /* 0x100fe200078e020e */
[----:B------:R0:W-:Y:S04]  /*171b0*/  STL.64 [R1+0x14c0], R22 ;  /* 0x0014c01601007387 */ /* 0x0001e80000100a00 */
[----:B0-----:R-:W3:Y:S04]  /*171c0*/  LDL.LU.64 R22, [R1+0x1bb8] ;  /* 0x001bb80001167983 */ /* 0x001ee80000300a00 */
[----:B------:R0:W-:Y:S02]  /*171d0*/  STL.64 [R1+0x14d0], R20 ;  /* 0x0014d01401007387 */ /* 0x0001e40000100a00 */
[----:B0-----:R-:W-:-:S04]  /*171e0*/  IMAD.WIDE R20, R18, 0x2, R14 ;  /* 0x0000000212147825 */ /* 0x001fc800078e020e */
[--C-:B------:R-:W-:Y:S01]  /*171f0*/  IMAD.WIDE R18, R19, 0x2, R14.reuse ;  /* 0x0000000213127825 */ /* 0x100fe200078e020e */
[----:B------:R0:W-:Y:S04]  /*17200*/  STL.64 [R1+0x14e0], R20 ;  /* 0x0014e01401007387 */ /* 0x0001e80000100a00 */
[----:B0-----:R-:W4:Y:S04]  /*17210*/  LDL.LU.64 R20, [R1+0x1bb0] ;  /* 0x001bb00001147983 */ /* 0x001f280000300a00 */
[----:B------:R0:W-:Y:S02]  /*17220*/  STL.64 [R1+0x14f0], R18 ;  /* 0x0014f01201007387 */ /* 0x0001e40000100a00 */
[----:B0-----:R-:W-:-:S04]  /*17230*/  IMAD.WIDE R18, R16, 0x2, R14 ;  /* 0x0000000210127825 */ /* 0x001fc800078e020e */
[--C-:B------:R-:W-:Y:S01]  /*17240*/  IMAD.WIDE R16, R17, 0x2, R14.reuse ;  /* 0x0000000211107825 */ /* 0x100fe200078e020e */
[----:B------:R0:W-:Y:S04]  /*17250*/  STL.64 [R1+0x1500], R18 ;  /* 0x0015001201007387 */ /* 0x0001e80000100a00 */
[----:B0-----:R-:W5:Y:S04]  /*17260*/  LDL.LU.64 R18, [R1+0x1ba8] ;  /* 0x001ba80001127983 */ /* 0x001f680000300a00 */
[----:B------:R0:W-:Y:S02]  /*17270*/  STL.64 [R1+0x1510], R16 ;  /* 0x0015101001007387 */ /* 0x0001e40000100a00 */
[----:B0-----:R-:W-:-:S04]  /*17280*/  IMAD.WIDE R16, R12, 0x2, R14 ;  /* 0x000000020c107825 */ /* 0x001fc800078e020e */
[--C-:B------:R-:W-:Y:S01]  /*17290*/  IMAD.WIDE R12, R13, 0x2, R14.reuse ;  /* 0x000000020d0c7825 */ /* 0x100fe200078e020e */
[----:B------:R0:W-:Y:S04]  /*172a0*/  STL.64 [R1+0x1520], R16 ;  /* 0x0015201001007387 */ /* 0x0001e80000100a00 */
[----:B0-----:R-:W2:Y:S04]  /*172b0*/  LDL.LU.64 R16, [R1+0x1ba0] ;  /* 0x001ba00001107983 */ /* 0x001ea80000300a00 */
        /* <DEDUP_REMOVED lines=31> */
[----:B0-----:R-:W-:-:S05]  /*174b0*/  IMAD.WIDE R2, R7, 0x2, R14 ;  /* 0x0000000207027825 */ /* 0x001fca00078e020e */
        /* <DEDUP_REMOVED lines=10> */
[----:B0-----:R-:W2:Y:S01]  /*17560*/  LDL.LU.64 R2, [R1+0x1b58] ;  /* 0x001b580001027983 */ /* 0x001ea20000300a00 */
[----:B------:R-:W-:-:S05]  /*17570*/  IMAD.WIDE R14, R8, 0x2, R14 ;  /* 0x00000002080e7825 */ /* 0x000fca00078e020e */
[----:B------:R0:W-:Y:S01]  /*17580*/  STL.64 [R1+0x1630], R14 ;  /* 0x0016300e01007387 */ /* 0x0001e20000100a00 */
[----:B--2---:R-:W-:-:S04]  /*17590*/  IMAD.WIDE R8, R9, 0x2, R2 ;  /* 0x0000000209087825 */ /* 0x004fc800078e0202 */
[--C-:B------:R-:W-:Y:S01]  /*175a0*/  IMAD.WIDE R6, R6, 0x2, R2.reuse ;  /* 0x0000000206067825 */ /* 0x100fe200078e0202 */
[----:B------:R1:W-:Y:S03]  /*175b0*/  STL.64 [R1+0x40], R8 ;  /* 0x0000400801007387 */ /* 0x0003e60000100a00 */
[--C-:B0-----:R-:W-:Y:S01]  /*175c0*/  IMAD.WIDE R14, R5, 0x2, R2.reuse ;  /* 0x00000002050e7825 */ /* 0x101fe200078e0202 */
[----:B------:R0:W-:Y:S04]  /*175d0*/  STL.64 [R1+0x38], R6 ;  /* 0x0000380601007387 */ /* 0x0001e80000100a00 */
[----:B------:R-:W-:Y:S01]  /*175e0*/  STL.64 [R1+0x30], R14 ;  /* 0x0000300e01007387 */ /* 0x000fe20000100a00 */
[----:B-1----:R-:W-:-:S04]  /*175f0*/  IMAD.WIDE R8, R4, 0x2, R2 ;  /* 0x0000000204087825 */ /* 0x002fc800078e0202 */
[--C-:B0-----:R-:W-:Y:S01]  /*17600*/  IMAD.WIDE R6, R27, 0x2, R2.reuse ;  /* 0x000000021b067825 */ /* 0x101fe200078e0202 */
[----:B------:R0:W-:Y:S03]  /*17610*/  STL.64 [R1+0x28], R8 ;  /* 0x0000280801007387 */ /* 0x0001e60000100a00 */
[--C-:B------:R-:W-:Y:S01]  /*17620*/  IMAD.WIDE R4, R26, 0x2, R2.reuse ;  /* 0x000000021a047825 */ /* 0x100fe200078e0202 */
[----:B------:R3:W-:Y:S04]  /*17630*/  STL.64 [R1+0x20], R6 ;  /* 0x0000200601007387 */ /* 0x0007e80000100a00 */
[----:B------:R1:W-:Y:S01]  /*17640*/  STL.64 [R1+0x18], R4 ;  /* 0x0000180401007387 */ /* 0x0003e20000100a00 */
[----:B0-----:R-:W-:-:S04]  /*17650*/  IMAD.WIDE R8, R25, 0x2, R2 ;  /* 0x0000000219087825 */ /* 0x001fc800078e0202 */
[----:B---3--:R-:W-:-:S04]  /*17660*/  IMAD.WIDE R6, R23, 0x2, R2 ;  /* 0x0000000217067825 */ /* 0x008fc800078e0202 */
[--C-:B-1----:R-:W-:Y:S01]  /*17670*/  IMAD.WIDE R4, R28, 0x2, R2.reuse ;  /* 0x000000021c047825 */ /* 0x102fe200078e0202 */
[----:B------:R0:W-:Y:S03]  /*17680*/  STL.64 [R1+0x10], R8 ;  /* 0x0000100801007387 */ /* 0x0001e60000100a00 */
[--C-:B------:R-:W-:Y:S01]  /*17690*/  IMAD.WIDE R28, R29, 0x2, R2.reuse ;  /* 0x000000021d1c7825 */ /* 0x100fe200078e0202 */
[----:B------:R1:W-:Y:S03]  /*176a0*/  STL.64 [R1+0x8], R6 ;  /* 0x0000080601007387 */ /* 0x0003e60000100a00 */
[--C-:B----4-:R-:W-:Y:S01]  /*176b0*/  IMAD.WIDE R26, R21, 0x2, R2.reuse ;  /* 0x00000002151a7825 */ /* 0x110fe200078e0202 */
[----:B------:R-:W-:Y:S04]  /*176c0*/  STL.64 [R1+0x1b08], R28 ;  /* 0x001b081c01007387 */ /* 0x000fe80000100a00 */
[----:B------:R5:W-:Y:S01]  /*176d0*/  STL.64 [R1], R4 ;  /* 0x0000000401007387 */ /* 0x000be20000100a00 */
[----:B0-----:R-:W-:-:S04]  /*176e0*/  IMAD.WIDE R8, R13, 0x2, R2 ;  /* 0x000000020d087825 */ /* 0x001fc800078e0202 */
[--C-:B-1----:R-:W-:Y:S01]  /*176f0*/  IMAD.WIDE R6, R10, 0x2, R2.reuse ;  /* 0x000000020a067825 */ /* 0x102fe200078e0202 */
[----:B------:R-:W-:Y:S03]  /*17700*/  STL.64 [R1+0x1b00], R26 ;  /* 0x001b001a01007387 */ /* 0x000fe60000100a00 */
[----:B------:R-:W-:-:S04]  /*17710*/  IMAD.WIDE R10, R11, 0x2, R2 ;  /* 0x000000020b0a7825 */ /* 0x000fc800078e0202 */
[----:B-----5:R-:W-:-:S04]  /*17720*/  IMAD.WIDE R4, R19, 0x2, R2 ;  /* 0x0000000213047825 */ /* 0x020fc800078e0202 */
[--C-:B------:R-:W-:Y:S01]  /*17730*/  IMAD.WIDE R12, R12, 0x2, R2.reuse ;  /* 0x000000020c0c7825 */ /* 0x100fe200078e0202 */
[----:B------:R-:W-:Y:S04]  /*17740*/  STL.64 [R1+0x1b10], R4 ;  /* 0x001b100401007387 */ /* 0x000fe80000100a00 */
[----:B------:R0:W-:Y:S04]  /*17750*/  STL.64 [R1+0x1af8], R6 ;  /* 0x001af80601007387 */ /* 0x0001e80000100a00 */
[----:B------:R-:W-:Y:S01]  /*17760*/  STL.64 [R1+0x1af0], R8 ;  /* 0x001af00801007387 */ /* 0x000fe20000100a00 */
[----:B------:R-:W-:-:S03]  /*17770*/  IMAD.WIDE R14, R16, 0x2, R2 ;  /* 0x00000002100e7825 */ /* 0x000fc600078e0202 */
[----:B------:R-:W-:Y:S04]  /*17780*/  STL.64 [R1+0x1b18], R10 ;  /* 0x001b180a01007387 */ /* 0x000fe80000100a00 */
[----:B0-----:R-:W2:Y:S04]  /*17790*/  LDL.LU R6, [R1+0x458] ;  /* 0x0004580001067983 */ /* 0x001ea80000300800 */
[----:B------:R-:W3:Y:S04]  /*177a0*/  LDL.LU R7, [R1+0x390] ;  /* 0x0003900001077983 */ /* 0x000ee80000300800 */
[----:B------:R0:W-:Y:S01]  /*177b0*/  STL.64 [R1+0x1b20], R12 ;  /* 0x001b200c01007387 */ /* 0x0001e20000100a00 */
[----:B------:R-:W-:-:S03]  /*177c0*/  IMAD.WIDE R16, R17, 0x2, R2 ;  /* 0x0000000211107825 */ /* 0x000fc600078e0202 */
[----:B0-----:R-:W4:Y:S04]  /*177d0*/  LDL.LU R12, [R1+0x46c] ;  /* 0x00046c00010c7983 */ /* 0x001f280000300800 */
[----:B------:R-:W5:Y:S04]  /*177e0*/  LDL.LU R9, [R1+0x384] ;  /* 0x0003840001097983 */ /* 0x000f680000300800 */
[----:B------:R-:W3:Y:S04]  /*177f0*/  LDL.LU R13, [R1+0x380] ;  /* 0x00038000010d7983 */ /* 0x000ee80000300800 */
[----:B------:R-:W3:Y:S04]  /*17800*/  LDL.LU R4, [R1+0x480] ;  /* 0x0004800001047983 */ /* 0x000ee80000300800 */
[----:B------:R0:W-:Y:S04]  /*17810*/  STL.64 [R1+0x1b28], R14 ;  /* 0x001b280e01007387 */ /* 0x0001e80000100a00 */
[----:B0-----:R-:W3:Y:S04]  /*17820*/  LDL.LU R14, [R1+0x394] ;  /* 0x00039400010e7983 */ /* 0x001ee80000300800 */
[----:B------:R-:W3:Y:S04]  /*17830*/  LDL.LU R15, [R1+0x468] ;  /* 0x00046800010f7983 */ /* 0x000ee80000300800 */
[----:B------:R-:W3:Y:S04]  /*17840*/  LDL.LU R5, [R1+0x484] ;  /* 0x0004840001057983 */ /* 0x000ee80000300800 */
[----:B------:R-:W3:Y:S04]  /*17850*/  LDL.LU R10, [R1+0x490] ;  /* 0x00049000010a7983 */ /* 0x000ee80000300800 */
[----:B------:R-:W3:Y:S04]  /*17860*/  LDL.LU R28, [R1+0x494] ;  /* 0x00049400011c7983 */ /* 0x000ee80000300800 */
[----:B------:R0:W-:Y:S04]  /*17870*/  STL.64 [R1+0x1b30], R16 ;  /* 0x001b301001007387 */ /* 0x0001e80000100a00 */
[----:B0-----:R-:W3:Y:S04]  /*17880*/  LDL.LU R16, [R1+0x444] ;  /* 0x0004440001107983 */ /* 0x001ee80000300800 */
[----:B------:R-:W4:Y:S04]  /*17890*/  LDL.LU R17, [R1+0x45c] ;  /* 0x00045c0001117983 */ /* 0x000f280000300800 */
[----:B------:R-:W4:Y:S04]  /*178a0*/  LDL.LU R29, [R1+0x36c] ;  /* 0x00036c00011d7983 */ /* 0x000f280000300800 */
[----:B------:R-:W4:Y:S01]  /*178b0*/  LDL.LU R26, [R1+0x368] ;  /* 0x00036800011a7983 */ /* 0x000f220000300800 */
[----:B------:R-:W-:-:S04]  /*178c0*/  IMAD.WIDE R18, R18, 0x2, R2 ;  /* 0x0000000212127825 */ /* 0x000fc800078e0202 */
[--C-:B------:R-:W-:Y:S01]  /*178d0*/  IMAD.WIDE R20, R20, 0x2, R2.reuse ;  /* 0x0000000214147825 */ /* 0x100fe200078e0202 */
[----:B------:R2:W-:Y:S04]  /*178e0*/  STL.64 [R1+0x1b38], R18 ;  /* 0x001b381201007387 */ /* 0x0005e80000100a00 */
[----:B------:R3:W-:Y:S04]  /*178f0*/  STL.64 [R1+0x1b40], R20 ;  /* 0x001b401401007387 */ /* 0x0007e80000100a00 */
[----:B------:R-:W5:Y:S01]  /*17900*/  LDL.LU R27, [R1+0x4a8] ;  /* 0x0004a800011b7983 */ /* 0x000f620000300800 */
[----:B------:R-:W-:-:S03]  /*17910*/  IMAD.WIDE R22, R22, 0x2, R2 ;  /* 0x0000000216167825 */ /* 0x000fc600078e0202 */
[----:B------:R-:W5:Y:S01]  /*17920*/  LDL.LU R11, [R1+0x4ac] ;  /* 0x0004ac00010b7983 */ /* 0x000f620000300800 */
[----:B------:R-:W-:-:S03]  /*17930*/  IMAD.WIDE R24, R24, 0x2, R2 ;  /* 0x0000000218187825 */ /* 0x000fc600078e0202 */
[----:B------:R-:W-:Y:S04]  /*17940*/  STL.64 [R1+0x1b48], R22 ;  /* 0x001b481601007387 */ /* 0x000fe80000100a00 */
[----:B------:R-:W5:Y:S04]  /*17950*/  LDL.LU R8, [R1+0x35c] ;  /* 0x00035c0001087983 */ /* 0x000f680000300800 */
[----:B------:R-:W-:Y:S01]  /*17960*/  STL.64 [R1+0x1b50], R24 ;  /* 0x001b501801007387 */ /* 0x000fe20000100a00 */
[----:B--2---:R-:W-:-:S03]  /*17970*/  IMAD.WIDE R18, R6, 0x2, R2 ;  /* 0x0000000206127825 */ /* 0x004fc600078e0202 */
[----:B------:R-:W2:Y:S01]  /*17980*/  LDL.LU R6, [R1+0x358] ;  /* 0x0003580001067983 */ /* 0x000ea20000300800 */
[----:B---3--:R-:W-:-:S05]  /*17990*/  IMAD.WIDE R20, R16, 0x2, R2 ;  /* 0x0000000210147825 */ /* 0x008fca00078e0202 */
[----:B------:R4:W-:Y:S04]  /*179a0*/  STL.64 [R1+0x148], R20 ;  /* 0x0001481401007387 */ /* 0x0009e80000100a00 */
[----:B------:R0:W-:Y:S01]  /*179b0*/  STL.64 [R1+0x158], R18 ;  /* 0x0001581201007387 */ /* 0x0001e20000100a00 */
[----:B----4-:R-:W-:-:S04]  /*179c0*/  IMAD.WIDE R20, R17, 0x2, R2 ;  /* 0x0000000211147825 */ /* 0x010fc800078e0202 */
[--C-:B------:R-:W-:Y:S01]  /*179d0*/  IMAD.WIDE R16, R7, 0x2, R2.reuse ;  /* 0x0000000207107825 */ /* 0x100fe200078e0202 */
[----:B------:R-:W-:Y:S03]  /*179e0*/  STL.64 [R1+0x170], R20 ;  /* 0x0001701401007387 */ /* 0x000fe60000100a00 */
[--C-:B0-----:R-:W-:Y:S01]  /*179f0*/  IMAD.WIDE R18, R14, 0x2, R2.reuse ;  /* 0x000000020e127825 */ /* 0x101fe200078e0202 */
[----:B------:R-:W3:Y:S04]  /*17a00*/  LDL.LU R7, [R1+0x4b8] ;  /* 0x0004b80001077983 */ /* 0x000ee80000300800 */
[----:B------:R0:W-:Y:S04]  /*17a10*/  STL.64 [R1+0x180], R18 ;  /* 0x0001801201007387 */ /* 0x0001e80000100a00 */
[----:B------:R1:W-:Y:S01]  /*17a20*/  STL.64 [R1+0x198], R16 ;  /* 0x0001981001007387 */ /* 0x0003e20000100a00 */
[----:B0-----:R-:W-:-:S04]  /*17a30*/  IMAD.WIDE R18, R15, 0x2, R2 ;  /* 0x000000020f127825 */ /* 0x001fc800078e0202 */
[--C-:B-1----:R-:W-:Y:S01]  /*17a40*/  IMAD.WIDE R16, R12, 0x2, R2.reuse ;  /* 0x000000020c107825 */ /* 0x102fe200078e0202 */
[----:B------:R-:W-:Y:S03]  /*17a50*/  STL.64 [R1+0x1a8], R18 ;  /* 0x0001a81201007387 */ /* 0x000fe60000100a00 */
[--C-:B-----5:R-:W-:Y:S02]  /*17a60*/  IMAD.WIDE R14, R9, 0x2, R2.reuse ;  /* 0x00000002090e7825 */ /* 0x120fe400078e0202 */
[----:B------:R-:W4:Y:S04]  /*17a70*/  LDL.LU R9, [R1+0x4bc] ;  /* 0x0004bc0001097983 */ /* 0x000f280000300800 */
[----:B------:R-:W-:Y:S01]  /*17a80*/  STL.64 [R1+0x1c0], R16 ;  /* 0x0001c01001007387 */ /* 0x000fe20000100a00 */
[----:B------:R-:W-:-:S03]  /*17a90*/  IMAD.WIDE R12, R13, 0x2, R2 ;  /* 0x000000020d0c7825 */ /* 0x000fc600078e0202 */
[----:B------:R0:W-:Y:S02]  /*17aa0*/  STL.64 [R1+0x1d0], R14 ;  /* 0x0001d00e01007387 */ /* 0x0001e40000100a00 */
[--C-:B0-----:R-:W-:Y:S02]  /*17ab0*/  IMAD.WIDE R14, R4, 0x2, R2.reuse ;  /* 0x00000002040e7825 */ /* 0x101fe400078e0202 */
[----:B------:R-:W5:Y:S04]  /*17ac0*/  LDL.LU R4, [R1+0x4d0] ;  /* 0x0004d00001047983 */ /* 0x000f680000300800 */
[----:B------:R0:W-:Y:S04]  /*17ad0*/  STL.64 [R1+0x1e8], R12 ;  /* 0x0001e80c01007387 */ /* 0x0001e80000100a00 */
[----:B------:R1:W-:Y:S01]  /*17ae0*/  STL.64 [R1+0x1f8], R14 ;  /* 0x0001f80e01007387 */ /* 0x0003e20000100a00 */
[----:B0-----:R-:W-:-:S03]  /*17af0*/  IMAD.WIDE R12, R5, 0x2, R2 ;  /* 0x00000002050c7825 */ /* 0x001fc600078e0202 */
[----:B------:R-:W5:Y:S01]  /*17b00*/  LDL.LU R5, [R1+0x4d4] ;  /* 0x0004d40001057983 */ /* 0x000f620000300800 */
[----:B-1----:R-:W-:-:S03]  /*17b10*/  IMAD.WIDE R14, R10, 0x2, R2 ;  /* 0x000000020a0e7825 */ /* 0x002fc600078e0202 */
        /* <DEDUP_REMOVED lines=8> */
[----:B------:R0:W-:Y:S04]  /*17ba0*/  STL.64 [R1+0x248], R14 ;  /* 0x0002480e01007387 */ /* 0x0001e80000100a00 */
[----:B------:R-:W5:Y:S04]  /*17bb0*/  LDL.LU R21, [R1+0x4e0] ;  /* 0x0004e00001157983 */ /* 0x000f680000300800 */
[----:B------:R-:W5:Y:S04]  /*17bc0*/  LDL.LU R18, [R1+0x4e4] ;  /* 0x0004e40001127983 */ /* 0x000f680000300800 */
[----:B------:R1:W-:Y:S04]  /*17bd0*/  STL.64 [R1+0x260], R12 ;  /* 0x0002600c01007387 */ /* 0x0003e80000100a00 */
[----:B------:R-:W5:Y:S01]  /*17be0*/  LDL.LU R26, [R1+0x4f0] ;  /* 0x0004f000011a7983 */ /* 0x000f620000300800 */
[----:B0-----:R-:W-:-:S03]  /*17bf0*/  IMAD.WIDE R14, R27, 0x2, R2 ;  /* 0x000000021b0e7825 */ /* 0x001fc600078e0202 */
[----:B------:R-:W5:Y:S04]  /*17c00*/  LDL.LU R27, [R1+0x4f4] ;  /* 0x0004f400011b7983 */ /* 0x000f680000300800 */
[----:B------:R-:W-:Y:S01]  /*17c10*/  STL.64 [R1+0x270], R14 ;  /* 0x0002700e01007387 */ /* 0x000fe20000100a00 */
[----:B-1----:R-:W-:-:S03]  /*17c20*/  IMAD.WIDE R12, R11, 0x2, R2 ;  /* 0x000000020b0c7825 */ /* 0x002fc600078e0202 */
[----:B------:R-:W5:Y:S04]  /*17c30*/  LDL.LU R19, [R1+0x500] ;  /* 0x0005000001137983 */ /* 0x000f680000300800 */
[----:B------:R-:W5:Y:S04]  /*17c40*/  LDL.LU R11, [R1+0x504] ;  /* 0x00050400010b7983 */ /* 0x000f680000300800 */
[----:B------:R0:W-:Y:S04]  /*17c50*/  STL.64 [R1+0x288], R12 ;  /* 0x0002880c01007387 */ /* 0x0001e80000100a00 */
[----:B------:R-:W5:Y:S01]  /*17c60*/  LDL.LU R16, [R1+0x510] ;  /* 0x0005100001107983 */ /* 0x000f620000300800 */
[----:B0-----:R-:W-:-:S03]  /*17c70*/  IMAD.WIDE R12, R8, 0x2, R2 ;  /* 0x00000002080c7825 */ /* 0x001fc600078e0202 */
[----:B------:R-:W5:Y:S04]  /*17c80*/  LDL.LU R8, [R1+0x514] ;  /* 0x0005140001087983 */ /* 0x000f680000300800 */
[----:B------:R2:W-:Y:S04]  /*17c90*/  STL.64 [R1+0x298], R12 ;  /* 0x0002980c01007387 */ /* 0x0005e80000100a00 */
[----:B------:R-:W5:Y:S04]  /*17ca0*/  LDL.LU R17, [R1+0x520] ;  /* 0x0005200001117983 */ /* 0x000f680000300800 */
[----:B------:R-:W5:Y:S01]  /*17cb0*/  LDL.LU R14, [R1+0x524] ;  /* 0x00052400010e7983 */ /* 0x000f620000300800 */
[----:B--2---:R-:W-:-:S05]  /*17cc0*/  IMAD.WIDE R12, R6, 0x2, R2 ;  /* 0x00000002060c7825 */ /* 0x004fca00078e0202 */
[----:B------:R0:W-:Y:S04]  /*17cd0*/  STL.64 [R1+0x2b0], R12 ;  /* 0x0002b00c01007387 */ /* 0x0001e80000100a00 */
[----:B------:R-:W2:Y:S04]  /*17ce0*/  LDL.LU R6, [R1+0x530] ;  /* 0x0005300001067983 */ /* 0x000ea80000300800 */
[----:B------:R-:W2:Y:S04]  /*17cf0*/  LDL.LU R15, [R1+0x534] ;  /* 0x00053400010f7983 */ /* 0x000ea80000300800 */
[----:B0-----:R-:W2:Y:S01]  /*17d00*/  LDL.LU R12, [R1+0x540] ;  /* 0x00054000010c7983 */ /* 0x001ea20000300800 */
[----:B---3--:R-:W-:-:S05]  /*17d10*/  IMAD.WIDE R22, R7, 0x2, R2 ;  /* 0x0000000207167825 */ /* 0x008fca00078e0202 */
[----:B------:R4:W-:Y:S04]  /*17d20*/  STL.64 [R1+0x2c0], R22 ;  /* 0x0002c01601007387 */ /* 0x0009e80000100a00 */
[----:B------:R-:W3:Y:S04]  /*17d30*/  LDL.LU R7, [R1+0x544] ;  /* 0x0005440001077983 */ /* 0x000ee80000300800 */
[----:B------:R-:W3:Y:S01]  /*17d40*/  LDL.LU R13, [R1+0x550] ;  /* 0x00055000010d7983 */ /* 0x000ee20000300800 */
[----:B----4-:R-:W-:-:S03]  /*17d50*/  IMAD.WIDE R22, R9, 0x2, R2 ;  /* 0x0000000209167825 */ /* 0x010fc600078e0202 */
[----:B------:R-:W4:Y:S04]  /*17d60*/  LDL.LU R9, [R1+0x554] ;  /* 0x0005540001097983 */ /* 0x000f280000300800 */
[----:B------:R0:W-:Y:S01]  /*17d70*/  STL.64 [R1+0x2d8], R22 ;  /* 0x0002d81601007387 */ /* 0x0001e20000100a00 */
[----:B-----5:R-:W-:-:S03]  /*17d80*/  IMAD.WIDE R24, R4, 0x2, R2 ;  /* 0x0000000204187825 */ /* 0x020fc600078e0202 */
[----:B------:R-:W5:Y:S04]  /*17d90*/  LDL.LU R4, [R1+0x560] ;  /* 0x0005600001047983 */ /* 0x000f680000300800 */
[----:B------:R1:W-:Y:S04]  /*17da0*/  STL.64 [R1+0x2e8], R24 ;  /* 0x0002e81801007387 */ /* 0x0003e80000100a00 */
[----:B------:R-:W5:Y:S01]  /*17db0*/  LDL.LU R10, [R1+0x564] ;  /* 0x00056400010a7983 */ /* 0x000f620000300800 */
[----:B0-----:R-:W-:-:S03]  /*17dc0*/  IMAD.WIDE R22, R5, 0x2, R2 ;  /* 0x0000000205167825 */ /* 0x001fc600078e0202 */
[----:B------:R-:W5:Y:S04]  /*17dd0*/  LDL.LU R5, [R1+0x570] ;  /* 0x0005700001057983 */ /* 0x000f680000300800 */
[----:B------:R0:W-:Y:S01]  /*17de0*/  STL.64 [R1+0x300], R22 ;  /* 0x0003001601007387 */ /* 0x0001e20000100a00 */
[----:B-1----:R-:W-:-:S03]  /*17df0*/  IMAD.WIDE R24, R28, 0x2, R2 ;  /* 0x000000021c187825 */ /* 0x002fc600078e0202 */
[----:B------:R-:W5:Y:S04]  /*17e00*/  LDL.LU R28, [R1+0x574] ;  /* 0x00057400011c7983 */ /* 0x000f680000300800 */
[----:B------:R1:W-:Y:S01]  /*17e10*/  STL.64 [R1+0x310], R24 ;  /* 0x0003101801007387 */ /* 0x0003e20000100a00 */
[----:B0-----:R-:W-:-:S03]  /*17e20*/  IMAD.WIDE R22, R29, 0x2, R2 ;  /* 0x000000021d167825 */ /* 0x001fc600078e0202 */
[----:B------:R-:W5:Y:S01]  /*17e30*/  LDL.LU R29, [R1+0x580] ;  /* 0x00058000011d7983 */ /* 0x000f620000300800 */
[----:B-1----:R-:W-:-:S03]  /*17e40*/  IMAD.WIDE R24, R21, 0x2, R2 ;  /* 0x0000000215187825 */ /* 0x002fc600078e0202 */
[----:B------:R0:W-:Y:S04]  /*17e50*/  STL.64 [R1+0x328], R22 ;  /* 0x0003281601007387 */ /* 0x0001e80000100a00 */
[----:B------:R-:W-:Y:S01]  /*17e60*/  STL.64 [R1+0x338], R24 ;  /* 0x0003381801007387 */ /* 0x000fe20000100a00 */
[----:B------:R-:W-:-:S03]  /*17e70*/  IMAD.WIDE R20, R26, 0x2, R2 ;  /* 0x000000021a147825 */ /* 0x000fc600078e0202 */
[----:B------:R-:W5:Y:S01]  /*17e80*/  LDL.LU R26, [R1+0x584] ;  /* 0x00058400011a7983 */ /* 0x000f620000300800 */
[----:B0-----:R-:W-:-:S05]  /*17e90*/  IMAD.WIDE R22, R18, 0x2, R2 ;  /* 0x0000000212167825 */ /* 0x001fca00078e0202 */
[----:B------:R0:W-:Y:S04]  /*17ea0*/  STL.64 [R1+0x358], R22 ;  /* 0x0003581601007387 */ /* 0x0001e80000100a00 */
[----:B------:R1:W-:Y:S01]  /*17eb0*/  STL.64 [R1+0x368], R20 ;  /* 0x0003681401007387 */ /* 0x0003e20000100a00 */
[----:B0-----:R-:W-:-:S03]  /*17ec0*/  IMAD.WIDE R22, R27, 0x2, R2 ;  /* 0x000000021b167825 */ /* 0x001fc600078e0202 */
[----:B------:R-:W5:Y:S01]  /*17ed0*/  LDL.LU R27, [R1+0x590] ;  /* 0x00059000011b7983 */ /* 0x000f620000300800 */
[----:B-1----:R-:W-:-:S03]  /*17ee0*/  IMAD.WIDE R20, R19, 0x2, R2 ;  /* 0x0000000213147825 */ /* 0x002fc600078e0202 */
[----:B------:R-:W-:Y:S01]  /*17ef0*/  STL.64 [R1+0x380], R22 ;  /* 0x0003801601007387 */ /* 0x000fe20000100a00 */
[----:B------:R-:W-:-:S03]  /*17f00*/  IMAD.WIDE R18, R11, 0x2, R2 ;  /* 0x000000020b127825 */ /* 0x000fc600078e0202 */
[----:B------:R-:W5:Y:S04]  /*17f10*/  LDL.LU R11, [R1+0x594] ;  /* 0x00059400010b7983 */ /* 0x000f680000300800 */
[----:B------:R0:W-:Y:S04]  /*17f20*/  STL.64 [R1+0x390], R20 ;  /* 0x0003901401007387 */ /* 0x0001e80000100a00 */
[----:B------:R1:W-:Y:S01]  /*17f30*/  STL.64 [R1+0x3a8], R18 ;  /* 0x0003a81201007387 */ /* 0x0003e20000100a00 */
[----:B0-----:R-:W-:-:S04]  /*17f40*/  IMAD.WIDE R20, R16, 0x2, R2 ;  /* 0x0000000210147825 */ /* 0x001fc800078e0202 */
[--C-:B-1----:R-:W-:Y:S02]  /*17f50*/  IMAD.WIDE R18, R8, 0x2, R2.reuse ;  /* 0x0000000208127825 */ /* 0x102fe400078e0202 */
[----:B------:R-:W5:Y:S04]  /*17f60*/  LDL.LU R8, [R1+0x5a0] ;  /* 0x0005a00001087983 */ /* 0x000f680000300800 */
[----:B------:R0:W-:Y:S04]  /*17f70*/  STL.64 [R1+0x3b8], R20 ;  /* 0x0003b81401007387 */ /* 0x0001e80000100a00 */
[----:B------:R1:W-:Y:S01]  /*17f80*/  STL.64 [R1+0x3c8], R18 ;  /* 0x0003c81201007387 */ /* 0x0003e20000100a00 */
[----:B0-----:R-:W-:-:S04]  /*17f90*/  IMAD.WIDE R20, R17, 0x2, R2 ;  /* 0x0000000211147825 */ /* 0x001fc800078e0202 */
[--C-:B-1----:R-:W-:Y:S01]  /*17fa0*/  IMAD.WIDE R18, R14, 0x2, R2.reuse ;  /* 0x000000020e127825 */ /* 0x102fe200078e0202 */
[----:B------:R-:W-:Y:S03]  /*17fb0*/  STL.64 [R1+0x3e0], R20 ;  /* 0x0003e01401007387 */ /* 0x000fe60000100a00 */
[--C-:B--2---:R-:W-:Y:S02]  /*17fc0*/  IMAD.WIDE R16, R6, 0x2, R2.reuse ;  /* 0x0000000206107825 */ /* 0x104fe400078e0202 */
[----:B------:R-:W2:Y:S04]  /*17fd0*/  LDL.LU R6, [R1+0x5a4] ;  /* 0x0005a40001067983 */ /* 0x000ea80000300800 */
[----:B------:R0:W-:Y:S04]  /*17fe0*/  STL.64 [R1+0x3f0], R18 ;  /* 0x0003f01201007387 */ /* 0x0001e80000100a00 */
[----:B------:R1:W-:Y:S01]  /*17ff0*/  STL.64 [R1+0x408], R16 ;  /* 0x0004081001007387 */ /* 0x0003e20000100a00 */
[----:B0-----:R-:W-:-:S04]  /*18000*/  IMAD.WIDE R18, R15, 0x2, R2 ;  /* 0x000000020f127825 */ /* 0x001fc800078e0202 */
[--C-:B-1----:R-:W-:Y:S01]  /*18010*/  IMAD.WIDE R16, R12, 0x2, R2.reuse ;  /* 0x000000020c107825 */ /* 0x102fe200078e0202 */
[----:B------:R-:W-:Y:S03]  /*18020*/  STL.64 [R1+0x418], R18 ;  /* 0x0004181201007387 */ /* 0x000fe60000100a00 */
[--C-:B---3--:R-:W-:Y:S02]  /*18030*/  IMAD.WIDE R14, R7, 0x2, R2.reuse ;  /* 0x00000002070e7825 */ /* 0x108fe400078e0202 */
[----:B------:R-:W3:Y:S02]  /*18040*/  LDL.LU R7, [R1+0x5b0] ;  /* 0x0005b00001077983 */ /* 0x000ee40000300800 */
[--C-:B------:R-:W-:Y:S02]  /*18050*/  IMAD.WIDE R12, R13, 0x2, R2.reuse ;  /* 0x000000020d0c7825 */ /* 0x100fe400078e0202 */
[----:B------:R-:W-:Y:S04]  /*18060*/  STL.64 [R1+0x430], R16 ;  /* 0x0004301001007387 */ /* 0x000fe80000100a00 */
[----:B------:R4:W-:Y:S02]  /*18070*/  STL.64 [R1+0x440], R14 ;  /* 0x0004400e01007387 */ /* 0x0009e40000100a00 */
[----:B----4-:R-:W-:-:S02]  /*18080*/  IMAD.WIDE R14, R9, 0x2, R2 ;  /* 0x00000002090e7825 */ /* 0x010fc400078e0202 */
[----:B------:R-:W4:Y:S04]  /*18090*/  LDL.LU R9, [R1+0x5b4] ;  /* 0x0005b40001097983 */ /* 0x000f280000300800 */
[----:B------:R5:W-:Y:S04]  /*180a0*/  STL.64 [R1+0x458], R12 ;  /* 0x0004580c01007387 */ /* 0x000be80000100a00 */
[----:B------:R0:W-:Y:S01]  /*180b0*/  STL.64 [R1+0x468], R14 ;  /* 0x0004680e01007387 */ /* 0x0001e20000100a00 */
[----:B-----5:R-:W-:-:S03]  /*180c0*/  IMAD.WIDE R12, R4, 0x2, R2 ;  /* 0x00000002040c7825 */ /* 0x020fc600078e0202 */
[----:B------:R-:W5:Y:S04]  /*180d0*/  LDL.LU R4, [R1+0x5c0] ;  /* 0x0005c00001047983 */ /* 0x000f680000300800 */
[----:B------:R1:W-:Y:S01]  /*180e0*/  STL.64 [R1+0x480], R12 ;  /* 0x0004800c01007387 */ /* 0x0003e20000100a00 */
[----:B0-----:R-:W-:-:S04]  /*180f0*/  IMAD.WIDE R14, R10, 0x2, R2 ;  /* 0x000000020a0e7825 */ /* 0x001fc800078e0202 */
[--C-:B-1----:R-:W-:Y:S02]  /*18100*/  IMAD.WIDE R12, R5, 0x2, R2.reuse ;  /* 0x00000002050c7825 */ /* 0x102fe400078e0202 */
[----:B------:R-:W5:Y:S04]  /*18110*/  LDL.LU R5, [R1+0x5c4] ;  /* 0x0005c40001057983 */ /* 0x000f680000300800 */
[----:B------:R0:W-:Y:S04]  /*18120*/  STL.64 [R1+0x490], R14 ;  /* 0x0004900e01007387 */ /* 0x0001e80000100a00 */
[----:B------:R1:W-:Y:S01]  /*18130*/  STL.64 [R1+0x4a8], R12 ;  /* 0x0004a80c01007387 */ /* 0x0003e20000100a00 */
[----:B0-----:R-:W-:-:S03]  /*18140*/  IMAD.WIDE R14, R28, 0x2, R2 ;  /* 0x000000021c0e7825 */ /* 0x001fc600078e0202 */
[----:B------:R-:W5:Y:S04]  /*18150*/  LDL.LU R28, [R1+0x5d0] ;  /* 0x0005d000011c7983 */ /* 0x000f680000300800 */
[----:B------:R0:W-:Y:S04]  /*18160*/  STL.64 [R1+0x4b8], R14 ;  /* 0x0004b80e01007387 */ /* 0x0001e80000100a00 */
[----:B------:R-:W5:Y:S04]  /*18170*/  LDL.LU R21, [R1+0x5d4] ;  /* 0x0005d40001157983 */ /* 0x000f680000300800 */
[----:B------:R-:W5:Y:S01]  /*18180*/  LDL.LU R18, [R1+0x5e0] ;  /* 0x0005e00001127983 */ /* 0x000f620000300800 */
[----:B-1----:R-:W-:-:S05]  /*18190*/  IMAD.WIDE R12, R29, 0x2, R2 ;  /* 0x000000021d0c7825 */ /* 0x002fca00078e0202 */
[----:B------:R1:W-:Y:S04]  /*181a0*/  STL.64 [R1+0x4d0], R12 ;  /* 0x0004d00c01007387 */ /* 0x0003e80000100a00 */
[----:B------:R-:W5:Y:S01]  /*181b0*/  LDL.LU R29, [R1+0x5e4] ;  /* 0x0005e400011d7983 */ /* 0x000f620000300800 */
[----:B0-----:R-:W-:-:S03]  /*181c0*/  IMAD.WIDE R14, R26, 0x2, R2 ;  /* 0x000000021a0e7825 */ /* 0x001fc600078e0202 */
[----:B------:R-:W5:Y:S04]  /*181d0*/  LDL.LU R26, [R1+0x5f0] ;  /* 0x0005f000011a7983 */ /* 0x000f680000300800 */
[----:B------:R-:W-:Y:S04]  /*181e0*/  STL.64 [R1+0x4e0], R14 ;  /* 0x0004e00e01007387 */ /* 0x000fe80000100a00 */
[----:B------:R-:W5:Y:S01]  /*181f0*/  LDL.LU R19, [R1+0x5f4] ;  /* 0x0005f40001137983 */ /* 0x000f620000300800 */
[----:B-1----:R-:W-:-:S03]  /*18200*/  IMAD.WIDE R12, R27, 0x2, R2 ;  /* 0x000000021b0c7825 */ /* 0x002fc600078e0202 */
        /* <DEDUP_REMOVED lines=8> */
[----:B0-----:R-:W-:-:S05]  /*18290*/  IMAD.WIDE R12, R8, 0x2, R2 ;  /* 0x00000002080c7825 */ /* 0x001fca00078e0202 */
[----:B------:R0:W-:Y:S04]  /*182a0*/  STL.64 [R1+0x510], R12 ;  /* 0x0005100c01007387 */ /* 0x0001e80000100a00 */
[----:B------:R-:W5:Y:S04]  /*182b0*/  LDL.LU R8, [R1+0x624] ;  /* 0x0006240001087983 */ /* 0x000f680000300800 */
[----:B------:R-:W5:Y:S04]  /*182c0*/  LDL.LU R15, [R1+0x628] ;  /* 0x00062800010f7983 */ /* 0x000f680000300800 */
[----:B0-----:R-:W5:Y:S01]  /*182d0*/  LDL.LU R12, [R1+0x638] ;  /* 0x00063800010c7983 */ /* 0x001f620000300800 */
[----:B--2---:R-:W-:-:S05]  /*182e0*/  IMAD.WIDE R22, R6, 0x2, R2 ;  /* 0x0000000206167825 */ /* 0x004fca00078e0202 */
[----:B------:R3:W-:Y:S04]  /*182f0*/  STL.64 [R1+0x520], R22 ;  /* 0x0005201601007387 */ /* 0x0007e80000100a00 */
[----:B------:R-:W2:Y:S04]  /*18300*/  LDL.LU R6, [R1+0x640] ;  /* 0x0006400001067983 */ /* 0x000ea80000300800 */
[----:B------:R-:W2:Y:S01]  /*18310*/  LDL.LU R13, [R1+0x650] ;  /* 0x00065000010d7983 */ /* 0x000ea20000300800 */
[----:B---3--:R-:W-:-:S03]  /*18320*/  IMAD.WIDE R22, R7, 0x2, R2 ;  /* 0x0000000207167825 */ /* 0x008fc600078e0202 */
[----:B------:R-:W3:Y:S04]  /*18330*/  LDL.LU R7, [R1+0x658] ;  /* 0x0006580001077983 */ /* 0x000ee80000300800 */
[----:B------:R5:W-:Y:S01]  /*18340*/  STL.64 [R1+0x530], R22 ;  /* 0x0005301601007387 */ /* 0x000be20000100a00 */
[----:B----4-:R-:W-:-:S03]  /*18350*/  IMAD.WIDE R24, R9, 0x2, R2 ;  /* 0x0000000209187825 */ /* 0x010fc600078e0202 */
[----:B------:R-:W4:Y:S04]  /*18360*/  LDL.LU R9, [R1+0x668] ;  /* 0x0006680001097983 */ /* 0x000f280000300800 */
[----:B------:R0:W-:Y:S04]  /*18370*/  STL.64 [R1+0x540], R24 ;  /* 0x0005401801007387 */ /* 0x0001e80000100a00 */
[----:B------:R-:W4:Y:S01]  /*18380*/  LDL.LU R10, [R1+0x670] ;  /* 0x00067000010a7983 */ /* 0x000f220000300800 */
[----:B-----5:R-:W-:-:S03]  /*18390*/  IMAD.WIDE R22, R4, 0x2, R2 ;  /* 0x0000000204167825 */ /* 0x020fc600078e0202 */
[----:B------:R-:W5:Y:S04]  /*183a0*/  LDL.LU R4, [R1+0x680] ;  /* 0x0006800001047983 */ /* 0x000f680000300800 */
[----:B------:R1:W-:Y:S01]  /*183b0*/  STL.64 [R1+0x550], R22 ;  /* 0x0005501601007387 */ /* 0x0003e20000100a00 */
[----:B0-----:R-:W-:-:S03]  /*183c0*/  IMAD.WIDE R24, R5, 0x2, R2 ;  /* 0x0000000205187825 */ /* 0x001fc600078e0202 */
[----:B------:R-:W5:Y:S04]  /*183d0*/  LDL.LU R5, [R1+0x688] ;  /* 0x0006880001057983 */ /* 0x000f680000300800 */
[----:B------:R0:W-:Y:S01]  /*183e0*/  STL.64 [R1+0x560], R24 ;  /* 0x0005601801007387 */ /* 0x0001e20000100a00 */
[----:B-1----:R-:W-:-:S03]  /*183f0*/  IMAD.WIDE R22, R28, 0x2, R2 ;  /* 0x000000021c167825 */ /* 0x002fc600078e0202 */
[----:B------:R-:W5:Y:S01]  /*18400*/  LDL.LU R28, [R1+0x698] ;  /* 0x00069800011c7983 */ /* 0x000f620000300800 */
[----:B0-----:R-:W-:-:S03]  /*18410*/  IMAD.WIDE R24, R21, 0x2, R2 ;  /* 0x0000000215187825 */ /* 0x001fc600078e0202 */
        /* <DEDUP_REMOVED lines=23> */
[--C-:B------:R-:W-:Y:S02]  /*18590*/  IMAD.WIDE R16, R8, 0x2, R2.reuse ;  /* 0x0000000208107825 */ /* 0x100fe400078e0202 */
        /* <DEDUP_REMOVED lines=8> */
[----:B------:R-:W-:Y:S01]  /*18620*/  STL.64 [R1+0x638], R16 ;  /* 0x0006381001007387 */ /* 0x000fe20000100a00 */
[----:B------:R-:W-:-:S03]  /*18630*/  IMAD.WIDE R12, R13, 0x2, R2 ;  /* 0x000000020d0c7825 */ /* 0x000fc600078e0202 */
[----:B------:R3:W-:Y:S02]  /*18640*/  STL.64 [R1+0x640], R14 ;  /* 0x0006400e01007387 */ /* 0x0007e40000100a00 */
[--C-:B---3--:R-:W-:Y:S02]  /*18650*/  IMAD.WIDE R14, R7, 0x2, R2.reuse ;  /* 0x00000002070e7825 */ /* 0x108fe400078e0202 */
[----:B------:R-:W3:Y:S04]  /*18660*/  LDL.LU R7, [R1+0x6f0] ;  /* 0x0006f00001077983 */ /* 0x000ee80000300800 */
[----:B------:R4:W-:Y:S04]  /*18670*/  STL.64 [R1+0x650], R12 ;  /* 0x0006500c01007387 */ /* 0x0009e80000100a00 */
[----:B------:R0:W-:Y:S01]  /*18680*/  STL.64 [R1+0x658], R14 ;  /* 0x0006580e01007387 */ /* 0x0001e20000100a00 */
[----:B----4-:R-:W-:-:S03]  /*18690*/  IMAD.WIDE R12, R9, 0x2, R2 ;  /* 0x00000002090c7825 */ /* 0x010fc600078e0202 */
[----:B------:R-:W4:Y:S04]  /*186a0*/  LDL.LU R9, [R1+0x6f8] ;  /* 0x0006f80001097983 */ /* 0x000f280000300800 */
[----:B------:R5:W-:Y:S01]  /*186b0*/  STL.64 [R1+0x668], R12 ;  /* 0x0006680c01007387 */ /* 0x000be20000100a00 */
[----:B0-----:R-:W-:-:S04]  /*186c0*/  IMAD.WIDE R14, R10, 0x2, R2 ;  /* 0x000000020a0e7825 */ /* 0x001fc800078e0202 */
[--C-:B-----5:R-:W-:Y:S02]  /*186d0*/  IMAD.WIDE R12, R4, 0x2, R2.reuse ;  /* 0x00000002040c7825 */ /* 0x120fe400078e0202 */
        /* <DEDUP_REMOVED lines=21> */
[----:B------:R-:W-:Y:S04]  /*18830*/  STL.64 [R1+0x6c0], R12 ;  /* 0x0006c00c01007387 */ /* 0x000fe80000100a00 */
[----:B------:R-:W5:Y:S04]  /*18840*/  LDL.LU R17, [R1+0x780] ;  /* 0x0007800001117983 */ /* 0x000f680000300800 */
[----:B------:R-:W5:Y:S01]  /*18850*/  LDL.LU R14, [R1+0x790] ;  /* 0x00079000010e7983 */ /* 0x000f620000300800 */
[----:B------:R-:W-:-:S05]  /*18860*/  IMAD.WIDE R10, R11, 0x2, R2 ;  /* 0x000000020b0a7825 */ /* 0x000fca00078e0202 */
[----:B------:R0:W-:Y:S04]  /*18870*/  STL.64 [R1+0x6c8], R10 ;  /* 0x0006c80a01007387 */ /* 0x0001e80000100a00 */
[----:B0-----:R-:W5:Y:S04]  /*18880*/  LDL.LU R11, [R1+0x798] ;  /* 0x00079800010b7983 */ /* 0x001f680000300800 */
[----:B------:R-:W5:Y:S04]  /*18890*/  LDL.LU R15, [R1+0x79c] ;  /* 0x00079c00010f7983 */ /* 0x000f680000300800 */
[----:B------:R-:W5:Y:S01]  /*188a0*/  LDL.LU R12, [R1+0x7a0] ;  /* 0x0007a000010c7983 */ /* 0x000f620000300800 */
[----:B------:R-:W-:-:S05]  /*188b0*/  IMAD.WIDE R22, R8, 0x2, R2 ;  /* 0x0000000208167825 */ /* 0x000fca00078e0202 */
[----:B------:R2:W-:Y:S04]  /*188c0*/  STL.64 [R1+0x6d8], R22 ;  /* 0x0006d81601007387 */ /* 0x0005e80000100a00 */
[----:B------:R-:W5:Y:S04]  /*188d0*/  LDL.LU R8, [R1+0x7a4] ;  /* 0x0007a40001087983 */ /* 0x000f680000300800 */
[----:B------:R-:W5:Y:S01]  /*188e0*/  LDL.LU R13, [R1+0x7a8] ;  /* 0x0007a800010d7983 */ /* 0x000f620000300800 */
[----:B--2---:R-:W-:-:S03]  /*188f0*/  IMAD.WIDE R22, R6, 0x2, R2 ;  /* 0x0000000206167825 */ /* 0x004fc600078e0202 */
[----:B------:R-:W2:Y:S04]  /*18900*/  LDL.LU R6, [R1+0x7ac] ;  /* 0x0007ac0001067983 */ /* 0x000ea80000300800 */
[----:B------:R4:W-:Y:S01]  /*18910*/  STL.64 [R1+0x6e0], R22 ;  /* 0x0006e01601007387 */ /* 0x0009e20000100a00 */
[----:B---3--:R-:W-:-:S03]  /*18920*/  IMAD.WIDE R24, R7, 0x2, R2 ;  /* 0x0000000207187825 */ /* 0x008fc600078e0202 */
[----:B------:R-:W3:Y:S04]  /*18930*/  LDL.LU R7, [R1+0x7b0] ;  /* 0x0007b00001077983 */ /* 0x000ee80000300800 */
[----:B------:R5:W-:Y:S04]  /*18940*/  STL.64 [R1+0x6f0], R24 ;  /* 0x0006f01801007387 */ /* 0x000be80000100a00 */
[----:B------:R-:W3:Y:S01]  /*18950*/  LDL.LU R10, [R1+0x7b4] ;  /* 0x0007b400010a7983 */ /* 0x000ee20000300800 */
[----:B----4-:R-:W-:-:S03]  /*18960*/  IMAD.WIDE R22, R9, 0x2, R2 ;  /* 0x0000000209167825 */ /* 0x010fc600078e0202 */
[----:B------:R-:W4:Y:S04]  /*18970*/  LDL.LU R9, [R1+0x7b8] ;  /* 0x0007b80001097983 */ /* 0x000f280000300800 */
[----:B------:R0:W-:Y:S01]  /*18980*/  STL.64 [R1+0x6f8], R22 ;  /* 0x0006f81601007387 */ /* 0x0001e20000100a00 */
[----:B-----5:R-:W-:-:S03]  /*18990*/  IMAD.WIDE R24, R4, 0x2, R2 ;  /* 0x0000000204187825 */ /* 0x020fc600078e0202 */
[----:B------:R-:W5:Y:S04]  /*189a0*/  LDL.LU R4, [R1+0x7bc] ;  /* 0x0007bc0001047983 */ /* 0x000f680000300800 */
[----:B------:R1:W-:Y:S01]  /*189b0*/  STL.64 [R1+0x708], R24 ;  /* 0x0007081801007387 */ /* 0x0003e20000100a00 */
[----:B0-----:R-:W-:-:S03]  /*189c0*/  IMAD.WIDE R22, R5, 0x2, R2 ;  /* 0x0000000205167825 */ /* 0x001fc600078e0202 */
[----:B------:R-:W5:Y:S01]  /*189d0*/  LDL.LU R5, [R1+0x7c0] ;  /* 0x0007c00001057983 */ /* 0x000f620000300800 */
[----:B-1----:R-:W-:-:S03]  /*189e0*/  IMAD.WIDE R24, R21, 0x2, R2 ;  /* 0x0000000215187825 */ /* 0x002fc600078e0202 */
[----:B------:R0:W-:Y:S04]  /*189f0*/  STL.64 [R1+0x710], R22 ;  /* 0x0007101601007387 */ /* 0x0001e80000100a00 */
[----:B------:R-:W-:Y:S01]  /*18a00*/  STL.64 [R1+0x720], R24 ;  /* 0x0007201801007387 */ /* 0x000fe20000100a00 */
[----:B0-----:R-:W-:-:S04]  /*18a10*/  IMAD.WIDE R22, R18, 0x2, R2 ;  /* 0x0000000212167825 */ /* 0x001fc800078e0202 */
[--C-:B------:R-:W-:Y:S02]  /*18a20*/  IMAD.WIDE R20, R28, 0x2, R2.reuse ;  /* 0x000000021c147825 */ /* 0x100fe400078e0202 */
[----:B------:R-:W5:Y:S04]  /*18a30*/  LDL.LU R28, [R1+0x7c4] ;  /* 0x0007c400011c7983 */ /* 0x000f680000300800 */
[----:B------:R0:W-:Y:S04]  /*18a40*/  STL.64 [R1+0x730], R22 ;  /* 0x0007301601007387 */ /* 0x0001e80000100a00 */
[----:B------:R1:W-:Y:S01]  /*18a50*/  STL.64 [R1+0x738], R20 ;  /* 0x0007381401007387 */ /* 0x0003e20000100a00 */
[----:B0-----:R-:W-:-:S03]  /*18a60*/  IMAD.WIDE R22, R29, 0x2, R2 ;  /* 0x000000021d167825 */ /* 0x001fc600078e0202 */
[----:B------:R-:W5:Y:S04]  /*18a70*/  LDL.LU R29, [R1+0x7c8] ;  /* 0x0007c800011d7983 */ /* 0x000f680000300800 */
[----:B------:R-:W-:Y:S01]  /*18a80*/  STL.64 [R1+0x748], R22 ;  /* 0x0007481601007387 */ /* 0x000fe20000100a00 */
[----:B-1----:R-:W-:-:S04]  /*18a90*/  IMAD.WIDE R20, R19, 0x2, R2 ;  /* 0x0000000213147825 */ /* 0x002fc800078e0202 */
[--C-:B------:R-:W-:Y:S02]  /*18aa0*/  IMAD.WIDE R18, R26, 0x2, R2.reuse ;  /* 0x000000021a127825 */ /* 0x100fe400078e0202 */
        /* <DEDUP_REMOVED lines=18> */
[--C-:B------:R-:W-:Y:S02]  /*18bd0*/  IMAD.WIDE R14, R8, 0x2, R2.reuse ;  /* 0x00000002080e7825 */ /* 0x100fe400078e0202 */
[----:B------:R-:W5:Y:S02]  /*18be0*/  LDL.LU R8, [R1+0x7d8] ;  /* 0x0007d80001087983 */ /* 0x000f640000300800 */
[--C-:B------:R-:W-:Y:S02]  /*18bf0*/  IMAD.WIDE R12, R13, 0x2, R2.reuse ;  /* 0x000000020d0c7825 */ /* 0x100fe400078e0202 */
[----:B------:R-:W-:Y:S04]  /*18c00*/  STL.64 [R1+0xde8], R16 ;  /* 0x000de81001007387 */ /* 0x000fe80000100a00 */
[----:B------:R2:W-:Y:S02]  /*18c10*/  STL.64 [R1+0xdf8], R14 ;  /* 0x000df80e01007387 */ /* 0x0005e40000100a00 */
[----:B--2---:R-:W-:-:S02]  /*18c20*/  IMAD.WIDE R14, R6, 0x2, R2 ;  /* 0x00000002060e7825 */ /* 0x004fc400078e0202 */
[----:B------:R-:W2:Y:S04]  /*18c30*/  LDL.LU R6, [R1+0x7dc] ;  /* 0x0007dc0001067983 */ /* 0x000ea80000300800 */
[----:B------:R3:W-:Y:S04]  /*18c40*/  STL.64 [R1+0xe08], R12 ;  /* 0x000e080c01007387 */ /* 0x0007e80000100a00 */
[----:B------:R0:W-:Y:S01]  /*18c50*/  STL.64 [R1+0xe18], R14 ;  /* 0x000e180e01007387 */ /* 0x0001e20000100a00 */
[----:B---3--:R-:W-:-:S03]  /*18c60*/  IMAD.WIDE R12, R7, 0x2, R2 ;  /* 0x00000002070c7825 */ /* 0x008fc600078e0202 */
[----:B------:R-:W3:Y:S04]  /*18c70*/  LDL.LU R7, [R1+0x7e0] ;  /* 0x0007e00001077983 */ /* 0x000ee80000300800 */
[----:B------:R4:W-:Y:S01]  /*18c80*/  STL.64 [R1+0xe28], R12 ;  /* 0x000e280c01007387 */ /* 0x0009e20000100a00 */
[----:B0-----:R-:W-:-:S04]  /*18c90*/  IMAD.WIDE R14, R10, 0x2, R2 ;  /* 0x000000020a0e7825 */ /* 0x001fc800078e0202 */
[--C-:B----4-:R-:W-:Y:S02]  /*18ca0*/  IMAD.WIDE R12, R9, 0x2, R2.reuse ;  /* 0x00000002090c7825 */ /* 0x110fe400078e0202 */
[----:B------:R-:W4:Y:S04]  /*18cb0*/  LDL.LU R9, [R1+0x7e4] ;  /* 0x0007e40001097983 */ /* 0x000f280000300800 */
[----:B------:R5:W-:Y:S04]  /*18cc0*/  STL.64 [R1+0xe38], R14 ;  /* 0x000e380e01007387 */ /* 0x000be80000100a00 */
[----:B------:R0:W-:Y:S01]  /*18cd0*/  STL.64 [R1+0xe48], R12 ;  /* 0x000e480c01007387 */ /* 0x0001e20000100a00 */
[----:B-----5:R-:W-:-:S03]  /*18ce0*/  IMAD.WIDE R14, R4, 0x2, R2 ;  /* 0x00000002040e7825 */ /* 0x020fc600078e0202 */
[----:B------:R-:W5:Y:S04]  /*18cf0*/  LDL.LU R4, [R1+0x7e8] ;  /* 0x0007e80001047983 */ /* 0x000f680000300800 */
[----:B------:R1:W-:Y:S04]  /*18d00*/  STL.64 [R1+0xe58], R14 ;  /* 0x000e580e01007387 */ /* 0x0003e80000100a00 */
[----:B------:R-:W5:Y:S04]  /*18d10*/  LDL.LU R21, [R1+0x7ec] ;  /* 0x0007ec0001157983 */ /* 0x000f680000300800 */
[----:B------:R-:W5:Y:S01]  /*18d20*/  LDL.LU R18, [R1+0x7f0] ;  /* 0x0007f00001127983 */ /* 0x000f620000300800 */
[----:B0-----:R-:W-:-:S05]  /*18d30*/  IMAD.WIDE R12, R5, 0x2, R2 ;  /* 0x00000002050c7825 */ /* 0x001fca00078e0202 */
[----:B------:R0:W-:Y:S04]  /*18d40*/  STL.64 [R1+0xe68], R12 ;  /* 0x000e680c01007387 */ /* 0x0001e80000100a00 */
[----:B------:R-:W5:Y:S01]  /*18d50*/  LDL.LU R5, [R1+0x7f4] ;  /* 0x0007f40001057983 */ /* 0x000f620000300800 */
[----:B-1----:R-:W-:-:S03]  /*18d60*/  IMAD.WIDE R14, R28, 0x2, R2 ;  /* 0x000000021c0e7825 */ /* 0x002fc600078e0202 */
[----:B------:R-:W5:Y:S04]  /*18d70*/  LDL.LU R28, [R1+0x808] ;  /* 0x00080800011c7983 */ /* 0x000f680000300800 */
[----:B------:R-:W-:Y:S04]  /*18d80*/  STL.64 [R1+0xe78], R14 ;  /* 0x000e780e01007387 */ /* 0x000fe80000100a00 */
[----:B------:R-:W5:Y:S01]  /*18d90*/  LDL.LU R19, [R1+0x80c] ;  /* 0x00080c0001137983 */ /* 0x000f620000300800 */
[----:B0-----:R-:W-:-:S03]  /*18da0*/  IMAD.WIDE R12, R29, 0x2, R2 ;  /* 0x000000021d0c7825 */ /* 0x001fc600078e0202 */
        /* <DEDUP_REMOVED lines=13> */
[----:B------:R-:W-:-:S05]  /*18e80*/  IMAD.WIDE R10, R11, 0x2, R2 ;  /* 0x000000020b0a7825 */ /* 0x000fca00078e0202 */
[----:B------:R0:W-:Y:S04]  /*18e90*/  STL.64 [R1+0xeb8], R10 ;  /* 0x000eb80a01007387 */ /* 0x0001e80000100a00 */
[----:B0-----:R-:W5:Y:S04]  /*18ea0*/  LDL.LU R11, [R1+0x830] ;  /* 0x00083000010b7983 */ /* 0x001f680000300800 */
[----:B------:R-:W5:Y:S01]  /*18eb0*/  LDL.LU R13, [R1+0x834] ;  /* 0x00083400010d7983 */ /* 0x000f620000300800 */
[----:B------:R-:W-:-:S03]  /*18ec0*/  IMAD.WIDE R22, R8, 0x2, R2 ;  /* 0x0000000208167825 */ /* 0x000fc600078e0202 */
[----:B------:R-:W5:Y:S04]  /*18ed0*/  LDL.LU R8, [R1+0x838] ;  /* 0x0008380001087983 */ /* 0x000f680000300800 */
[----:B------:R3:W-:Y:S01]  /*18ee0*/  STL.64 [R1+0xec8], R22 ;  /* 0x000ec81601007387 */ /* 0x0007e20000100a00 */
[----:B--2---:R-:W-:-:S03]  /*18ef0*/  IMAD.WIDE R24, R6, 0x2, R2 ;  /* 0x0000000206187825 */ /* 0x004fc600078e0202 */
[----:B------:R-:W2:Y:S04]  /*18f00*/  LDL.LU R6, [R1+0x83c] ;  /* 0x00083c0001067983 */ /* 0x000ea80000300800 */
[----:B------:R4:W-:Y:S04]  /*18f10*/  STL.64 [R1+0xed8], R24 ;  /* 0x000ed81801007387 */ /* 0x0009e80000100a00 */
[----:B------:R-:W2:Y:S01]  /*18f20*/  LDL.LU R10, [R1+0x840] ;  /* 0x00084000010a7983 */ /* 0x000ea20000300800 */
[----:B---3--:R-:W-:-:S03]  /*18f30*/  IMAD.WIDE R22, R7, 0x2, R2 ;  /* 0x0000000207167825 */ /* 0x008fc600078e0202 */
[----:B------:R-:W3:Y:S04]  /*18f40*/  LDL.LU R7, [R1+0x844] ;  /* 0x0008440001077983 */ /* 0x000ee80000300800 */
[----:B------:R5:W-:Y:S01]  /*18f50*/  STL.64 [R1+0xee8], R22 ;  /* 0x000ee81601007387 */ /* 0x000be20000100a00 */
[----:B----4-:R-:W-:-:S03]  /*18f60*/  IMAD.WIDE R24, R9, 0x2, R2 ;  /* 0x0000000209187825 */ /* 0x010fc600078e0202 */
[----:B------:R-:W4:Y:S04]  /*18f70*/  LDL.LU R9, [R1+0x848] ;  /* 0x0008480001097983 */ /* 0x000f280000300800 */
[----:B------:R0:W-:Y:S01]  /*18f80*/  STL.64 [R1+0xef8], R24 ;  /* 0x000ef81801007387 */ /* 0x0001e20000100a00 */
[----:B-----5:R-:W-:-:S03]  /*18f90*/  IMAD.WIDE R22, R4, 0x2, R2 ;  /* 0x0000000204167825 */ /* 0x020fc600078e0202 */
[----:B------:R-:W5:Y:S01]  /*18fa0*/  LDL.LU R4, [R1+0x84c] ;  /* 0x00084c0001047983 */ /* 0x000f620000300800 */
[----:B0-----:R-:W-:-:S03]  /*18fb0*/  IMAD.WIDE R24, R21, 0x2, R2 ;  /* 0x0000000215187825 */ /* 0x001fc600078e0202 */
        /* <DEDUP_REMOVED lines=35> */
[----:B0-----:R-:W-:-:S02]  /*191f0*/  IMAD.WIDE R14, R8, 0x2, R2 ;  /* 0x00000002080e7825 */ /* 0x001fc400078e0202 */
[----:B------:R-:W5:Y:S04]  /*19200*/  LDL.LU R8, [R1+0x868] ;  /* 0x0008680001087983 */ /* 0x000f680000300800 */
[----:B------:R2:W-:Y:S04]  /*19210*/  STL.64 [R1+0xff8], R12 ;  /* 0x000ff80c01007387 */ /* 0x0005e80000100a00 */
[----:B------:R0:W-:Y:S01]  /*19220*/  STL.64 [R1+0x1008], R14 ;  /* 0x0010080e01007387 */ /* 0x0001e20000100a00 */
[----:B--2---:R-:W-:-:S03]  /*19230*/  IMAD.WIDE R12, R6, 0x2, R2 ;  /* 0x00000002060c7825 */ /* 0x004fc600078e0202 */
[----:B------:R-:W2:Y:S01]  /*19240*/  LDL.LU R6, [R1+0x86c] ;  /* 0x00086c0001067983 */ /* 0x000ea20000300800 */
[----:B0-----:R-:W-:-:S03]  /*19250*/  IMAD.WIDE R14, R10, 0x2, R2 ;  /* 0x000000020a0e7825 */ /* 0x001fc600078e0202 */
[----:B------:R3:W-:Y:S02]  /*19260*/  STL.64 [R1+0x1018], R12 ;  /* 0x0010180c01007387 */ /* 0x0007e40000100a00 */
[--C-:B---3--:R-:W-:Y:S02]  /*19270*/  IMAD.WIDE R12, R7, 0x2, R2.reuse ;  /* 0x00000002070c7825 */ /* 0x108fe400078e0202 */
[----:B------:R-:W3:Y:S04]  /*19280*/  LDL.LU R7, [R1+0x870] ;  /* 0x0008700001077983 */ /* 0x000ee80000300800 */
[----:B------:R4:W-:Y:S04]  /*19290*/  STL.64 [R1+0x1028], R14 ;  /* 0x0010280e01007387 */ /* 0x0009e80000100a00 */
[----:B------:R5:W-:Y:S01]  /*192a0*/  STL.64 [R1+0x1038], R12 ;  /* 0x0010380c01007387 */ /* 0x000be20000100a00 */
[----:B----4-:R-:W-:-:S03]  /*192b0*/  IMAD.WIDE R14, R9, 0x2, R2 ;  /* 0x00000002090e7825 */ /* 0x010fc600078e0202 */
[----:B------:R-:W4:Y:S04]  /*192c0*/  LDL.LU R9, [R1+0x874] ;  /* 0x0008740001097983 */ /* 0x000f280000300800 */
[----:B------:R0:W-:Y:S04]  /*192d0*/  STL.64 [R1+0x1048], R14 ;  /* 0x0010480e01007387 */ /* 0x0001e80000100a00 */
[----:B------:R-:W4:Y:S04]  /*192e0*/  LDL.LU R21, [R1+0x878] ;  /* 0x0008780001157983 */ /* 0x000f280000300800 */
[----:B------:R-:W4:Y:S01]  /*192f0*/  LDL.LU R18, [R1+0x87c] ;  /* 0x00087c0001127983 */ /* 0x000f220000300800 */
[----:B-----5:R-:W-:-:S05]  /*19300*/  IMAD.WIDE R12, R4, 0x2, R2 ;  /* 0x00000002040c7825 */ /* 0x020fca00078e0202 */
        /* <DEDUP_REMOVED lines=22> */
[----:B------:R-:W5:Y:S04]  /*19470*/  LDL.LU R27, [R1+0x8ac] ;  /* 0x0008ac00011b7983 */ /* 0x000f680000300800 */
[----:B------:R-:W5:Y:S04]  /*19480*/  LDL.LU R13, [R1+0x8b0] ;  /* 0x0008b000010d7983 */ /* 0x000f680000300800 */
[----:B------:R-:W5:Y:S01]  /*19490*/  LDL.LU R10, [R1+0x8b4] ;  /* 0x0008b400010a7983 */ /* 0x000f620000300800 */
[----:B0-----:R-:W-:-:S05]  /*194a0*/  IMAD.WIDE R22, R11, 0x2, R2 ;  /* 0x000000020b167825 */ /* 0x001fca00078e0202 */
[----:B------:R2:W-:Y:S04]  /*194b0*/  STL.64 [R1+0x10b8], R22 ;  /* 0x0010b81601007387 */ /* 0x0005e80000100a00 */
[----:B------:R-:W5:Y:S01]  /*194c0*/  LDL.LU R11, [R1+0x8b8] ;  /* 0x0008b800010b7983 */ /* 0x000f620000300800 */
[----:B------:R-:W-:-:S05]  /*194d0*/  IMAD.WIDE R24, R8, 0x2, R2 ;  /* 0x0000000208187825 */ /* 0x000fca00078e0202 */
[----:B------:R3:W-:Y:S04]  /*194e0*/  STL.64 [R1+0x10c8], R24 ;  /* 0x0010c81801007387 */ /* 0x0007e80000100a00 */
[----:B------:R-:W5:Y:S01]  /*194f0*/  LDL.LU R8, [R1+0x8bc] ;  /* 0x0008bc0001087983 */ /* 0x000f620000300800 */
[----:B--2---:R-:W-:-:S03]  /*19500*/  IMAD.WIDE R22, R6, 0x2, R2 ;  /* 0x0000000206167825 */ /* 0x004fc600078e0202 */
[----:B------:R-:W2:Y:S04]  /*19510*/  LDL.LU R6, [R1+0x8c0] ;  /* 0x0008c00001067983 */ /* 0x000ea80000300800 */
[----:B------:R4:W-:Y:S01]  /*19520*/  STL.64 [R1+0x10d8], R22 ;  /* 0x0010d81601007387 */ /* 0x0009e20000100a00 */
[----:B---3--:R-:W-:-:S03]  /*19530*/  IMAD.WIDE R24, R7, 0x2, R2 ;  /* 0x0000000207187825 */ /* 0x008fc600078e0202 */
[----:B------:R-:W3:Y:S04]  /*19540*/  LDL.LU R7, [R1+0x8c4] ;  /* 0x0008c40001077983 */ /* 0x000ee80000300800 */
[----:B------:R0:W-:Y:S01]  /*19550*/  STL.64 [R1+0x10e8], R24 ;  /* 0x0010e81801007387 */ /* 0x0001e20000100a00 */
[----:B----4-:R-:W-:-:S03]  /*19560*/  IMAD.WIDE R22, R9, 0x2, R2 ;  /* 0x0000000209167825 */ /* 0x010fc600078e0202 */
[----:B------:R-:W4:Y:S01]  /*19570*/  LDL.LU R9, [R1+0x8c8] ;  /* 0x0008c80001097983 */ /* 0x000f220000300800 */
[----:B0-----:R-:W-:-:S03]  /*19580*/  IMAD.WIDE R24, R21, 0x2, R2 ;  /* 0x0000000215187825 */ /* 0x001fc600078e0202 */
[----:B------:R0:W-:Y:S04]  /*19590*/  STL.64 [R1+0x10f8], R22 ;  /* 0x0010f81601007387 */ /* 0x0001e80000100a00 */
[----:B------:R-:W-:Y:S01]  /*195a0*/  STL.64 [R1+0x1108], R24 ;  /* 0x0011081801007387 */ /* 0x000fe20000100a00 */
[----:B0-----:R-:W-:-:S04]  /*195b0*/  IMAD.WIDE R22, R18, 0x2, R2 ;  /* 0x0000000212167825 */ /* 0x001fc800078e0202 */
[--C-:B-----5:R-:W-:Y:S02]  /*195c0*/  IMAD.WIDE R20, R4, 0x2, R2.reuse ;  /* 0x0000000204147825 */ /* 0x120fe400078e0202 */
        /* <DEDUP_REMOVED lines=9> */
[----:B------:R-:W-:Y:S04]  /*19660*/  STL.64 [R1+0x1148], R20 ;  /* 0x0011481401007387 */ /* 0x000fe80000100a00 */
[----:B------:R0:W-:Y:S02]  /*19670*/  STL.64 [R1+0x1158], R18 ;  /* 0x0011581201007387 */ /* 0x0001e40000100a00 */
[----:B0-----:R-:W-:-:S02]  /*19680*/  IMAD.WIDE R18, R29, 0x2, R2 ;  /* 0x000000021d127825 */ /* 0x001fc400078e0202 */
[----:B------:R-:W5:Y:S02]  /*19690*/  LDL.LU R29, [R1+0x498] ;  /* 0x00049800011d7983 */ /* 0x000f640000300800 */
[----:B------:R-:W-:-:S05]  /*196a0*/  IMAD.WIDE R20, R16, 0x2, R2 ;  /* 0x0000000210147825 */ /* 0x000fca00078e0202 */
        /* <DEDUP_REMOVED lines=10> */
[--C-:B------:R-:W-:Y:S01]  /*19750*/  IMAD.WIDE R14, R12, 0x2, R2.reuse ;  /* 0x000000020c0e7825 */ /* 0x100fe200078e0202 */
[----:B------:R-:W-:Y:S03]  /*19760*/  STL.64 [R1+0x11b8], R18 ;  /* 0x0011b81201007387 */ /* 0x000fe60000100a00 */
[--C-:B-1----:R-:W-:Y:S02]  /*19770*/  IMAD.WIDE R16, R27, 0x2, R2.reuse ;  /* 0x000000021b107825 */ /* 0x102fe400078e0202 */
[----:B------:R-:W5:Y:S04]  /*19780*/  LDL.LU R27, [R1+0x470] ;  /* 0x00047000011b7983 */ /* 0x000f680000300800 */
        /* <DEDUP_REMOVED lines=9> */
[----:B------:R2:W-:Y:S01]  /*19820*/  STL.64 [R1+0x1208], R14 ;  /* 0x0012080e01007387 */ /* 0x0005e20000100a00 */
[----:B-1----:R-:W-:-:S04]  /*19830*/  IMAD.WIDE R12, R8, 0x2, R2 ;  /* 0x00000002080c7825 */ /* 0x002fc800078e0202 */
[--C-:B--2---:R-:W-:Y:S02]  /*19840*/  IMAD.WIDE R14, R6, 0x2, R2.reuse ;  /* 0x00000002060e7825 */ /* 0x104fe400078e0202 */
[----:B------:R-:W2:Y:S04]  /*19850*/  LDL.LU R6, [R1+0x424] ;  /* 0x0004240001067983 */ /* 0x000ea80000300800 */
[----:B------:R3:W-:Y:S04]  /*19860*/  STL.64 [R1+0x1218], R12 ;  /* 0x0012180c01007387 */ /* 0x0007e80000100a00 */
[----:B------:R4:W-:Y:S01]  /*19870*/  STL.64 [R1+0x1228], R14 ;  /* 0x0012280e01007387 */ /* 0x0009e20000100a00 */
[----:B---3--:R-:W-:-:S03]  /*19880*/  IMAD.WIDE R12, R7, 0x2, R2 ;  /* 0x00000002070c7825 */ /* 0x008fc600078e0202 */
[----:B------:R-:W3:Y:S04]  /*19890*/  LDL.LU R7, [R1+0x420] ;  /* 0x0004200001077983 */ /* 0x000ee80000300800 */
[----:B------:R0:W-:Y:S04]  /*198a0*/  STL.64 [R1+0x1238], R12 ;  /* 0x0012380c01007387 */ /* 0x0001e80000100a00 */
[----:B------:R-:W3:Y:S01]  /*198b0*/  LDL.LU R8, [R1+0x3fc] ;  /* 0x0003fc0001087983 */ /* 0x000ee20000300800 */
[----:B----4-:R-:W-:-:S04]  /*198c0*/  IMAD.WIDE R14, R9, 0x2, R2 ;  /* 0x00000002090e7825 */ /* 0x010fc800078e0202 */
[--C-:B0-----:R-:W-:Y:S01]  /*198d0*/  IMAD.WIDE R12, R0, 0x2, R2.reuse ;  /* 0x00000002000c7825 */ /* 0x101fe200078e0202 */
[----:B------:R5:W-:Y:S04]  /*198e0*/  STL.64 [R1+0x1248], R14 ;  /* 0x0012480e01007387 */ /* 0x000be80000100a00 */
[----:B------:R-:W4:Y:S04]  /*198f0*/  LDL.LU R9, [R1+0x3f8] ;  /* 0x0003f80001097983 */ /* 0x000f280000300800 */
[----:B------:R0:W-:Y:S01]  /*19900*/  STL.64 [R1+0x1258], R12 ;  /* 0x0012580c01007387 */ /* 0x0001e20000100a00 */
[----:B-----5:R-:W-:-:S03]  /*19910*/  IMAD.WIDE R14, R4, 0x2, R2 ;  /* 0x00000002040e7825 */ /* 0x020fc600078e0202 */
        /* <DEDUP_REMOVED lines=16> */
[----:B------:R-:W5:Y:S01]  /*19a20*/  LDL.LU R15, [R1+0x318] ;  /* 0x00031800010f7983 */ /* 0x000f620000300800 */
[----:B0-----:R-:W-:-:S05]  /*19a30*/  IMAD.WIDE R12, R26, 0x2, R2 ;  /* 0x000000021a0c7825 */ /* 0x001fca00078e0202 */
[----:B------:R0:W-:Y:S04]  /*19a40*/  STL.64 [R1+0x12a8], R12 ;  /* 0x0012a80c01007387 */ /* 0x0001e80000100a00 */
[----:B------:R-:W5:Y:S04]  /*19a50*/  LDL.LU R26, [R1+0x2f4] ;  /* 0x0002f400011a7983 */ /* 0x000f680000300800 */
[----:B0-----:R-:W5:Y:S01]  /*19a60*/  LDL.LU R12, [R1+0x2f0] ;  /* 0x0002f000010c7983 */ /* 0x001f620000300800 */
[----:B------:R-:W-:-:S03]  /*19a70*/  IMAD.WIDE R20, R27, 0x2, R2 ;  /* 0x000000021b147825 */ /* 0x000fc600078e0202 */
[----:B------:R-:W5:Y:S04]  /*19a80*/  LDL.LU R27, [R1+0x2cc] ;  /* 0x0002cc00011b7983 */ /* 0x000f680000300800 */
[----:B------:R0:W-:Y:S04]  /*19a90*/  STL.64 [R1+0x470], R20 ;  /* 0x0004701401007387 */ /* 0x0001e80000100a00 */
[----:B------:R-:W5:Y:S01]  /*19aa0*/  LDL.LU R13, [R1+0x2c8] ;  /* 0x0002c800010d7983 */ /* 0x000f620000300800 */
[----:B------:R-:W-:-:S05]  /*19ab0*/  IMAD.WIDE R22, R10, 0x2, R2 ;  /* 0x000000020a167825 */ /* 0x000fca00078e0202 */
[----:B------:R2:W-:Y:S04]  /*19ac0*/  STL.64 [R1+0x12c8], R22 ;  /* 0x0012c81601007387 */ /* 0x0005e80000100a00 */
[----:B------:R-:W5:Y:S01]  /*19ad0*/  LDL.LU R10, [R1+0x2a4] ;  /* 0x0002a400010a7983 */ /* 0x000f620000300800 */
[----:B0-----:R-:W-:-:S03]  /*19ae0*/  IMAD.WIDE R20, R11, 0x2, R2 ;  /* 0x000000020b147825 */ /* 0x001fc600078e0202 */
[----:B------:R-:W5:Y:S04]  /*19af0*/  LDL.LU R11, [R1+0x2a0] ;  /* 0x0002a000010b7983 */ /* 0x000f680000300800 */
[----:B------:R3:W-:Y:S01]  /*19b00*/  STL.64 [R1+0x448], R20 ;  /* 0x0004481401007387 */ /* 0x0007e20000100a00 */
[----:B--2---:R-:W-:-:S03]  /*19b10*/  IMAD.WIDE R22, R6, 0x2, R2 ;  /* 0x0000000206167825 */ /* 0x004fc600078e0202 */
[----:B------:R-:W2:Y:S04]  /*19b20*/  LDL.LU R6, [R1+0x27c] ;  /* 0x00027c0001067983 */ /* 0x000ea80000300800 */
[----:B------:R0:W-:Y:S01]  /*19b30*/  STL.64 [R1+0x12e8], R22 ;  /* 0x0012e81601007387 */ /* 0x0001e20000100a00 */
[----:B---3--:R-:W-:-:S03]  /*19b40*/  IMAD.WIDE R20, R7, 0x2, R2 ;  /* 0x0000000207147825 */ /* 0x008fc600078e0202 */
[----:B------:R-:W3:Y:S04]  /*19b50*/  LDL.LU R7, [R1+0x278] ;  /* 0x0002780001077983 */ /* 0x000ee80000300800 */
[----:B------:R4:W-:Y:S01]  /*19b60*/  STL.64 [R1+0x420], R20 ;  /* 0x0004201401007387 */ /* 0x0009e20000100a00 */
[----:B0-----:R-:W-:-:S03]  /*19b70*/  IMAD.WIDE R22, R8, 0x2, R2 ;  /* 0x0000000208167825 */ /* 0x001fc600078e0202 */
[----:B------:R-:W3:Y:S04]  /*19b80*/  LDL.LU R8, [R1+0x254] ;  /* 0x0002540001087983 */ /* 0x000ee80000300800 */
[----:B------:R5:W-:Y:S01]  /*19b90*/  STL.64 [R1+0x1308], R22 ;  /* 0x0013081601007387 */ /* 0x000be20000100a00 */
[----:B----4-:R-:W-:-:S03]  /*19ba0*/  IMAD.WIDE R20, R9, 0x2, R2 ;  /* 0x0000000209147825 */ /* 0x010fc600078e0202 */
[----:B------:R-:W4:Y:S04]  /*19bb0*/  LDL.LU R9, [R1+0x250] ;  /* 0x0002500001097983 */ /* 0x000f280000300800 */
        /* <DEDUP_REMOVED lines=29> */
[--C-:B-1----:R-:W-:Y:S02]  /*19d90*/  IMAD.WIDE R14, R27, 0x2, R2.reuse ;  /* 0x000000021b0e7825 */ /* 0x102fe400078e0202 */
[----:B------:R-:W5:Y:S02]  /*19da0*/  LDL.LU R27, [R1+0x1d8] ;  /* 0x0001d800011b7983 */ /* 0x000f640000300800 */
[--C-:B------:R-:W-:Y:S02]  /*19db0*/  IMAD.WIDE R12, R13, 0x2, R2.reuse ;  /* 0x000000020d0c7825 */ /* 0x100fe400078e0202 */
[----:B------:R-:W-:Y:S04]  /*19dc0*/  STL.64 [R1+0x2f0], R16 ;  /* 0x0002f01001007387 */ /* 0x000fe80000100a00 */
[----:B------:R0:W-:Y:S04]  /*19dd0*/  STL.64 [R1+0x13e8], R14 ;  /* 0x0013e80e01007387 */ /* 0x0001e80000100a00 */
[----:B0-----:R-:W5:Y:S01]  /*19de0*/  LDL.LU R14, [R1+0x1b4] ;  /* 0x0001b400010e7983 */ /* 0x001f620000300800 */
[----:B------:R-:W-:-:S03]  /*19df0*/  IMAD.WIDE R16, R10, 0x2, R2 ;  /* 0x000000020a107825 */ /* 0x000fc600078e0202 */
[----:B------:R0:W-:Y:S04]  /*19e00*/  STL.64 [R1+0x2c8], R12 ;  /* 0x0002c80c01007387 */ /* 0x0001e80000100a00 */
[----:B------:R-:W5:Y:S04]  /*19e10*/  LDL.LU R15, [R1+0x1b0] ;  /* 0x0001b000010f7983 */ /* 0x000f680000300800 */
[----:B------:R-:W-:Y:S01]  /*19e20*/  STL.64 [R1+0x1408], R16 ;  /* 0x0014081001007387 */ /* 0x000fe20000100a00 */
[----:B0-----:R-:W-:-:S05]  /*19e30*/  IMAD.WIDE R12, R11, 0x2, R2 ;  /* 0x000000020b0c7825 */ /* 0x001fca00078e0202 */
        /* <DEDUP_REMOVED lines=9> */
[----:B------:R-:W-:Y:S01]  /*19ed0*/  STL.64 [R1+0x1448], R10 ;  /* 0x0014480a01007387 */ /* 0x000fe20000100a00 */
[----:B----4-:R-:W-:-:S03]  /*19ee0*/  IMAD.WIDE R12, R9, 0x2, R2 ;  /* 0x00000002090c7825 */ /* 0x010fc600078e0202 */
[----:B------:R-:W4:Y:S04]  /*19ef0*/  LDL.LU R9, [R1+0x160] ;  /* 0x0001600001097983 */ /* 0x000f280000300800 */
[----:B------:R0:W-:Y:S04]  /*19f00*/  STL.64 [R1+0x250], R12 ;  /* 0x0002500c01007387 */ /* 0x0001e80000100a00 */
[----:B0-----:R-:W4:Y:S01]  /*19f10*/  LDL.LU R12, [R1+0x144] ;  /* 0x00014400010c7983 */ /* 0x001f220000300800 */
[----:B-----5:R-:W-:-:S03]  /*19f20*/  IMAD.WIDE R10, R4, 0x2, R2 ;  /* 0x00000002040a7825 */ /* 0x020fc600078e0202 */
[----:B------:R-:W5:Y:S04]  /*19f30*/  LDL.LU R13, [R1+0x140] ;  /* 0x00014000010d7983 */ /* 0x000f680000300800 */
[----:B------:R0:W-:Y:S04]  /*19f40*/  STL.64 [R1+0x1468], R10 ;  /* 0x0014680a01007387 */ /* 0x0001e80000100a00 */
[----:B0-----:R-:W5:Y:S01]  /*19f50*/  LDL.LU R10, [R1+0x13c] ;  /* 0x00013c00010a7983 */ /* 0x001f620000300800 */
[----:B------:R-:W-:-:S03]  /*19f60*/  IMAD.WIDE R4, R5, 0x2, R2 ;  /* 0x0000000205047825 */ /* 0x000fc600078e0202 */
[----:B------:R-:W5:Y:S04]  /*19f70*/  LDL.LU R11, [R1+0x138] ;  /* 0x00013800010b7983 */ /* 0x000f680000300800 */
[----:B------:R0:W-:Y:S04]  /*19f80*/  STL.64 [R1+0x228], R4 ;  /* 0x0002280401007387 */ /* 0x0001e80000100a00 */
        /* <DEDUP_REMOVED lines=9> */
[----:B------:R-:W5:Y:S04]  /*1a020*/  LDL.LU R29, [R1+0x120] ;  /* 0x00012000011d7983 */ /* 0x000f680000300800 */
[----:B------:R-:W5:Y:S01]  /*1a030*/  LDL.LU R19, [R1+0x11c] ;  /* 0x00011c0001137983 */ /* 0x000f620000300800 */
[----:B0-----:R-:W-:-:S03]  /*1a040*/  IMAD.WIDE R16, R26, 0x2, R2 ;  /* 0x000000021a107825 */ /* 0x001fc600078e0202 */
[----:B------:R-:W5:Y:S04]  /*1a050*/  LDL.LU R26, [R1+0x118] ;  /* 0x00011800011a7983 */ /* 0x000f680000300800 */
[----:B------:R0:W-:Y:S02]  /*1a060*/  STL.64 [R1+0x14a8], R16 ;  /* 0x0014a81001007387 */ /* 0x0001e40000100a00 */
[--C-:B0-----:R-:W-:Y:S02]  /*1a070*/  IMAD.WIDE R16, R27, 0x2, R2.reuse ;  /* 0x000000021b107825 */ /* 0x101fe400078e0202 */
[----:B------:R-:W5:Y:S04]  /*1a080*/  LDL.LU R27, [R1+0x114] ;  /* 0x00011400011b7983 */ /* 0x000f680000300800 */
[----:B------:R0:W-:Y:S04]  /*1a090*/  STL.64 [R1+0x1d8], R16 ;  /* 0x0001d81001007387 */ /* 0x0001e80000100a00 */
[----:B0-----:R-:W5:Y:S01]  /*1a0a0*/  LDL.LU R16, [R1+0x110] ;  /* 0x0001100001107983 */ /* 0x001f620000300800 */
[----:B------:R-:W-:-:S03]  /*1a0b0*/  IMAD.WIDE R22, R14, 0x2, R2 ;  /* 0x000000020e167825 */ /* 0x000fc600078e0202 */
[----:B------:R-:W5:Y:S04]  /*1a0c0*/  LDL.LU R17, [R1+0x10c] ;  /* 0x00010c0001117983 */ /* 0x000f680000300800 */
[----:B------:R0:W-:Y:S04]  /*1a0d0*/  STL.64 [R1+0x14c8], R22 ;  /* 0x0014c81601007387 */ /* 0x0001e80000100a00 */
[----:B------:R-:W5:Y:S01]  /*1a0e0*/  LDL.LU R14, [R1+0x108] ;  /* 0x00010800010e7983 */ /* 0x000f620000300800 */
        /* <DEDUP_REMOVED lines=12> */
[----:B------:R-:W4:Y:S04]  /*1a1b0*/  LDL.LU.64 R8, [R1+0xf8] ;  /* 0x0000f80001087983 */ /* 0x000f280000300a00 */
[----:B------:R5:W-:Y:S01]  /*1a1c0*/  STL.64 [R1+0x160], R22 ;  /* 0x0001601601007387 */ /* 0x000be20000100a00 */
[----:B0-----:R-:W-:-:S04]  /*1a1d0*/  IMAD.WIDE R24, R12, 0x2, R2 ;  /* 0x000000020c187825 */ /* 0x001fc800078e0202 */
[--C-:B-----5:R-:W-:Y:S02]  /*1a1e0*/  IMAD.WIDE R22, R13, 0x2, R2.reuse ;  /* 0x000000020d167825 */ /* 0x120fe400078e0202 */
[----:B------:R-:W5:Y:S04]  /*1a1f0*/  LDL.LU.64 R12, [R1+0x40] ;  /* 0x00004000010c7983 */ /* 0x000f680000300a00 */
[----:B------:R0:W-:Y:S04]  /*1a200*/  STL.64 [R1+0x1528], R24 ;  /* 0x0015281801007387 */ /* 0x0001e80000100a00 */
[----:B------:R1:W-:Y:S01]  /*1a210*/  STL.64 [R1+0x140], R22 ;  /* 0x0001401601007387 */ /* 0x0003e20000100a00 */
[----:B0-----:R-:W-:-:S04]  /*1a220*/  IMAD.WIDE R24, R10, 0x2, R2 ;  /* 0x000000020a187825 */ /* 0x001fc800078e0202 */
[--C-:B-1----:R-:W-:Y:S02]  /*1a230*/  IMAD.WIDE R22, R11, 0x2, R2.reuse ;  /* 0x000000020b167825 */ /* 0x102fe400078e0202 */
[----:B------:R-:W5:Y:S04]  /*1a240*/  LDL.LU.64 R10, [R1+0xf0] ;  /* 0x0000f000010a7983 */ /* 0x000f680000300a00 */
[----:B------:R0:W-:Y:S04]  /*1a250*/  STL.64 [R1+0x1548], R24 ;  /* 0x0015481801007387 */ /* 0x0001e80000100a00 */
[----:B------:R1:W-:Y:S01]  /*1a260*/  STL.64 [R1+0x138], R22 ;  /* 0x0001381601007387 */ /* 0x0003e20000100a00 */
[----:B0-----:R-:W-:-:S04]  /*1a270*/  IMAD.WIDE R24, R21, 0x2, R2 ;  /* 0x0000000215187825 */ /* 0x001fc800078e0202 */
[--C-:B-1----:R-:W-:Y:S01]  /*1a280*/  IMAD.WIDE R22, R4, 0x2, R2.reuse ;  /* 0x0000000204167825 */ /* 0x102fe200078e0202 */
[----:B------:R0:W-:Y:S03]  /*1a290*/  STL.64 [R1+0x1568], R24 ;  /* 0x0015681801007387 */ /* 0x0001e60000100a00 */
[--C-:B------:R-:W-:Y:S02]  /*1a2a0*/  IMAD.WIDE R20, R5, 0x2, R2.reuse ;  /* 0x0000000205147825 */ /* 0x100fe400078e0202 */
[----:B------:R-:W5:Y:S04]  /*1a2b0*/  LDL.LU.64 R4, [R1+0x38] ;  /* 0x0000380001047983 */ /* 0x000f680000300a00 */
[----:B------:R-:W-:Y:S01]  /*1a2c0*/  STL.64 [R1+0x130], R22 ;  /* 0x0001301601007387 */ /* 0x000fe20000100a00 */
[----:B0-----:R-:W-:-:S03]  /*1a2d0*/  IMAD.WIDE R24, R18, 0x2, R2 ;  /* 0x0000000212187825 */ /* 0x001fc600078e0202 */
[----:B------:R0:W-:Y:S04]  /*1a2e0*/  STL.64 [R1+0x1588], R20 ;  /* 0x0015881401007387 */ /* 0x0001e80000100a00 */
[----:B------:R1:W-:Y:S01]  /*1a2f0*/  STL.64 [R1+0x128], R24 ;  /* 0x0001281801007387 */ /* 0x0003e20000100a00 */
[----:B0-----:R-:W-:-:S04]  /*1a300*/  IMAD.WIDE R20, R28, 0x2, R2 ;  /* 0x000000021c147825 */ /* 0x001fc800078e0202 */
[--C-:B------:R-:W-:Y:S02]  /*1a310*/  IMAD.WIDE R22, R29, 0x2, R2.reuse ;  /* 0x000000021d167825 */ /* 0x100fe400078e0202 */
[----:B------:R-:W5:Y:S04]  /*1a320*/  LDL.LU.64 R28, [R1+0xe8] ;  /* 0x0000e800011c7983 */ /* 0x000f680000300a00 */
[----:B------:R0:W-:Y:S04]  /*1a330*/  STL.64 [R1+0x15a8], R20 ;  /* 0x0015a81401007387 */ /* 0x0001e80000100a00 */
[----:B------:R-:W-:Y:S04]  /*1a340*/  STL.64 [R1+0x120], R22 ;  /* 0x0001201601007387 */ /* 0x000fe80000100a00 */
[----:B-1----:R-:W5:Y:S01]  /*1a350*/  LDL.LU.64 R24, [R1+0x30] ;  /* 0x0000300001187983 */ /* 0x002f620000300a00 */
[----:B0-----:R-:W-:-:S04]  /*1a360*/  IMAD.WIDE R20, R19, 0x2, R2 ;  /* 0x0000000213147825 */ /* 0x001fc800078e0202 */
[--C-:B------:R-:W-:Y:S01]  /*1a370*/  IMAD.WIDE R18, R26, 0x2, R2.reuse ;  /* 0x000000021a127825 */ /* 0x100fe200078e0202 */
[----:B------:R0:W-:Y:S04]  /*1a380*/  STL.64 [R1+0x15c8], R20 ;  /* 0x0015c81401007387 */ /* 0x0001e80000100a00 */
[----:B------:R1:W-:Y:S01]  /*1a390*/  STL.64 [R1+0x118], R18 ;  /* 0x0001181201007387 */ /* 0x0003e20000100a00 */
[----:B0-----:R-:W-:-:S03]  /*1a3a0*/  IMAD.WIDE R20, R27, 0x2, R2 ;  /* 0x000000021b147825 */ /* 0x001fc600078e0202 */
[----:B------:R-:W5:Y:S04]  /*1a3b0*/  LDL.LU.64 R26, [R1+0xe0] ;  /* 0x0000e000011a7983 */ /* 0x000f680000300a00 */
[----:B------:R0:W-:Y:S04]  /*1a3c0*/  STL.64 [R1+0x15e8], R20 ;  /* 0x0015e81401007387 */ /* 0x0001e80000100a00 */
[----:B------:R-:W5:Y:S01]  /*1a3d0*/  LDL.LU.64 R22, [R1+0x28] ;  /* 0x0000280001167983 */ /* 0x000f620000300a00 */
[----:B-1----:R-:W-:-:S04]  /*1a3e0*/  IMAD.WIDE R18, R16, 0x2, R2 ;  /* 0x0000000210127825 */ /* 0x002fc800078e0202 */
[--C-:B------:R-:W-:Y:S01]  /*1a3f0*/  IMAD.WIDE R16, R17, 0x2, R2.reuse ;  /* 0x0000000211107825 */ /* 0x100fe200078e0202 */
[----:B------:R1:W-:Y:S04]  /*1a400*/  STL.64 [R1+0x110], R18 ;  /* 0x0001101201007387 */ /* 0x0003e80000100a00 */
[----:B------:R-:W-:Y:S04]  /*1a410*/  STL.64 [R1+0x1608], R16 ;  /* 0x0016081001007387 */ /* 0x000fe80000100a00 */
[----:B0-----:R-:W5:Y:S01]  /*1a420*/  LDL.LU.64 R20, [R1+0xd8] ;  /* 0x0000d80001147983 */ /* 0x001f620000300a00 */
[----:B-1----:R-:W-:-:S05]  /*1a430*/  IMAD.WIDE R18, R14, 0x2, R2 ;  /* 0x000000020e127825 */ /* 0x002fca00078e0202 */
[----:B------:R0:W-:Y:S04]  /*1a440*/  STL.64 [R1+0x108], R18 ;  /* 0x0001081201007387 */ /* 0x0001e80000100a00 */
[----:B0-----:R-:W5:Y:S01]  /*1a450*/  LDL.LU.64 R18, [R1+0x20] ;  /* 0x0000200001127983 */ /* 0x001f620000300a00 */
[----:B--2---:R-:W-:-:S05]  /*1a460*/  IMAD.WIDE R16, R6, 0x2, R2 ;  /* 0x0000000206107825 */ /* 0x004fca00078e0202 */
[----:B------:R3:W-:Y:S02]  /*1a470*/  STL.64 [R1+0x1628], R16 ;  /* 0x0016281001007387 */ /* 0x0007e40000100a00 */
[--C-:B---3--:R-:W-:Y:S02]  /*1a480*/  IMAD.WIDE R16, R7, 0x2, R2.reuse ;  /* 0x0000000207107825 */ /* 0x108fe400078e0202 */
[----:B------:R-:W2:Y:S04]  /*1a490*/  LDL.LU.64 R6, [R1+0xd0] ;  /* 0x0000d00001067983 */ /* 0x000ea80000300a00 */
[----:B------:R0:W-:Y:S01]  /*1a4a0*/  STL.64 [R1+0x1648], R16 ;  /* 0x0016481001007387 */ /* 0x0001e20000100a00 */
[----:B------:R-:W-:-:S03]  /*1a4b0*/  IMAD.WIDE R2, R15, 0x2, R2 ;  /* 0x000000020f027825 */ /* 0x000fc600078e0202 */
[----:B0-----:R-:W3:Y:S04]  /*1a4c0*/  LDL.LU.64 R16, [R1+0x18] ;  /* 0x0000180001107983 */ /* 0x001ee80000300a00 */
[----:B------:R-:W-:Y:S04]  /*1a4d0*/  STL.64 [R1+0x100], R2 ;  /* 0x0001000201007387 */ /* 0x000fe80000100a00 */
[----:B----4-:R0:W-:Y:S01]  /*1a4e0*/  STL [R1+0x1994], R8 ;  /* 0x0019940801007387 */ /* 0x0101e20000100800 */
[----:B------:R-:W-:-:S03]  /*1a4f0*/  IMAD.MOV.U32 R0, RZ, RZ, R9 ;  /* 0x000000ffff007224 */ /* 0x000fc600078e0009 */
[----:B0-----:R-:W4:Y:S04]  /*1a500*/  LDL.LU.64 R8, [R1+0xc8] ;  /* 0x0000c80001087983 */ /* 0x001f280000300a00 */
[----:B------:R0:W-:Y:S04]  /*1a510*/  STL [R1+0x198c], R0 ;  /* 0x00198c0001007387 */ /* 0x0001e80000100800 */
[----:B-----5:R1:W-:Y:S04]  /*1a520*/  STL [R1+0x1990], R12 ;  /* 0x0019900c01007387 */ /* 0x0203e80000100800 */
[----:B------:R-:W5:Y:S01]  /*1a530*/  LDL.LU.64 R14, [R1+0x10] ;  /* 0x00001000010e7983 */ /* 0x000f620000300a00 */
[----:B0-----:R-:W-:-:S05]  /*1a540*/  IMAD.MOV.U32 R0, RZ, RZ, R13 ;  /* 0x000000ffff007224 */ /* 0x001fca00078e000d */
[----:B------:R0:W-:Y:S04]  /*1a550*/  STL [R1+0x1984], R0 ;  /* 0x0019840001007387 */ /* 0x0001e80000100800 */
[----:B------:R0:W-:Y:S04]  /*1a560*/  STL [R1+0x1988], R10 ;  /* 0x0019880a01007387 */ /* 0x0001e80000100800 */
[----:B-1----:R-:W5:Y:S01]  /*1a570*/  LDL.LU.64 R12, [R1+0xc0] ;  /* 0x0000c000010c7983 */ /* 0x002f620000300a00 */
[----:B0-----:R-:W-:-:S03]  /*1a580*/  IMAD.MOV.U32 R0, RZ, RZ, R11 ;  /* 0x000000ffff007224 */ /* 0x001fc600078e000b */
[----:B------:R-:W5:Y:S04]  /*1a590*/  LDL.LU.64 R10, [R1+0x8] ;  /* 0x00000800010a7983 */ /* 0x000f680000300a00 */
[----:B------:R0:W-:Y:S04]  /*1a5a0*/  STL [R1+0x197c], R0 ;  /* 0x00197c0001007387 */ /* 0x0001e80000100800 */
[----:B------:R1:W-:Y:S04]  /*1a5b0*/  STL [R1+0x1980], R4 ;  /* 0x0019800401007387 */ /* 0x0003e80000100800 */
[----:B------:R-:W5:Y:S01]  /*1a5c0*/  LDL.LU.64 R2, [R1+0xb8] ;  /* 0x0000b80001027983 */ /* 0x000f620000300a00 */
[----:B0-----:R-:W-:-:S03]  /*1a5d0*/  IMAD.MOV.U32 R0, RZ, RZ, R5 ;  /* 0x000000ffff007224 */ /* 0x001fc600078e0005 */
[----:B-1----:R-:W5:Y:S04]  /*1a5e0*/  LDL.LU.64 R4, [R1] ;  /* 0x0000000001047983 */ /* 0x002f680000300a00 */
[----:B------:R0:W-:Y:S04]  /*1a5f0*/  STL [R1+0x1974], R0 ;  /* 0x0019740001007387 */ /* 0x0001e80000100800 */
[----:B------:R1:W-:Y:S01]  /*1a600*/  STL [R1+0x1978], R28 ;  /* 0x0019781c01007387 */ /* 0x0003e20000100800 */
[----:B0-----:R-:W-:-:S03]  /*1a610*/  IMAD.MOV.U32 R0, RZ, RZ, R29 ;  /* 0x000000ffff007224 */ /* 0x001fc600078e001d */
[----:B-1----:R-:W5:Y:S04]  /*1a620*/  LDL.LU.64 R28, [R1+0xb0] ;  /* 0x0000b000011c7983 */ /* 0x002f680000300a00 */
[----:B------:R0:W-:Y:S04]  /*1a630*/  STL [R1+0x196c], R0 ;  /* 0x00196c0001007387 */ /* 0x0001e80000100800 */
[----:B------:R1:W-:Y:S01]  /*1a640*/  STL [R1+0x1970], R24 ;  /* 0x0019701801007387 */ /* 0x0003e20000100800 */
[----:B0-----:R-:W-:-:S03]  /*1a650*/  IMAD.MOV.U32 R0, RZ, RZ, R25 ;  /* 0x000000ffff007224 */ /* 0x001fc600078e0019 */
[----:B-1----:R-:W5:Y:S04]  /*1a660*/  LDL.LU.64 R24, [R1+0x1b50] ;  /* 0x001b500001187983 */ /* 0x002f680000300a00 */
[----:B------:R-:W-:Y:S04]  /*1a670*/  STL [R1+0x1968], R26 ;  /* 0x0019681a01007387 */ /* 0x000fe80000100800 */
[----:B------:R0:W-:Y:S02]  /*1a680*/  STL [R1+0x1964], R0 ;  /* 0x0019640001007387 */ /* 0x0001e40000100800 */
[----:B0-----:R-:W-:-:S02]  /*1a690*/  IMAD.MOV.U32 R0, RZ, RZ, R27 ;  /* 0x000000ffff007224 */ /* 0x001fc400078e001b */
[----:B------:R-:W5:Y:S04]  /*1a6a0*/  LDL.LU.64 R26, [R1+0xa8] ;  /* 0x0000a800011a7983 */ /* 0x000f680000300a00 */
        /* <DEDUP_REMOVED lines=8> */
[----:B------:R-:W-:Y:S04]  /*1a730*/  STL [R1+0x1950], R18 ;  /* 0x0019501201007387 */ /* 0x000fe80000100800 */
[----:B------:R0:W-:Y:S02]  /*1a740*/  STL [R1+0x194c], R0 ;  /* 0x00194c0001007387 */ /* 0x0001e40000100800 */
[----:B0-----:R-:W-:-:S02]  /*1a750*/  IMAD.MOV.U32 R0, RZ, RZ, R19 ;  /* 0x000000ffff007224 */ /* 0x001fc400078e0013 */
[----:B------:R-:W5:Y:S04]  /*1a760*/  LDL.LU.64 R18, [R1+0x1b38] ;  /* 0x001b380001127983 */ /* 0x000f680000300a00 */
[----:B--2---:R-:W-:Y:S04]  /*1a770*/  STL [R1+0x1948], R6 ;  /* 0x0019480601007387 */ /* 0x004fe80000100800 */
[----:B------:R0:W-:Y:S02]  /*1a780*/  STL [R1+0x1944], R0 ;  /* 0x0019440001007387 */ /* 0x0001e40000100800 */
[----:B0-----:R-:W-:-:S02]  /*1a790*/  IMAD.MOV.U32 R0, RZ, RZ, R7 ;  /* 0x000000ffff007224 */ /* 0x001fc400078e0007 */
[----:B---3--:R-:W-:Y:S04]  /*1a7a0*/  STL [R1+0x1940], R16 ;  /* 0x0019401001007387 */ /* 0x008fe80000100800 */
[----:B------:R0:W-:Y:S04]  /*1a7b0*/  STL [R1+0x193c], R0 ;  /* 0x00193c0001007387 */ /* 0x0001e80000100800 */
[----:B------:R-:W2:Y:S01]  /*1a7c0*/  LDL.LU.64 R6, [R1+0x98] ;  /* 0x0000980001067983 */ /* 0x000ea20000300a00 */
[----:B0-----:R-:W-:-:S03]  /*1a7d0*/  IMAD.MOV.U32 R0, RZ, RZ, R17 ;  /* 0x000000ffff007224 */ /* 0x001fc600078e0011 */
[----:B------:R-:W3:Y:S04]  /*1a7e0*/  LDL.LU.64 R16, [R1+0x1b30] ;  /* 0x001b300001107983 */ /* 0x000ee80000300a00 */
[----:B----4-:R-:W-:Y:S04]  /*1a7f0*/  STL [R1+0x1938], R8 ;  /* 0x0019380801007387 */ /* 0x010fe80000100800 */
[----:B------:R0:W-:Y:S02]  /*1a800*/  STL [R1+0x1934], R0 ;  /* 0x0019340001007387 */ /* 0x0001e40000100800 */
[----:B0-----:R-:W-:-:S02]  /*1a810*/  IMAD.MOV.U32 R0, RZ, RZ, R9 ;  /* 0x000000ffff007224 */ /* 0x001fc400078e0009 */
[----:B------:R-:W4:Y:S04]  /*1a820*/  LDL.LU.64 R8, [R1+0x90] ;  /* 0x0000900001087983 */ /* 0x000f280000300a00 */
[----:B------:R0:W-:Y:S04]  /*1a830*/  STL [R1+0x192c], R0 ;  /* 0x00192c0001007387 */ /* 0x0001e80000100800 */
[----:B-----5:R1:W-:Y:S01]  /*1a840*/  STL [R1+0x1930], R14 ;  /* 0x0019300e01007387 */ /* 0x0203e20000100800 */
[----:B0-----:R-:W-:-:S03]  /*1a850*/  IMAD.MOV.U32 R0, RZ, RZ, R15 ;  /* 0x000000ffff007224 */ /* 0x001fc600078e000f */
[----:B-1----:R-:W5:Y:S04]  /*1a860*/  LDL.LU.64 R14, [R1+0x1b28] ;  /* 0x001b2800010e7983 */ /* 0x002f680000300a00 */
[----:B------:R-:W-:Y:S04]  /*1a870*/  STL [R1+0x1928], R12 ;  /* 0x0019280c01007387 */ /* 0x000fe80000100800 */
[----:B------:R0:W-:Y:S02]  /*1a880*/  STL [R1+0x1924], R0 ;  /* 0x0019240001007387 */ /* 0x0001e40000100800 */
[----:B0-----:R-:W-:-:S02]  /*1a890*/  IMAD.MOV.U32 R0, RZ, RZ, R13 ;  /* 0x000000ffff007224 */ /* 0x001fc400078e000d */
[----:B------:R-:W2:Y:S04]  /*1a8a0*/  LDL.LU.64 R12, [R1+0x1b20] ;  /* 0x001b2000010c7983 */ /* 0x000ea80000300a00 */
[----:B------:R-:W-:Y:S04]  /*1a8b0*/  STL [R1+0x1920], R10 ;  /* 0x0019200a01007387 */ /* 0x000fe80000100800 */
[----:B------:R0:W-:Y:S02]  /*1a8c0*/  STL [R1+0x191c], R0 ;  /* 0x00191c0001007387 */ /* 0x0001e40000100800 */
[----:B0-----:R-:W-:-:S02]  /*1a8d0*/  IMAD.MOV.U32 R0, RZ, RZ, R11 ;  /* 0x000000ffff007224 */ /* 0x001fc400078e000b */
[----:B------:R-:W2:Y:S04]  /*1a8e0*/  LDL.LU.64 R10, [R1+0x1b18] ;  /* 0x001b1800010a7983 */ /* 0x000ea80000300a00 */
[----:B------:R-:W-:Y:S04]  /*1a8f0*/  STL [R1+0x1918], R2 ;  /* 0x0019180201007387 */ /* 0x000fe80000100800 */
[----:B------:R0:W-:Y:S04]  /*1a900*/  STL [R1+0x1914], R0 ;  /* 0x0019140001007387 */ /* 0x0001e80000100800 */
[----:B------:R-:W-:Y:S01]  /*1a910*/  STL [R1+0x1910], R4 ;  /* 0x0019100401007387 */ /* 0x000fe20000100800 */
[----:B0-----:R-:W-:-:S05]  /*1a920*/  IMAD.MOV.U32 R0, RZ, RZ, R3 ;  /* 0x000000ffff007224 */ /* 0x001fca00078e0003 */
[----:B------:R0:W-:Y:S04]  /*1a930*/  STL [R1+0x190c], R0 ;  /* 0x00190c0001007387 */ /* 0x0001e80000100800 */
[----:B------:R-:W2:Y:S01]  /*1a940*/  LDL.LU.64 R2, [R1+0x80] ;  /* 0x0000800001027983 */ /* 0x000ea20000300a00 */
[----:B0-----:R-:W-:-:S03]  /*1a950*/  IMAD.MOV.U32 R0, RZ, RZ, R5 ;  /* 0x000000ffff007224 */ /* 0x001fc600078e0005 */
[----:B------:R-:W2:Y:S04]  /*1a960*/  LDL.LU.64 R4, [R1+0x1b10] ;  /* 0x001b100001047983 */ /* 0x000ea80000300a00 */
[----:B------:R-:W-:Y:S04]  /*1a970*/  STL [R1+0x1908], R28 ;  /* 0x0019081c01007387 */ /* 0x000fe80000100800 */
[----:B------:R0:W-:Y:S02]  /*1a980*/  STL [R1+0x1904], R0 ;  /* 0x0019040001007387 */ /* 0x0001e40000100800 */
[----:B0-----:R-:W-:-:S02]  /*1a990*/  IMAD.MOV.U32 R0, RZ, RZ, R29 ;  /* 0x000000ffff007224 */ /* 0x001fc400078e001d */
[----:B------:R-:W2:Y:S04]  /*1a9a0*/  LDL.LU.64 R28, [R1+0x1b08] ;  /* 0x001b0800011c7983 */ /* 0x000ea80000300a00 */
[----:B--2---:R-:W-:Y:S04]  /*1a9b0*/  STL [R1+0x1900], R28 ;  /* 0x0019001c01007387 */ /* 0x004fe80000100800 */
[----:B------:R0:W-:Y:S04]  /*1a9c0*/  STL [R1+0x18fc], R0 ;  /* 0x0018fc0001007387 */ /* 0x0001e80000100800 */
[----:B------:R1:W-:Y:S01]  /*1a9d0*/  STL [R1+0x18f4], R29 ;  /* 0x0018f41d01007387 */ /* 0x0003e20000100800 */
[----:B0-----:R-:W-:-:S03]  /*1a9e0*/  IMAD.MOV.U32 R0, RZ, RZ, R27 ;  /* 0x000000ffff007224 */ /* 0x001fc600078e001b */
[----:B-1----:R-:W2:Y:S04]  /*1a9f0*/  LDL.LU.64 R28, [R1+0x88] ;  /* 0x00008800011c7983 */ /* 0x002ea80000300a00 */
[----:B------:R0:W-:Y:S04]  /*1aa00*/  STL [R1+0x18f8], R26 ;  /* 0x0018f81a01007387 */ /* 0x0001e80000100800 */
[----:B0-----:R-:W2:Y:S04]  /*1aa10*/  LDL.LU.64 R26, [R1+0x1b00] ;  /* 0x001b0000011a7983 */ /* 0x001ea80000300a00 */
[----:B--2---:R-:W-:Y:S04]  /*1aa20*/  STL [R1+0x18f0], R26 ;  /* 0x0018f01a01007387 */ /* 0x004fe80000100800 */
[----:B------:R-:W-:Y:S04]  /*1aa30*/  STL [R1+0x18ec], R0 ;  /* 0x0018ec0001007387 */ /* 0x000fe80000100800 */
[----:B------:R0:W-:Y:S04]  /*1aa40*/  STL [R1+0x18e4], R27 ;  /* 0x0018e41b01007387 */ /* 0x0001e80000100800 */
[----:B0-----:R-:W2:Y:S02]  /*1aa50*/  LDL.LU.64 R26, [R1+0xa0] ;  /* 0x0000a000011a7983 */ /* 0x001ea40000300a00 */
[----:B--2---:R-:W-:-:S02]  /*1aa60*/  IMAD.MOV.U32 R0, RZ, RZ, R27 ;  /* 0x000000ffff007224 */ /* 0x004fc400078e001b */
[----:B------:R0:W-:Y:S04]  /*1aa70*/  STL [R1+0x18e8], R26 ;  /* 0x0018e81a01007387 */ /* 0x0001e80000100800 */
[----:B------:R-:W-:Y:S04]  /*1aa80*/  STL [R1+0x18e0], R4 ;  /* 0x0018e00401007387 */ /* 0x000fe80000100800 */
[----:B------:R1:W-:Y:S04]  /*1aa90*/  STL [R1+0x18dc], R0 ;  /* 0x0018dc0001007387 */ /* 0x0003e80000100800 */
[----:B0-----:R-:W2:Y:S04]  /*1aaa0*/  LDL.LU.64 R26, [R1+0x68] ;  /* 0x00006800011a7983 */ /* 0x001ea80000300a00 */
[----:B------:R0:W-:Y:S01]  /*1aab0*/  STL [R1+0x18d4], R5 ;  /* 0x0018d40501007387 */ /* 0x0001e20000100800 */
[----:B-1----:R-:W-:-:S03]  /*1aac0*/  IMAD.MOV.U32 R0, RZ, RZ, R7 ;  /* 0x000000ffff007224 */ /* 0x002fc600078e0007 */
[----:B0-----:R-:W2:Y:S04]  /*1aad0*/  LDL.LU.64 R4, [R1+0x70] ;  /* 0x0000700001047983 */ /* 0x001ea80000300a00 */
[----:B------:R0:W-:Y:S04]  /*1aae0*/  STL [R1+0x18d8], R6 ;  /* 0x0018d80601007387 */ /* 0x0001e80000100800 */
[----:B0-----:R-:W2:Y:S04]  /*1aaf0*/  LDL.LU.64 R6, [R1+0x1af8] ;  /* 0x001af80001067983 */ /* 0x001ea80000300a00 */
[----:B--2---:R-:W-:Y:S04]  /*1ab00*/  STL [R1+0x18d0], R6 ;  /* 0x0018d00601007387 */ /* 0x004fe80000100800 */
[----:B------:R0:W-:Y:S04]  /*1ab10*/  STL [R1+0x18cc], R0 ;  /* 0x0018cc0001007387 */ /* 0x0001e80000100800 */
[----:B------:R1:W-:Y:S04]  /*1ab20*/  STL [R1+0x18c4], R7 ;  /* 0x0018c40701007387 */ /* 0x0003e80000100800 */
[----:B----4-:R2:W-:Y:S01]  /*1ab30*/  STL [R1+0x18c8], R8 ;  /* 0x0018c80801007387 */ /* 0x0105e20000100800 */
[----:B0-----:R-:W-:-:S03]  /*1ab40*/  IMAD.MOV.U32 R0, RZ, RZ, R9 ;  /* 0x000000ffff007224 */ /* 0x001fc600078e0009 */
[----:B-1----:R-:W4:Y:S04]  /*1ab50*/  LDL.LU.64 R6, [R1+0x60] ;  /* 0x0000600001067983 */ /* 0x002f280000300a00 */
[----:B--2---:R-:W2:Y:S04]  /*1ab60*/  LDL.LU.64 R8, [R1+0x1af0] ;  /* 0x001af00001087983 */ /* 0x004ea80000300a00 */
[----:B--2---:R-:W-:Y:S04]  /*1ab70*/  STL [R1+0x18c0], R8 ;  /* 0x0018c00801007387 */ /* 0x004fe80000100800 */
[----:B------:R-:W-:Y:S04]  /*1ab80*/  STL [R1+0x18bc], R0 ;  /* 0x0018bc0001007387 */ /* 0x000fe80000100800 */
[----:B------:R0:W-:Y:S04]  /*1ab90*/  STL [R1+0x18b4], R9 ;  /* 0x0018b40901007387 */ /* 0x0001e80000100800 */
[----:B0-----:R-:W2:Y:S01]  /*1aba0*/  LDL.LU.64 R8, [R1+0x78] ;  /* 0x0000780001087983 */ /* 0x001ea20000300a00 */
[----:B------:R-:W-:-:S03]  /*1abb0*/  IMAD.MOV.U32 R0, RZ, RZ, R29 ;  /* 0x000000ffff007224 */ /* 0x000fc600078e001d */
[----:B------:R0:W-:Y:S04]  /*1abc0*/  STL [R1+0x18b8], R28 ;  /* 0x0018b81c01007387 */ /* 0x0001e80000100800 */
[----:B0-----:R-:W3:Y:S04]  /*1abd0*/  LDL.LU.64 R28, [R1+0x58] ;  /* 0x00005800011c7983 */ /* 0x001ee80000300a00 */
[----:B------:R0:W-:Y:S04]  /*1abe0*/  STL [R1+0x18ac], R0 ;  /* 0x0018ac0001007387 */ /* 0x0001e80000100800 */
[----:B------:R-:W-:Y:S04]  /*1abf0*/  STL [R1+0x18b0], R10 ;  /* 0x0018b00a01007387 */ /* 0x000fe80000100800 */
[----:B------:R-:W-:Y:S01]  /*1ac00*/  STL [R1+0x18a4], R11 ;  /* 0x0018a40b01007387 */ /* 0x000fe20000100800 */
[----:B0-----:R-:W-:-:S03]  /*1ac10*/  IMAD.MOV.U32 R0, RZ, RZ, R3 ;  /* 0x000000ffff007224 */ /* 0x001fc600078e0003 */
[----:B------:R0:W-:Y:S04]  /*1ac20*/  STL [R1+0x18a8], R2 ;  /* 0x0018a80201007387 */ /* 0x0001e80000100800 */
[----:B------:R-:W-:Y:S04]  /*1ac30*/  STL [R1+0x18a0], R12 ;  /* 0x0018a00c01007387 */ /* 0x000fe80000100800 */
[----:B------:R2:W-:Y:S04]  /*1ac40*/  STL [R1+0x189c], R0 ;  /* 0x00189c0001007387 */ /* 0x0005e80000100800 */
[----:B0-----:R-:W4:Y:S04]  /*1ac50*/  LDL.LU.64 R2, [R1+0x50] ;  /* 0x0000500001027983 */ /* 0x001f280000300a00 */
[----:B------:R-:W-:Y:S01]  /*1ac60*/  STL [R1+0x1894], R13 ;  /* 0x0018940d01007387 */ /* 0x000fe20000100800 */
[----:B--2---:R-:W-:-:S03]  /*1ac70*/  IMAD.MOV.U32 R0, RZ, RZ, R9 ;  /* 0x000000ffff007224 */ /* 0x004fc600078e0009 */
[----:B------:R-:W-:Y:S04]  /*1ac80*/  STL [R1+0x1898], R8 ;  /* 0x0018980801007387 */ /* 0x000fe80000100800 */
[----:B-----5:R-:W-:Y:S04]  /*1ac90*/  STL [R1+0x1890], R14 ;  /* 0x0018900e01007387 */ /* 0x020fe80000100800 */
[----:B------:R0:W-:Y:S04]  /*1aca0*/  STL [R1+0x188c], R0 ;  /* 0x00188c0001007387 */ /* 0x0001e80000100800 */
[----:B------:R-:W-:Y:S01]  /*1acb0*/  STL [R1+0x1884], R15 ;  /* 0x0018840f01007387 */ /* 0x000fe20000100800 */
[----:B0-----:R-:W-:-:S03]  /*1acc0*/  IMAD.MOV.U32 R0, RZ, RZ, R5 ;  /* 0x000000ffff007224 */ /* 0x001fc600078e0005 */
[----:B------:R-:W-:Y:S04]  /*1acd0*/  STL [R1+0x1888], R4 ;  /* 0x0018880401007387 */ /* 0x000fe80000100800 */
[----:B---3--:R-:W-:Y:S04]  /*1ace0*/  STL [R1+0x1880], R16 ;  /* 0x0018801001007387 */ /* 0x008fe80000100800 */
[----:B------:R-:W-:Y:S04]  /*1acf0*/  STL [R1+0x187c], R0 ;  /* 0x00187c0001007387 */ /* 0x000fe80000100800 */
[----:B------:R0:W-:Y:S04]  /*1ad00*/  STL [R1+0x1874], R17 ;  /* 0x0018741101007387 */ /* 0x0001e80000100800 */
[----:B0-----:R-:W2:Y:S01]  /*1ad10*/  LDL.LU.64 R16, [R1+0x48] ;  /* 0x0000480001107983 */ /* 0x001ea20000300a00 */
[----:B------:R-:W-:-:S03]  /*1ad20*/  IMAD.MOV.U32 R0, RZ, RZ, R27 ;  /* 0x000000ffff007224 */ /* 0x000fc600078e001b */
[----:B------:R-:W3:Y:S04]  /*1ad30*/  LDL.LU.64 R4, [R1+0x150] ;  /* 0x0001500001047983 */ /* 0x000ee80000300a00 */
[----:B------:R0:W-:Y:S04]  /*1ad40*/  STL [R1+0x1878], R26 ;  /* 0x0018781a01007387 */ /* 0x0001e80000100800 */
[----:B0-----:R-:W5:Y:S04]  /*1ad50*/  LDL.LU.64 R26, [R1+0x158] ;  /* 0x00015800011a7983 */ /* 0x001f680000300a00 */
[----:B------:R-:W-:Y:S04]  /*1ad60*/  STL [R1+0x186c], R0 ;  /* 0x00186c0001007387 */ /* 0x000fe80000100800 */
[----:B------:R-:W-:Y:S04]  /*1ad70*/  STL [R1+0x1870], R18 ;  /* 0x0018701201007387 */ /* 0x000fe80000100800 */
[----:B------:R0:W-:Y:S04]  /*1ad80*/  STL [R1+0x1864], R19 ;  /* 0x0018641301007387 */ /* 0x0001e80000100800 */
[----:B0-----:R-:W3:Y:S04]  /*1ad90*/  LDL.LU.64 R18, [R1+0x148] ;  /* 0x0001480001127983 */ /* 0x001ee80000300a00 */
[----:B------:R-:W5:Y:S01]  /*1ada0*/  LDL.LU.64 R10, [R1+0x168] ;  /* 0x00016800010a7983 */ /* 0x000f620000300a00 */
[----:B----4-:R-:W-:-:S03]  /*1adb0*/  IMAD.MOV.U32 R0, RZ, RZ, R7 ;  /* 0x000000ffff007224 */ /* 0x010fc600078e0007 */
[----:B------:R0:W-:Y:S04]  /*1adc0*/  STL [R1+0x1868], R6 ;  /* 0x0018680601007387 */ /* 0x0001e80000100800 */
[----:B0-----:R-:W4:Y:S04]  /*1add0*/  LDL.LU.64 R6, [R1+0x170] ;  /* 0x0001700001067983 */ /* 0x001f280000300a00 */
[----:B------:R0:W-:Y:S04]  /*1ade0*/  STL [R1+0x185c], R0 ;  /* 0x00185c0001007387 */ /* 0x0001e80000100800 */
[----:B------:R-:W-:Y:S04]  /*1adf0*/  STL [R1+0x1860], R20 ;  /* 0x0018601401007387 */ /* 0x000fe80000100800 */
[----:B------:R-:W-:Y:S04]  /*1ae00*/  STL [R1+0x1854], R21 ;  /* 0x0018541501007387 */ /* 0x000fe80000100800 */
[----:B------:R-:W4:Y:S01]  /*1ae10*/  LDL.LU.64 R14, [R1+0x178] ;  /* 0x00017800010e7983 */ /* 0x000f220000300a00 */
[----:B0-----:R-:W-:-:S03]  /*1ae20*/  IMAD.MOV.U32 R0, RZ, RZ, R29 ;  /* 0x000000ffff007224 */ /* 0x001fc600078e001d */
[----:B------:R-:W-:Y:S04]  /*1ae30*/  STL [R1+0x1858], R28 ;  /* 0x0018581c01007387 */ /* 0x000fe80000100800 */
[----:B------:R-:W4:Y:S04]  /*1ae40*/  LDL.LU.64 R12, [R1+0x180] ;  /* 0x00018000010c7983 */ /* 0x000f280000300a00 */
[----:B------:R0:W-:Y:S04]  /*1ae50*/  STL [R1+0x184c], R0 ;  /* 0x00184c0001007387 */ /* 0x0001e80000100800 */
[----:B------:R-:W-:Y:S04]  /*1ae60*/  STL [R1+0x1850], R22 ;  /* 0x0018501601007387 */ /* 0x000fe80000100800 */
[----:B------:R-:W-:Y:S04]  /*1ae70*/  STL [R1+0x1844], R23 ;  /* 0x0018441701007387 */ /* 0x000fe80000100800 */
[----:B------:R-:W4:Y:S01]  /*1ae80*/  LDL.LU.64 R8, [R1+0x190] ;  /* 0x0001900001087983 */ /* 0x000f220000300a00 */
[----:B0-----:R-:W-:-:S03]  /*1ae90*/  IMAD.MOV.U32 R0, RZ, RZ, R3 ;  /* 0x000000ffff007224 */ /* 0x001fc600078e0003 */
[----:B------:R0:W-:Y:S04]  /*1aea0*/  STL [R1+0x1848], R2 ;  /* 0x0018480201007387 */ /* 0x0001e80000100800 */
[----:B------:R-:W4:Y:S04]  /*1aeb0*/  LDL.LU.64 R28, [R1+0x198] ;  /* 0x00019800011c7983 */ /* 0x000f280000300a00 */
[----:B------:R1:W-:Y:S04]  /*1aec0*/  STL [R1+0x183c], R0 ;  /* 0x00183c0001007387 */ /* 0x0003e80000100800 */
[----:B------:R-:W-:Y:S04]  /*1aed0*/  STL [R1+0x1840], R24 ;  /* 0x0018401801007387 */ /* 0x000fe80000100800 */
[----:B------:R-:W-:Y:S04]  /*1aee0*/  STL [R1+0x1834], R25 ;  /* 0x0018341901007387 */ /* 0x000fe80000100800 */
[----:B0-----:R-:W4:Y:S04]  /*1aef0*/  LDL.LU.64 R2, [R1+0x1a0] ;  /* 0x0001a00001027983 */ /* 0x001f280000300a00 */
[----:B--2---:R0:W-:Y:S01]  /*1af00*/  STL [R1+0x1838], R16 ;  /* 0x0018381001007387 */ /* 0x0041e20000100800 */
[----:B-1----:R-:W-:-:S03]  /*1af10*/  IMAD.MOV.U32 R0, RZ, RZ, R17 ;  /* 0x000000ffff007224 */ /* 0x002fc600078e0011 */
[----:B0-----:R-:W2:Y:S04]  /*1af20*/  LDL.LU.64 R16, [R1+0x1a8] ;  /* 0x0001a80001107983 */ /* 0x001ea80000300a00 */
[----:B------:R0:W-:Y:S04]  /*1af30*/  STL [R1+0x798], R0 ;  /* 0x0007980001007387 */ /* 0x0001e80000100800 */
[----:B---3--:R1:W-:Y:S01]  /*1af40*/  STL [R1+0x7a0], R18 ;  /* 0x0007a01201007387 */ /* 0x0083e20000100800 */
[----:B0-----:R-:W-:-:S03]  /*1af50*/  IMAD.MOV.U32 R0, RZ, RZ, R19 ;  /* 0x000000ffff007224 */ /* 0x001fc600078e0013 */
[----:B-1----:R-:W3:Y:S04]  /*1af60*/  LDL.LU.64 R18, [R1+0x1b8] ;  /* 0x0001b80001127983 */ /* 0x002ee80000300a00 */
[----:B------:R0:W-:Y:S04]  /*1af70*/  STL [R1+0x79c], R0 ;  /* 0x00079c0001007387 */ /* 0x0001e80000100800 */
[----:B------:R1:W-:Y:S01]  /*1af80*/  STL [R1+0x7a8], R4 ;  /* 0x0007a80401007387 */ /* 0x0003e20000100800 */
[----:B0-----:R-:W-:-:S03]  /*1af90*/  IMAD.MOV.U32 R0, RZ, RZ, R5 ;  /* 0x000000ffff007224 */ /* 0x001fc600078e0005 */
[----:B-1----:R-:W3:Y:S04]  /*1afa0*/  LDL.LU.64 R4, [R1+0x1c0] ;  /* 0x0001c00001047983 */ /* 0x002ee80000300a00 */
[----:B------:R0:W-:Y:S04]  /*1afb0*/  STL [R1+0x7a4], R0 ;  /* 0x0007a40001007387 */ /* 0x0001e80000100800 */
[----:B-----5:R1:W-:Y:S01]  /*1afc0*/  STL [R1+0x7b0], R26 ;  /* 0x0007b01a01007387 */ /* 0x0203e20000100800 */
[----:B0-----:R-:W-:-:S03]  /*1afd0*/  IMAD.MOV.U32 R0, RZ, RZ, R27 ;  /* 0x000000ffff007224 */ /* 0x001fc600078e001b */
[----:B-1----:R-:W5:Y:S04]  /*1afe0*/  LDL.LU.64 R26, [R1+0x1c8] ;  /* 0x0001c800011a7983 */ /* 0x002f680000300a00 */
[----:B------:R0:W-:Y:S04]  /*1aff0*/  STL [R1+0x7ac], R0 ;  /* 0x0007ac0001007387 */ /* 0x0001e80000100800 */
[----:B------:R1:W-:Y:S01]  /*1b000*/  STL [R1+0x7b8], R10 ;  /* 0x0007b80a01007387 */ /* 0x0003e20000100800 */
[----:B0-----:R-:W-:-:S03]  /*1b010*/  IMAD.MOV.U32 R0, RZ, RZ, R11 ;  /* 0x000000ffff007224 */ /* 0x001fc600078e000b */
[----:B-1----:R-:W5:Y:S04]  /*1b020*/  LDL.LU.64 R10, [R1+0x1d0] ;  /* 0x0001d000010a7983 */ /* 0x002f680000300a00 */
[----:B------:R0:W-:Y:S04]  /*1b030*/  STL [R1+0x7b4], R0 ;  /* 0x0007b40001007387 */ /* 0x0001e80000100800 */
[----:B----4-:R1:W-:Y:S01]  /*1b040*/  STL [R1+0x7c0], R6 ;  /* 0x0007c00601007387 */ /* 0x0103e20000100800 */
[----:B0-----:R-:W-:-:S03]  /*1b050*/  IMAD.MOV.U32 R0, RZ, RZ, R7 ;  /* 0x000000ffff007224 */ /* 0x001fc600078e0007 */
[----:B-1----:R-:W4:Y:S04]  /*1b060*/  LDL.LU.64 R6, [R1+0x1e0] ;  /* 0x0001e00001067983 */ /* 0x002f280000300a00 */
[----:B------:R0:W-:Y:S04]  /*1b070*/  STL [R1+0x7bc], R0 ;  /* 0x0007bc0001007387 */ /* 0x0001e80000100800 */
[----:B------:R1:W-:Y:S01]  /*1b080*/  STL [R1+0x7c8], R14 ;  /* 0x0007c80e01007387 */ /* 0x0003e20000100800 */
        /* <DEDUP_REMOVED lines=19> */
[----:B--2---:R1:W-:Y:S01]  /*1b1c0*/  STL [R1+0x7f0], R16 ;  /* 0x0007f01001007387 */ /* 0x0043e20000100800 */
[----:B0-----:R-:W-:-:S03]  /*1b1d0*/  IMAD.MOV.U32 R0, RZ, RZ, R17 ;  /* 0x000000ffff007224 */ /* 0x001fc600078e0011 */
[----:B-1----:R-:W2:Y:S04]  /*1b1e0*/  LDL.LU.64 R16, [R1+0x218] ;  /* 0x0002180001107983 */ /* 0x002ea80000300a00 */
        /* <DEDUP_REMOVED lines=1497> */
[----:B---3--:R-:W-:Y:S01]  /*20f80*/  STL [R1+0x13bc], R18 ;  /* 0x0013bc1201007387 */ /* 0x008fe20000100800 */
[----:B0-----:R-:W-:-:S03]  /*20f90*/  IMAD.MOV.U32 R0, RZ, RZ, R19 ;  /* 0x000000ffff007224 */ /* 0x001fc600078e0013 */
[----:B------:R-:W3:Y:S04]  /*20fa0*/  LDL.LU.64 R20, [R1+0x2a0] ;  /* 0x0002a00001147983 */ /* 0x000ee80000300a00 */
        /* <DEDUP_REMOVED lines=17> */
[----:B------:R-:W-:Y:S04]  /*210c0*/  STL [R1+0x13e4], R14 ;  /* 0x0013e40e01007387 */ /* 0x000fe80000100800 */
[----:B------:R-:W4:Y:S01]  /*210d0*/  LDL.LU.64 R18, [R1+0x1440] ;  /* 0x0014400001127983 */ /* 0x000f220000300a00 */
[----:B0-----:R-:W-:-:S05]  /*210e0*/  IMAD.MOV.U32 R0, RZ, RZ, R15 ;  /* 0x000000ffff007224 */ /* 0x001fca00078e000f */
[----:B------:R0:W-:Y:S04]  /*210f0*/  STL [R1+0x13e0], R0 ;  /* 0x0013e00001007387 */ /* 0x0001e80000100800 */
[----:B------:R-:W-:Y:S01]  /*21100*/  STL [R1+0x13ec], R12 ;  /* 0x0013ec0c01007387 */ /* 0x000fe20000100800 */
[----:B0-----:R-:W-:-:S03]  /*21110*/  IMAD.MOV.U32 R0, RZ, RZ, R13 ;  /* 0x000000ffff007224 */ /* 0x001fc600078e000d */
[----:B------:R-:W4:Y:S04]  /*21120*/  LDL.LU.64 R14, [R1+0x1448] ;  /* 0x00144800010e7983 */ /* 0x000f280000300a00 */
[----:B------:R0:W-:Y:S04]  /*21130*/  STL [R1+0x13e8], R0 ;  /* 0x0013e80001007387 */ /* 0x0001e80000100800 */
[----:B------:R-:W-:Y:S01]  /*21140*/  STL [R1+0x13f4], R8 ;  /* 0x0013f40801007387 */ /* 0x000fe20000100800 */
[----:B0-----:R-:W-:-:S03]  /*21150*/  IMAD.MOV.U32 R0, RZ, RZ, R9 ;  /* 0x000000ffff007224 */ /* 0x001fc600078e0009 */
[----:B------:R-:W4:Y:S04]  /*21160*/  LDL.LU.64 R12, [R1+0x1450] ;  /* 0x00145000010c7983 */ /* 0x000f280000300a00 */
[----:B------:R0:W-:Y:S02]  /*21170*/  STL [R1+0x13f0], R0 ;  /* 0x0013f00001007387 */ /* 0x0001e40000100800 */
[----:B0-----:R-:W-:Y:S02]  /*21180*/  IMAD.MOV.U32 R0, RZ, RZ, R29 ;  /* 0x000000ffff007224 */ /* 0x001fe400078e001d */
[----:B------:R0:W-:Y:S04]  /*21190*/  STL [R1+0x13fc], R28 ;  /* 0x0013fc1c01007387 */ /* 0x0001e80000100800 */
[----:B0-----:R-:W4:Y:S04]  /*211a0*/  LDL.LU.64 R28, [R1+0x250] ;  /* 0x00025000011c7983 */ /* 0x001f280000300a00 */
[----:B------:R0:W-:Y:S04]  /*211b0*/  STL [R1+0x13f8], R0 ;  /* 0x0013f80001007387 */ /* 0x0001e80000100800 */
[----:B------:R1:W-:Y:S04]  /*211c0*/  STL [R1+0x1404], R2 ;  /* 0x0014040201007387 */ /* 0x0003e80000100800 */
[----:B------:R-:W4:Y:S01]  /*211d0*/  LDL.LU.64 R8, [R1+0x1460] ;  /* 0x0014600001087983 */ /* 0x000f220000300a00 */
[----:B0-----:R-:W-:-:S05]  /*211e0*/  IMAD.MOV.U32 R0, RZ, RZ, R3 ;  /* 0x000000ffff007224 */ /* 0x001fca00078e0003 */
[----:B------:R0:W-:Y:S04]  /*211f0*/  STL [R1+0x1400], R0 ;  /* 0x0014000001007387 */ /* 0x0001e80000100800 */
[----:B--2---:R2:W-:Y:S04]  /*21200*/  STL [R1+0x140c], R16 ;  /* 0x00140c1001007387 */ /* 0x0045e80000100800 */
[----:B-1----:R-:W4:Y:S01]  /*21210*/  LDL.LU.64 R2, [R1+0x1468] ;  /* 0x0014680001027983 */ /* 0x002f220000300a00 */
[----:B0-----:R-:W-:-:S03]  /*21220*/  IMAD.MOV.U32 R0, RZ, RZ, R17 ;  /* 0x000000ffff007224 */ /* 0x001fc600078e0011 */
[----:B---3--:R-:W-:Y:S04]  /*21230*/  STL [R1+0x1414], R20 ;  /* 0x0014141401007387 */ /* 0x008fe80000100800 */
[----:B------:R0:W-:Y:S04]  /*21240*/  STL [R1+0x1408], R0 ;  /* 0x0014080001007387 */ /* 0x0001e80000100800 */
[----:B--2---:R-:W2:Y:S01]  /*21250*/  LDL.LU.64 R16, [R1+0x1470] ;  /* 0x0014700001107983 */ /* 0x004ea20000300a00 */
[----:B0-----:R-:W-:-:S03]  /*21260*/  IMAD.MOV.U32 R0, RZ, RZ, R21 ;  /* 0x000000ffff007224 */ /* 0x001fc600078e0015 */
[----:B------:R-:W-:Y:S04]  /*21270*/  STL [R1+0x141c], R4 ;  /* 0x00141c0401007387 */ /* 0x000fe80000100800 */
[----:B------:R0:W-:Y:S02]  /*21280*/  STL [R1+0x1410], R0 ;  /* 0x0014100001007387 */ /* 0x0001e40000100800 */
[----:B0-----:R-:W-:Y:S02]  /*21290*/  IMAD.MOV.U32 R0, RZ, RZ, R5 ;  /* 0x000000ffff007224 */ /* 0x001fe400078e0005 */
[----:B------:R-:W3:Y:S04]  /*212a0*/  LDL.LU.64 R4, [R1+0x228] ;  /* 0x0002280001047983 */ /* 0x000ee80000300a00 */
        /* <DEDUP_REMOVED lines=31> */
[----:B------:R-:W-:Y:S04]  /*214a0*/  STL [R1+0x1464], R2 ;  /* 0x0014640201007387 */ /* 0x000fe80000100800 */
[----:B------:R0:W-:Y:S04]  /*214b0*/  STL [R1+0x1458], R0 ;  /* 0x0014580001007387 */ /* 0x0001e80000100800 */
[----:B-1----:R-:W4:Y:S01]  /*214c0*/  LDL.LU.64 R8, [R1+0x1d8] ;  /* 0x0001d80001087983 */ /* 0x002f220000300a00 */
[----:B0-----:R-:W-:-:S03]  /*214d0*/  IMAD.MOV.U32 R0, RZ, RZ, R3 ;  /* 0x000000ffff007224 */ /* 0x001fc600078e0003 */
[----:B--2---:R-:W-:Y:S04]  /*214e0*/  STL [R1+0x146c], R16 ;  /* 0x00146c1001007387 */ /* 0x004fe80000100800 */
[----:B------:R0:W-:Y:S04]  /*214f0*/  STL [R1+0x1460], R0 ;  /* 0x0014600001007387 */ /* 0x0001e80000100800 */
[----:B------:R-:W2:Y:S04]  /*21500*/  LDL.LU.64 R2, [R1+0x14c0] ;  /* 0x0014c00001027983 */ /* 0x000ea80000300a00 */
[----:B------:R-:W2:Y:S01]  /*21510*/  LDL.LU.64 R20, [R1+0x14c8] ;  /* 0x0014c80001147983 */ /* 0x000ea20000300a00 */
[----:B0-----:R-:W-:-:S05]  /*21520*/  IMAD.MOV.U32 R0, RZ, RZ, R17 ;  /* 0x000000ffff007224 */ /* 0x001fca00078e0011 */
[----:B------:R0:W-:Y:S04]  /*21530*/  STL [R1+0x1468], R0 ;  /* 0x0014680001007387 */ /* 0x0001e80000100800 */
[----:B---3--:R1:W-:Y:S01]  /*21540*/  STL [R1+0x1474], R4 ;  /* 0x0014740401007387 */ /* 0x0083e20000100800 */
[----:B0-----:R-:W-:-:S03]  /*21550*/  IMAD.MOV.U32 R0, RZ, RZ, R5 ;  /* 0x000000ffff007224 */ /* 0x001fc600078e0005 */
[----:B-1----:R-:W3:Y:S04]  /*21560*/  LDL.LU.64 R4, [R1+0x14d0] ;  /* 0x0014d00001047983 */ /* 0x002ee80000300a00 */
[----:B------:R0:W-:Y:S04]  /*21570*/  STL [R1+0x1470], R0 ;  /* 0x0014700001007387 */ /* 0x0001e80000100800 */
[----:B-----5:R1:W-:Y:S01]  /*21580*/  STL [R1+0x147c], R26 ;  /* 0x00147c1a01007387 */ /* 0x0203e20000100800 */
[----:B0-----:R-:W-:-:S03]  /*21590*/  IMAD.MOV.U32 R0, RZ, RZ, R27 ;  /* 0x000000ffff007224 */ /* 0x001fc600078e001b */
[----:B-1----:R-:W5:Y:S04]  /*215a0*/  LDL.LU.64 R26, [R1+0x1b0] ;  /* 0x0001b000011a7983 */ /* 0x002f680000300a00 */
[----:B------:R0:W-:Y:S04]  /*215b0*/  STL [R1+0x1478], R0 ;  /* 0x0014780001007387 */ /* 0x0001e80000100800 */
[----:B------:R-:W-:Y:S04]  /*215c0*/  STL [R1+0x1484], R10 ;  /* 0x0014840a01007387 */ /* 0x000fe80000100800 */
[----:B------:R-:W5:Y:S01]  /*215d0*/  LDL.LU.64 R16, [R1+0x14e0] ;  /* 0x0014e00001107983 */ /* 0x000f620000300a00 */
[----:B0-----:R-:W-:-:S05]  /*215e0*/  IMAD.MOV.U32 R0, RZ, RZ, R11 ;  /* 0x000000ffff007224 */ /* 0x001fca00078e000b */
[----:B------:R0:W-:Y:S04]  /*215f0*/  STL [R1+0x1480], R0 ;  /* 0x0014800001007387 */ /* 0x0001e80000100800 */
[----:B----4-:R1:W-:Y:S01]  /*21600*/  STL [R1+0x148c], R6 ;  /* 0x00148c0601007387 */ /* 0x0103e20000100800 */
[----:B0-----:R-:W-:-:S03]  /*21610*/  IMAD.MOV.U32 R0, RZ, RZ, R7 ;  /* 0x000000ffff007224 */ /* 0x001fc600078e0007 */
[----:B------:R-:W4:Y:S04]  /*21620*/  LDL.LU.64 R10, [R1+0x14e8] ;  /* 0x0014e800010a7983 */ /* 0x000f280000300a00 */
[----:B------:R-:W-:Y:S04]  /*21630*/  STL [R1+0x1494], R18 ;  /* 0x0014941201007387 */ /* 0x000fe80000100800 */
[----:B------:R0:W-:Y:S04]  /*21640*/  STL [R1+0x1488], R0 ;  /* 0x0014880001007387 */ /* 0x0001e80000100800 */
[----:B-1----:R-:W4:Y:S01]  /*21650*/  LDL.LU.64 R6, [R1+0x14f0] ;  /* 0x0014f00001067983 */ /* 0x002f220000300a00 */
[----:B0-----:R-:W-:-:S03]  /*21660*/  IMAD.MOV.U32 R0, RZ, RZ, R19 ;  /* 0x000000ffff007224 */ /* 0x001fc600078e0013 */
[----:B------:R-:W-:Y:S04]  /*21670*/  STL [R1+0x149c], R14 ;  /* 0x00149c0e01007387 */ /* 0x000fe80000100800 */
[----:B------:R0:W-:Y:S04]  /*21680*/  STL [R1+0x1490], R0 ;  /* 0x0014900001007387 */ /* 0x0001e80000100800 */
[----:B------:R-:W4:Y:S01]  /*21690*/  LDL.LU.64 R18, [R1+0x188] ;  /* 0x0001880001127983 */ /* 0x000f220000300a00 */
        /* <DEDUP_REMOVED lines=9> */
[----:B------:R-:W4:Y:S04]  /*21730*/  LDL.LU.64 R28, [R1+0x1510] ;  /* 0x00151000011c7983 */ /* 0x000f280000300a00 */
[----:B------:R0:W-:Y:S04]  /*21740*/  STL [R1+0x14a8], R0 ;  /* 0x0014a80001007387 */ /* 0x0001e80000100800 */
[----:B------:R1:W-:Y:S01]  /*21750*/  STL [R1+0x14b4], R8 ;  /* 0x0014b40801007387 */ /* 0x0003e20000100800 */
[----:B0-----:R-:W-:-:S03]  /*21760*/  IMAD.MOV.U32 R0, RZ, RZ, R9 ;  /* 0x000000ffff007224 */ /* 0x001fc600078e0009 */
[----:B-1----:R-:W4:Y:S04]  /*21770*/  LDL.LU.64 R8, [R1+0x160] ;  /* 0x0001600001087983 */ /* 0x002f280000300a00 */
[----:B------:R2:W-:Y:S02]  /*21780*/  STL [R1+0x14b0], R0 ;  /* 0x0014b00001007387 */ /* 0x0005e40000100800 */
[----:B--2---:R-:W-:Y:S02]  /*21790*/  IMAD.MOV.U32 R0, RZ, RZ, R3 ;  /* 0x000000ffff007224 */ /* 0x004fe400078e0003 */
[----:B------:R0:W-:Y:S04]  /*217a0*/  STL [R1+0x14bc], R2 ;  /* 0x0014bc0201007387 */ /* 0x0001e80000100800 */
[----:B------:R-:W-:Y:S04]  /*217b0*/  STL [R1+0x14c4], R20 ;  /* 0x0014c41401007387 */ /* 0x000fe80000100800 */
[----:B------:R1:W-:Y:S04]  /*217c0*/  STL [R1+0x14b8], R0 ;  /* 0x0014b80001007387 */ /* 0x0003e80000100800 */
[----:B0-----:R-:W2:Y:S01]  /*217d0*/  LDL.LU.64 R2, [R1+0x1520] ;  /* 0x0015200001027983 */ /* 0x001ea20000300a00 */
[----:B-1----:R-:W-:-:S03]  /*217e0*/  IMAD.MOV.U32 R0, RZ, RZ, R21 ;  /* 0x000000ffff007224 */ /* 0x002fc600078e0015 */
[----:B---3--:R-:W-:Y:S04]  /*217f0*/  STL [R1+0x14cc], R4 ;  /* 0x0014cc0401007387 */ /* 0x008fe80000100800 */
        /* <DEDUP_REMOVED lines=10> */
[----:B----4-:R-:W-:Y:S04]  /*218a0*/  STL [R1+0x14e4], R10 ;  /* 0x0014e40a01007387 */ /* 0x010fe80000100800 */
        /* <DEDUP_REMOVED lines=12> */
[----:B------:R0:W-:Y:S02]  /*21970*/  STL [R1+0x14f0], R0 ;  /* 0x0014f00001007387 */ /* 0x0001e40000100800 */
[----:B0-----:R-:W-:Y:S02]  /*21980*/  IMAD.MOV.U32 R0, RZ, RZ, R15 ;  /* 0x000000ffff007224 */ /* 0x001fe400078e000f */
[----:B------:R-:W4:Y:S04]  /*21990*/  LDL.LU.64 R14, [R1+0x1550] ;  /* 0x00155000010e7983 */ /* 0x000f280000300a00 */
[----:B------:R-:W-:Y:S04]  /*219a0*/  STL [R1+0x14f8], R0 ;  /* 0x0014f80001007387 */ /* 0x000fe80000100800 */
[----:B------:R0:W-:Y:S04]  /*219b0*/  STL [R1+0x1504], R12 ;  /* 0x0015040c01007387 */ /* 0x0001e80000100800 */
[----:B------:R-:W-:Y:S01]  /*219c0*/  STL [R1+0x150c], R28 ;  /* 0x00150c1c01007387 */ /* 0x000fe20000100800 */
[----:B------:R-:W-:-:S02]  /*219d0*/  IMAD.MOV.U32 R18, RZ, RZ, R29 ;  /* 0x000000ffff127224 */ /* 0x000fc400078e001d */
[----:B0-----:R-:W-:-:S05]  /*219e0*/  IMAD.MOV.U32 R12, RZ, RZ, R13 ;  /* 0x000000ffff0c7224 */ /* 0x001fca00078e000d */
[----:B------:R0:W-:Y:S04]  /*219f0*/  STL [R1+0x1500], R12 ;  /* 0x0015000c01007387 */ /* 0x0001e80000100800 */
[----:B0-----:R-:W4:Y:S04]  /*21a00*/  LDL.LU.64 R12, [R1+0x138] ;  /* 0x00013800010c7983 */ /* 0x001f280000300a00 */
[----:B------:R0:W-:Y:S04]  /*21a10*/  STL [R1+0x1514], R8 ;  /* 0x0015140801007387 */ /* 0x0001e80000100800 */
[----:B------:R-:W-:Y:S04]  /*21a20*/  STL [R1+0x1508], R18 ;  /* 0x0015081201007387 */ /* 0x000fe80000100800 */
[----:B------:R-:W4:Y:S04]  /*21a30*/  LDL.LU.64 R28, [R1+0x1560] ;  /* 0x00156000011c7983 */ /* 0x000f280000300a00 */
[----:B------:R-:W1:Y:S01]  /*21a40*/  S2R R0, SR_TID.X ;  /* 0x0000000000007919 */ /* 0x000e620000002100 */
[----:B0-----:R-:W-:Y:S01]  /*21a50*/  IMAD.MOV.U32 R8, RZ, RZ, R9 ;  /* 0x000000ffff087224 */ /* 0x001fe200078e0009 */
[----:B-1----:R-:W-:-:S04]  /*21a60*/  SHF.R.U32.HI R0, RZ, 0x5, R0 ;  /* 0x00000005ff007819 */ /* 0x002fc80000011600 */
[----:B------:R-:W-:Y:S01]  /*21a70*/  SGXT.U32 R0, R0, 0x1 ;  /* 0x000000010000781a */ /* 0x000fe20000000000 */
[----:B--2---:R0:W-:Y:S03]  /*21a80*/  STL [R1+0x151c], R2 ;  /* 0x00151c0201007387 */ /* 0x0041e60000100800 */
[----:B------:R-:W-:Y:S01]  /*21a90*/  LOP3.LUT R0, R0, 0x7e, RZ, 0xfc, !PT ;  /* 0x0000007e00007812 */ /* 0x000fe200078efcff */
[----:B------:R1:W-:Y:S04]  /*21aa0*/  STL [R1+0x1510], R8 ;  /* 0x0015100801007387 */ /* 0x0003e80000100800 */
[----:B------:R-:W-:Y:S02]  /*21ab0*/  IMAD R24, R0, c[0x0][0x188], RZ ;  /* 0x0000620000187a24 */ /* 0x000fe400078e02ff */
[----:B0-----:R-:W-:Y:S01]  /*21ac0*/  IMAD.MOV.U32 R2, RZ, RZ, R3 ;  /* 0x000000ffff027224 */ /* 0x001fe200078e0003 */
[----:B-1----:R-:W2:Y:S04]  /*21ad0*/  LDL.LU.64 R8, [R1+0x1568] ;  /* 0x0015680001087983 */ /* 0x002ea80000300a00 */
[----:B------:R-:W-:Y:S01]  /*21ae0*/  STL [R1+0x1518], R2 ;  /* 0x0015180201007387 */ /* 0x000fe20000100800 */
[----:B---3--:R-:W-:-:S03]  /*21af0*/  IMAD.MOV.U32 R0, RZ, RZ, R5 ;  /* 0x000000ffff007224 */ /* 0x008fc600078e0005 */
[----:B------:R0:W-:Y:S04]  /*21b00*/  STL [R1+0x1524], R4 ;  /* 0x0015240401007387 */ /* 0x0001e80000100800 */
[----:B0-----:R-:W3:Y:S04]  /*21b10*/  LDL.LU.64 R4, [R1+0x1570] ;  /* 0x0015700001047983 */ /* 0x001ee80000300a00 */
[----:B------:R0:W-:Y:S04]  /*21b20*/  STL [R1+0x1520], R0 ;  /* 0x0015200001007387 */ /* 0x0001e80000100800 */
[----:B-----5:R-:W-:Y:S04]  /*21b30*/  STL [R1+0x152c], R26 ;  /* 0x00152c1a01007387 */ /* 0x020fe80000100800 */
[----:B------:R-:W5:Y:S01]  /*21b40*/  LDL.LU.64 R22, [R1+0x130] ;  /* 0x0001300001167983 */ /* 0x000f620000300a00 */
[----:B0-----:R-:W-:-:S05]  /*21b50*/  IMAD.MOV.U32 R0, RZ, RZ, R27 ;  /* 0x000000ffff007224 */ /* 0x001fca00078e001b */
[----:B------:R4:W-:Y:S02]  /*21b60*/  STL [R1+0x1528], R0 ;  /* 0x0015280001007387 */ /* 0x0009e40000100800 */
[----:B----4-:R-:W-:Y:S02]  /*21b70*/  IMAD.MOV.U32 R0, RZ, RZ, R17 ;  /* 0x000000ffff007224 */ /* 0x010fe400078e0011 */
[----:B------:R0:W-:Y:S01]  /*21b80*/  STL [R1+0x1534], R16 ;  /* 0x0015341001007387 */ /* 0x0001e20000100800 */
[----:B------:R-:W-:-:S03]  /*21b90*/  IMAD.MOV R3, RZ, RZ, -c[0x0][0x188] ;  /* 0x80006200ff037624 */ /* 0x000fc600078e02ff */
[----:B0-----:R-:W4:Y:S04]  /*21ba0*/  LDL.LU.64 R16, [R1+0x1580] ;  /* 0x0015800001107983 */ /* 0x001f280000300a00 */
[----:B------:R0:W-:Y:S02]  /*21bb0*/  STL [R1+0x1530], R0 ;  /* 0x0015300001007387 */ /* 0x0001e40000100800 */
[----:B0-----:R-:W-:Y:S02]  /*21bc0*/  IMAD.MOV.U32 R0, RZ, RZ, R11 ;  /* 0x000000ffff007224 */ /* 0x001fe400078e000b */
[----:B------:R-:W-:Y:S04]  /*21bd0*/  STL [R1+0x153c], R10 ;  /* 0x00153c0a01007387 */ /* 0x000fe80000100800 */
[----:B------:R0:W-:Y:S01]  /*21be0*/  STL [R1+0x1538], R0 ;  /* 0x0015380001007387 */ /* 0x0001e20000100800 */
[----:B------:R-:W-:-:S03]  /*21bf0*/  IMAD R27, R3, 0x2, R24 ;  /* 0x00000002031b7824 */ /* 0x000fc600078e0218 */
[----:B------:R1:W-:Y:S01]  /*21c00*/  STL [R1+0x1544], R6 ;  /* 0x0015440601007387 */ /* 0x0003e20000100800 */
[----:B0-----:R-:W-:-:S03]  /*21c10*/  IMAD.MOV.U32 R0, RZ, RZ, R7 ;  /* 0x000000ffff007224 */ /* 0x001fc600078e0007 */
[----:B------:R-:W4:Y:S01]  /*21c20*/  LDL.LU.64 R10, [R1+0x1588] ;  /* 0x00158800010a7983 */ /* 0x000f220000300a00 */
[----:B------:R-:W-:-:S03]  /*21c30*/  IMAD R25, R3, 0x2, R27 ;  /* 0x0000000203197824 */ /* 0x000fc600078e021b */
[----:B-1----:R-:W4:Y:S04]  /*21c40*/  LDL.LU.64 R6, [R1+0x1590] ;  /* 0x0015900001067983 */ /* 0x002f280000300a00 */
[----:B------:R0:W-:Y:S02]  /*21c50*/  STL [R1+0x1540], R0 ;  /* 0x0015400001007387 */ /* 0x0001e40000100800 */
[----:B0-----:R-:W-:Y:S02]  /*21c60*/  IMAD.MOV.U32 R0, RZ, RZ, R15 ;  /* 0x000000ffff007224 */ /* 0x001fe400078e000f */
[----:B------:R-:W-:Y:S04]  /*21c70*/  STL [R1+0x154c], R14 ;  /* 0x00154c0e01007387 */ /* 0x000fe80000100800 */
[----:B------:R-:W-:Y:S04]  /*21c80*/  STL.64 [R1+0x1ac8], R24 ;  /* 0x001ac81801007387 */ /* 0x000fe80000100a00 */
[----:B------:R0:W-:Y:S04]  /*21c90*/  STL [R1+0x1548], R0 ;  /* 0x0015480001007387 */ /* 0x0001e80000100800 */
[----:B------:R1:W-:Y:S01]  /*21ca0*/  STL [R1+0x1554], R12 ;  /* 0x0015540c01007387 */ /* 0x0003e20000100800 */
[----:B0-----:R-:W-:-:S03]  /*21cb0*/  IMAD.MOV.U32 R0, RZ, RZ, R13 ;  /* 0x000000ffff007224 */ /* 0x001fc600078e000d */
[----:B------:R-:W4:Y:S04]  /*21cc0*/  LDL.LU.64 R20, [R1+0x128] ;  /* 0x0001280001147983 */ /* 0x000f280000300a00 */
[----:B------:R-:W-:Y:S04]  /*21cd0*/  STL [R1+0x155c], R28 ;  /* 0x00155c1c01007387 */ /* 0x000fe80000100800 */
[----:B------:R0:W-:Y:S04]  /*21ce0*/  STL [R1+0x1550], R0 ;  /* 0x0015500001007387 */ /* 0x0001e80000100800 */
[----:B------:R-:W4:Y:S04]  /*21cf0*/  LDL.LU.64 R18, [R1+0x15a0] ;  /* 0x0015a00001127983 */ /* 0x000f280000300a00 */
[----:B-1----:R-:W4:Y:S01]  /*21d00*/  LDL.LU.64 R12, [R1+0x15a8] ;  /* 0x0015a800010c7983 */ /* 0x002f220000300a00 */
[----:B0-----:R-:W-:-:S02]  /*21d10*/  IMAD.MOV.U32 R0, RZ, RZ, R29 ;  /* 0x000000ffff007224 */ /* 0x001fc400078e001d */
[----:B------:R-:W-:-:S03]  /*21d20*/  IMAD R26, R3, 0x2, R25 ;  /* 0x00000002031a7824 */ /* 0x000fc600078e0219 */
[----:B------:R2:W-:Y:S01]  /*21d30*/  STL [R1+0x1558], R0 ;  /* 0x0015580001007387 */ /* 0x0005e20000100800 */
[----:B------:R-:W-:-:S03]  /*21d40*/  IMAD R28, R3, 0x2, R26 ;  /* 0x00000002031c7824 */ /* 0x000fc600078e021a */
[----:B------:R-:W-:Y:S01]  /*21d50*/  STL.64 [R1+0x1ad0], R26 ;  /* 0x001ad01a01007387 */ /* 0x000fe20000100a00 */
[----:B--2---:R-:W-:-:S03]  /*21d60*/  IMAD.MOV.U32 R0, RZ, RZ, R9 ;  /* 0x000000ffff007224 */ /* 0x004fc600078e0009 */
[----:B------:R0:W-:Y:S04]  /*21d70*/  STL [R1+0x1564], R8 ;  /* 0x0015640801007387 */ /* 0x0001e80000100800 */
[----:B0-----:R-:W2:Y:S04]  /*21d80*/  LDL.LU.64 R8, [R1+0x15b0] ;  /* 0x0015b00001087983 */ /* 0x001ea80000300a00 */
[----:B------:R3:W-:Y:S02]  /*21d90*/  STL [R1+0x1560], R0 ;  /* 0x0015600001007387 */ /* 0x0007e40000100800 */
[----:B---3--:R-:W-:-:S02]  /*21da0*/  IMAD.MOV.U32 R0, RZ, RZ, R5 ;  /* 0x000000ffff007224 */ /* 0x008fc400078e0005 */
[----:B------:R-:W-:Y:S04]  /*21db0*/  STL [R1+0x156c], R4 ;  /* 0x00156c0401007387 */ /* 0x000fe80000100800 */
[----:B------:R-:W-:Y:S04]  /*21dc0*/  STL [R1+0x1ad8], R28 ;  /* 0x001ad81c01007387 */ /* 0x000fe80000100800 */
[----:B------:R0:W-:Y:S04]  /*21dd0*/  STL [R1+0x1568], R0 ;  /* 0x0015680001007387 */ /* 0x0001e80000100800 */
[----:B-----5:R-:W-:Y:S04]  /*21de0*/  STL [R1+0x1574], R22 ;  /* 0x0015741601007387 */ /* 0x020fe80000100800 */
[----:B------:R-:W3:Y:S01]  /*21df0*/  LDL.LU.64 R14, [R1+0x120] ;  /* 0x00012000010e7983 */ /* 0x000ee20000300a00 */
[----:B0-----:R-:W-:-:S02]  /*21e00*/  IMAD.MOV.U32 R0, RZ, RZ, R23 ;  /* 0x000000ffff007224 */ /* 0x001fc400078e0017 */
[----:B------:R-:W-:-:S04]  /*21e10*/  IMAD R4, R3, 0x2, R28 ;  /* 0x0000000203047824 */ /* 0x000fc800078e021c */
[----:B------:R-:W-:Y:S01]  /*21e20*/  IMAD R5, R3, 0x2, R4 ;  /* 0x0000000203057824 */ /* 0x000fe200078e0204 */
[----:B----4-:R-:W-:Y:S04]  /*21e30*/  STL [R1+0x157c], R16 ;  /* 0x00157c1001007387 */ /* 0x010fe80000100800 */
[----:B------:R0:W-:Y:S04]  /*21e40*/  STL [R1+0x1570], R0 ;  /* 0x0015700001007387 */ /* 0x0001e80000100800 */
[----:B------:R-:W4:Y:S01]  /*21e50*/  LDL.LU.64 R26, [R1+0x15c0] ;  /* 0x0015c000011a7983 */ /* 0x000f220000300a00 */
[----:B0-----:R-:W-:-:S03]  /*21e60*/  IMAD.MOV.U32 R0, RZ, RZ, R17 ;  /* 0x000000ffff007224 */ /* 0x001fc600078e0011 */
[----:B------:R-:W5:Y:S04]  /*21e70*/  LDL.LU.64 R16, [R1+0x15c8] ;  /* 0x0015c80001107983 */ /* 0x000f680000300a00 */
[----:B------:R0:W-:Y:S02]  /*21e80*/  STL [R1+0x1578], R0 ;  /* 0x0015780001007387 */ /* 0x0001e40000100800 */
[----:B0-----:R-:W-:Y:S02]  /*21e90*/  IMAD.MOV.U32 R0, RZ, RZ, R11 ;  /* 0x000000ffff007224 */ /* 0x001fe400078e000b */
[----:B------:R0:W-:Y:S04]  /*21ea0*/  STL [R1+0x1584], R10 ;  /* 0x0015840a01007387 */ /* 0x0001e80000100800 */
[----:B------:R-:W-:Y:S04]  /*21eb0*/  STL [R1+0x158c], R6 ;  /* 0x00158c0601007387 */ /* 0x000fe80000100800 */
[----:B------:R1:W-:Y:S04]  /*21ec0*/  STL [R1+0x1580], R0 ;  /* 0x0015800001007387 */ /* 0x0003e80000100800 */
[----:B0-----:R-:W5:Y:S04]  /*21ed0*/  LDL.LU.64 R10, [R1+0x15d0] ;  /* 0x0015d000010a7983 */ /* 0x001f680000300a00 */
[----:B------:R-:W5:Y:S01]  /*21ee0*/  LDL.LU.64 R24, [R1+0x118] ;  /* 0x0001180001187983 */ /* 0x000f620000300a00 */
[----:B-1----:R-:W-:-:S05]  /*21ef0*/  IMAD.MOV.U32 R0, RZ, RZ, R7 ;  /* 0x000000ffff007224 */ /* 0x002fca00078e0007 */
[----:B------:R0:W-:Y:S04]  /*21f00*/  STL [R1+0x1588], R0 ;  /* 0x0015880001007387 */ /* 0x0001e80000100800 */
[----:B------:R-:W-:Y:S04]  /*21f10*/  STL.64 [R1+0x1ae0], R4 ;  /* 0x001ae00401007387 */ /* 0x000fe80000100a00 */
[----:B------:R-:W-:Y:S01]  /*21f20*/  STL [R1+0x1594], R20 ;  /* 0x0015941401007387 */ /* 0x000fe20000100800 */
[----:B0-----:R-:W-:-:S03]  /*21f30*/  IMAD.MOV.U32 R0, RZ, RZ, R21 ;  /* 0x000000ffff007224 */ /* 0x001fc600078e0015 */
[----:B------:R-:W5:Y:S04]  /*21f40*/  LDL.LU.64 R22, [R1+0x15e0] ;  /* 0x0015e00001167983 */ /* 0x000f680000300a00 */
[----:B------:R-:W-:Y:S04]  /*21f50*/  STL [R1+0x159c], R18 ;  /* 0x00159c1201007387 */ /* 0x000fe80000100800 */
[----:B------:R0:W-:Y:S02]  /*21f60*/  STL [R1+0x1590], R0 ;  /* 0x0015900001007387 */ /* 0x0001e40000100800 */
[----:B0-----:R-:W-:-:S02]  /*21f70*/  IMAD.MOV.U32 R0, RZ, RZ, R19 ;  /* 0x000000ffff007224 */ /* 0x001fc400078e0013 */
[----:B------:R-:W5:Y:S04]  /*21f80*/  LDL.LU.64 R18, [R1+0x15e8] ;  /* 0x0015e80001127983 */ /* 0x000f680000300a00 */
[----:B------:R0:W-:Y:S04]  /*21f90*/  STL [R1+0x1598], R0 ;  /* 0x0015980001007387 */ /* 0x0001e80000100800 */
[----:B------:R1:W-:Y:S01]  /*21fa0*/  STL [R1+0x15a4], R12 ;  /* 0x0015a40c01007387 */ /* 0x0003e20000100800 */
[----:B0-----:R-:W-:-:S03]  /*21fb0*/  IMAD.MOV.U32 R0, RZ, RZ, R13 ;  /* 0x000000ffff007224 */ /* 0x001fc600078e000d */
[----:B-1----:R-:W5:Y:S01]  /*21fc0*/  LDL.LU.64 R12, [R1+0x15f0] ;  /* 0x0015f000010c7983 */ /* 0x002f620000300a00 */
[----:B------:R-:W-:-:S03]  /*21fd0*/  IMAD R6, R3, 0x2, R5 ;  /* 0x0000000203067824 */ /* 0x000fc600078e0205 */
[----:B------:R0:W-:Y:S01]  /*21fe0*/  STL [R1+0x15a0], R0 ;  /* 0x0015a00001007387 */ /* 0x0001e20000100800 */
[C---:B------:R-:W-:Y:S02]  /*21ff0*/  IMAD R7, R3.reuse, 0x2, R6 ;  /* 0x0000000203077824 */ /* 0x040fe400078e0206 */
[----:B--2---:R-:W-:Y:S01]  /*22000*/  IMAD.MOV.U32 R2, RZ, RZ, R9 ;  /* 0x000000ffff027224 */ /* 0x004fe200078e0009 */
[----:B------:R1:W-:Y:S04]  /*22010*/  STL [R1+0x15ac], R8 ;  /* 0x0015ac0801007387 */ /* 0x0003e80000100800 */
[----:B------:R-:W2:Y:S04]  /*22020*/  LDL.LU.64 R20, [R1+0x110] ;  /* 0x0001100001147983 */ /* 0x000ea80000300a00 */
[----:B0-----:R-:W2:Y:S04]  /*22030*/  LDL R0, [R1+0x19c0] ;  /* 0x0019c00001007983 */ /* 0x001ea80000100800 */
[----:B------:R3:W-:Y:S04]  /*22040*/  STL [R1+0x15a8], R2 ;  /* 0x0015a80201007387 */ /* 0x0007e80000100800 */
[----:B------:R-:W-:Y:S01]  /*22050*/  STL.64 [R1+0x1ae8], R6 ;  /* 0x001ae80601007387 */ /* 0x000fe20000100a00 */
[----:B-1----:R-:W-:-:S02]  /*22060*/  IMAD R8, R3, 0x2, R7 ;  /* 0x0000000203087824 */ /* 0x002fc400078e0207 */
[----:B---3--:R-:W-:Y:S01]  /*22070*/  IMAD.MOV.U32 R2, RZ, RZ, R15 ;  /* 0x000000ffff027224 */ /* 0x008fe200078e000f */
[----:B------:R0:W-:Y:S04]  /*22080*/  STL [R1+0x15b4], R14 ;  /* 0x0015b40e01007387 */ /* 0x0001e80000100800 */
[----:B0-----:R-:W3:Y:S04]  /*22090*/  LDL.LU.64 R14, [R1+0x1600] ;  /* 0x00160000010e7983 */ /* 0x001ee80000300a00 */
[----:B------:R4:W-:Y:S02]  /*220a0*/  STL [R1+0x15b0], R2 ;  /* 0x0015b00201007387 */ /* 0x0009e40000100800 */
[----:B----4-:R-:W-:-:S02]  /*220b0*/  IMAD.MOV.U32 R2, RZ, RZ, R27 ;  /* 0x000000ffff027224 */ /* 0x010fc400078e001b */
[----:B------:R-:W-:Y:S04]  /*220c0*/  STL [R1+0x15bc], R26 ;  /* 0x0015bc1a01007387 */ /* 0x000fe80000100800 */
[----:B------:R0:W-:Y:S04]  /*220d0*/  STL [R1+0x15b8], R2 ;  /* 0x0015b80201007387 */ /* 0x0001e80000100800 */
[----:B-----5:R-:W-:Y:S04]  /*220e0*/  STL [R1+0x15c4], R16 ;  /* 0x0015c41001007387 */ /* 0x020fe80000100800 */
[----:B------:R-:W4:Y:S01]  /*220f0*/  LDL.LU.64 R6, [R1+0x1608] ;  /* 0x0016080001067983 */ /* 0x000f220000300a00 */
[----:B0-----:R-:W-:-:S03]  /*22100*/  IMAD.MOV.U32 R2, RZ, RZ, R17 ;  /* 0x000000ffff027224 */ /* 0x001fc600078e0011 */
[----:B------:R-:W5:Y:S04]  /*22110*/  LDL.LU.64 R4, [R1+0x1610] ;  /* 0x0016100001047983 */ /* 0x000f680000300a00 */
[----:B------:R0:W-:Y:S02]  /*22120*/  STL [R1+0x15c0], R2 ;  /* 0x0015c00201007387 */ /* 0x0001e40000100800 */
[----:B0-----:R-:W-:Y:S02]  /*22130*/  IMAD.MOV.U32 R2, RZ, RZ, R11 ;  /* 0x000000ffff027224 */ /* 0x001fe400078e000b */
[----:B------:R-:W-:Y:S04]  /*22140*/  STL [R1+0x15cc], R10 ;  /* 0x0015cc0a01007387 */ /* 0x000fe80000100800 */
[----:B------:R-:W5:Y:S04]  /*22150*/  LDL.LU.64 R16, [R1+0x108] ;  /* 0x0001080001107983 */ /* 0x000f680000300a00 */
[----:B------:R0:W-:Y:S04]  /*22160*/  STL [R1+0x15c8], R2 ;  /* 0x0015c80201007387 */ /* 0x0001e80000100800 */
[----:B------:R-:W-:Y:S01]  /*22170*/  STL [R1+0x15d4], R24 ;  /* 0x0015d41801007387 */ /* 0x000fe20000100800 */
[----:B0-----:R-:W-:-:S03]  /*22180*/  IMAD.MOV.U32 R2, RZ, RZ, R25 ;  /* 0x000000ffff027224 */ /* 0x001fc600078e0019 */
[----:B------:R-:W-:Y:S04]  /*22190*/  STL [R1+0x15dc], R22 ;  /* 0x0015dc1601007387 */ /* 0x000fe80000100800 */
[----:B------:R0:W-:Y:S04]  /*221a0*/  STL [R1+0x15d0], R2 ;  /* 0x0015d00201007387 */ /* 0x0001e80000100800 */
[----:B------:R-:W5:Y:S01]  /*221b0*/  LDL.LU.64 R28, [R1+0x1620] ;  /* 0x00162000011c7983 */ /* 0x000f620000300a00 */
[----:B0-----:R-:W-:-:S05]  /*221c0*/  IMAD.MOV.U32 R2, RZ, RZ, R23 ;  /* 0x000000ffff027224 */ /* 0x001fca00078e0017 */
[----:B------:R0:W-:Y:S04]  /*221d0*/  STL [R1+0x15d8], R2 ;  /* 0x0015d80201007387 */ /* 0x0001e80000100800 */
[----:B------:R1:W-:Y:S01]  /*221e0*/  STL [R1+0x15e4], R18 ;  /* 0x0015e41201007387 */ /* 0x0003e20000100800 */
[----:B0-----:R-:W-:-:S03]  /*221f0*/  IMAD.MOV.U32 R2, RZ, RZ, R19 ;  /* 0x000000ffff027224 */ /* 0x001fc600078e0013 */
[----:B------:R-:W5:Y:S04]  /*22200*/  LDL.LU.64 R26, [R1+0x1628] ;  /* 0x00162800011a7983 */ /* 0x000f680000300a00 */
[----:B-1----:R-:W5:Y:S04]  /*22210*/  LDL.LU.64 R18, [R1+0x1630] ;  /* 0x0016300001127983 */ /* 0x002f680000300a00 */
[----:B------:R0:W-:Y:S04]  /*22220*/  STL [R1+0x15e0], R2 ;  /* 0x0015e00201007387 */ /* 0x0001e80000100800 */
[----:B------:R-:W-:Y:S04]  /*22230*/  STL [R1+0x15ec], R12 ;  /* 0x0015ec0c01007387 */ /* 0x000fe80000100800 */
[----:B------:R-:W5:Y:S01]  /*22240*/  LDL.LU.64 R24, [R1+0x100] ;  /* 0x0001000001187983 */ /* 0x000f620000300a00 */
[----:B0-----:R-:W-:-:S05]  /*22250*/  IMAD.MOV.U32 R2, RZ, RZ, R13 ;  /* 0x000000ffff027224 */ /* 0x001fca00078e000d */
[----:B------:R2:W-:Y:S02]  /*22260*/  STL [R1+0x15e8], R2 ;  /* 0x0015e80201007387 */ /* 0x0005e40000100800 */
[----:B--2---:R-:W-:Y:S02]  /*22270*/  IMAD.MOV.U32 R2, RZ, RZ, R21 ;  /* 0x000000ffff027224 */ /* 0x004fe400078e0015 */
[----:B------:R0:W-:Y:S01]  /*22280*/  STL [R1+0x15f4], R20 ;  /* 0x0015f41401007387 */ /* 0x0001e20000100800 */
[----:B------:R-:W-:-:S03]  /*22290*/  ISETP.GE.AND P1, PT, R0, RZ, PT ;  /* 0x000000ff0000720c */ /* 0x000fc60003f26270 */
[----:B0-----:R-:W2:Y:S04]  /*222a0*/  LDL.LU.64 R20, [R1+0x1640] ;  /* 0x0016400001147983 */ /* 0x001ea80000300a00 */
[----:B------:R-:W-:Y:S01]  /*222b0*/  STL [R1+0x15f0], R2 ;  /* 0x0015f00201007387 */ /* 0x000fe20000100800 */
[----:B---3--:R-:W-:-:S03]  /*222c0*/  IMAD.MOV.U32 R0, RZ, RZ, R15 ;  /* 0x000000ffff007224 */ /* 0x008fc600078e000f */
[----:B------:R-:W-:Y:S04]  /*222d0*/  STL [R1+0x15fc], R14 ;  /* 0x0015fc0e01007387 */ /* 0x000fe80000100800 */
[----:B------:R-:W3:Y:S04]  /*222e0*/  LDL.LU.64 R22, [R1+0x1648] ;  /* 0x0016480001167983 */ /* 0x000ee80000300a00 */
[----:B------:R4:W-:Y:S02]  /*222f0*/  STL [R1+0x15f8], R0 ;  /* 0x0015f80001007387 */ /* 0x0009e40000100800 */
[----:B----4-:R-:W-:-:S02]  /*22300*/  IMAD.MOV.U32 R0, RZ, RZ, R7 ;  /* 0x000000ffff007224 */ /* 0x010fc400078e0007 */
[----:B------:R0:W-:Y:S01]  /*22310*/  STL [R1+0x1604], R6 ;  /* 0x0016040601007387 */ /* 0x0001e20000100800 */
[----:B-----5:R-:W-:-:S03]  /*22320*/  IMAD.MOV.U32 R2, RZ, RZ, R5 ;  /* 0x000000ffff027224 */ /* 0x020fc600078e0005 */
[----:B0-----:R-:W4:Y:S04]  /*22330*/  LDL.LU.64 R6, [R1+0x1ae8] ;  /* 0x001ae80001067983 */ /* 0x001f280000300a00 */
[----:B------:R0:W-:Y:S04]  /*22340*/  STL [R1+0x160c], R4 ;  /* 0x00160c0401007387 */ /* 0x0001e80000100800 */
[----:B------:R1:W-:Y:S04]  /*22350*/  STL [R1+0x1600], R0 ;  /* 0x0016000001007387 */ /* 0x0003e80000100800 */
[----:B0-----:R-:W5:Y:S04]  /*22360*/  LDL.LU.64 R4, [R1+0x1ae0] ;  /* 0x001ae00001047983 */ /* 0x001f680000300a00 */
[----:B-1----:R-:W4:Y:S04]  /*22370*/  LDL.LU R0, [R1+0x614] ;  /* 0x0006140001007983 */ /* 0x002f280000300800 */
[----:B------:R0:W-:Y:S04]  /*22380*/  STL [R1+0x1608], R2 ;  /* 0x0016080201007387 */ /* 0x0001e80000100800 */
[----:B------:R-:W-:Y:S01]  /*22390*/  STL [R1+0x1614], R16 ;  /* 0x0016141001007387 */ /* 0x000fe20000100800 */
[----:B0-----:R-:W-:-:S05]  /*223a0*/  IMAD.MOV.U32 R2, RZ, RZ, R17 ;  /* 0x000000ffff027224 */ /* 0x001fca00078e0011 */
[----:B------:R0:W-:Y:S02]  /*223b0*/  STL [R1+0x1610], R2 ;  /* 0x0016100201007387 */ /* 0x0001e40000100800 */
[----:B0-----:R-:W-:Y:S02]  /*223c0*/  IMAD.MOV.U32 R2, RZ, RZ, R29 ;  /* 0x000000ffff027224 */ /* 0x001fe400078e001d */
[----:B------:R0:W-:Y:S04]  /*223d0*/  STL [R1+0x161c], R28 ;  /* 0x00161c1c01007387 */ /* 0x0001e80000100800 */
[----:B0-----:R-:W5:Y:S04]  /*223e0*/  LDL.LU R28, [R1+0x1ad8] ;  /* 0x001ad800011c7983 */ /* 0x001f680000300800 */
[----:B------:R0:W-:Y:S02]  /*223f0*/  STL [R1+0x1618], R2 ;  /* 0x0016180201007387 */ /* 0x0001e40000100800 */
[----:B0-----:R-:W-:-:S02]  /*22400*/  IMAD.MOV.U32 R2, RZ, RZ, R27 ;  /* 0x000000ffff027224 */ /* 0x001fc400078e001b */
[----:B------:R0:W-:Y:S04]  /*22410*/  STL [R1+0x1624], R26 ;  /* 0x0016241a01007387 */ /* 0x0001e80000100800 */
[----:B0-----:R-:W5:Y:S04]  /*22420*/  LDL.LU.64 R26, [R1+0x1ad0] ;  /* 0x001ad000011a7983 */ /* 0x001f680000300a00 */
[----:B------:R-:W-:Y:S04]  /*22430*/  STL [R1+0x162c], R18 ;  /* 0x00162c1201007387 */ /* 0x000fe80000100800 */
[----:B------:R0:W-:Y:S02]  /*22440*/  STL [R1+0x1620], R2 ;  /* 0x0016200201007387 */ /* 0x0001e40000100800 */
[----:B0-----:R-:W-:-:S05]  /*22450*/  IMAD.MOV.U32 R2, RZ, RZ, R19 ;  /* 0x000000ffff027224 */ /* 0x001fca00078e0013 */
[----:B------:R0:W-:Y:S04]  /*22460*/  STL [R1+0x1628], R2 ;  /* 0x0016280201007387 */ /* 0x0001e80000100800 */
[----:B------:R1:W-:Y:S01]  /*22470*/  STL [R1+0x1634], R24 ;  /* 0x0016341801007387 */ /* 0x0003e20000100800 */
[----:B0-----:R-:W-:-:S03]  /*22480*/  IMAD.MOV.U32 R2, RZ, RZ, R25 ;  /* 0x000000ffff027224 */ /* 0x001fc600078e0019 */
[----:B-1----:R-:W5:Y:S01]  /*22490*/  LDL.LU.64 R24, [R1+0x1ac8] ;  /* 0x001ac80001187983 */ /* 0x002f620000300a00 */
[----:B------:R-:W-:Y:S01]  /*224a0*/  ISETP.NE.AND P0, PT, RZ, c[0x0][0x178], PT ;  /* 0x00005e00ff007a0c */ /* 0x000fe20003f05270 */
[----:B------:R-:W-:-:S04]  /*224b0*/  IMAD R9, R3, 0x2, R8 ;  /* 0x0000000203097824 */ /* 0x000fc800078e0208 */
[----:B------:R-:W-:-:S04]  /*224c0*/  IMAD R10, R3, 0x2, R9 ;  /* 0x00000002030a7824 */ /* 0x000fc800078e0209 */
[----:B------:R-:W-:-:S04]  /*224d0*/  IMAD R11, R3, 0x2, R10 ;  /* 0x00000002030b7824 */ /* 0x000fc800078e020a */
[C---:B------:R-:W-:Y:S01]  /*224e0*/  IMAD R12, R3.reuse, 0x2, R11 ;  /* 0x00000002030c7824 */ /* 0x040fe200078e020b */
[----:B------:R-:W-:Y:S03]  /*224f0*/  STL [R1+0x1630], R2 ;  /* 0x0016300201007387 */ /* 0x000fe60000100800 */
[C---:B------:R-:W-:Y:S01]  /*22500*/  IMAD R13, R3.reuse, 0x2, R12 ;  /* 0x00000002030d7824 */ /* 0x040fe200078e020c */
[----:B--2---:R0:W-:Y:S03]  /*22510*/  STL [R1+0x163c], R20 ;  /* 0x00163c1401007387 */ /* 0x0041e60000100800 */
[----:B------:R-:W-:-:S04]  /*22520*/  IMAD R14, R3, 0x2, R13 ;  /* 0x00000002030e7824 */ /* 0x000fc800078e020d */
[----:B------:R-:W-:Y:S02]  /*22530*/  IMAD R15, R3, 0x2, R14 ;  /* 0x00000002030f7824 */ /* 0x000fe400078e020e */
[----:B0-----:R-:W-:-:S05]  /*22540*/  IMAD.MOV.U32 R20, RZ, RZ, R21 ;  /* 0x000000ffff147224 */ /* 0x001fca00078e0015 */
[----:B------:R0:W-:Y:S01]  /*22550*/  STL [R1+0x1638], R20 ;  /* 0x0016381401007387 */ /* 0x0001e20000100800 */
[----:B------:R-:W-:-:S03]  /*22560*/  IMAD R16, R3, 0x2, R15 ;  /* 0x0000000203107824 */ /* 0x000fc600078e020f */
[----:B---3--:R-:W-:Y:S01]  /*22570*/  STL [R1+0x1644], R22 ;  /* 0x0016441601007387 */ /* 0x008fe20000100800 */
[----:B------:R-:W-:Y:S02]  /*22580*/  IMAD.MOV.U32 R21, RZ, RZ, R23 ;  /* 0x000000ffff157224 */ /* 0x000fe400078e0017 */
[----:B------:R-:W-:-:S03]  /*22590*/  IMAD R17, R3, 0x2, R16 ;  /* 0x0000000203117824 */ /* 0x000fc600078e0210 */
[----:B------:R1:W-:Y:S01]  /*225a0*/  STL [R1+0x1640], R21 ;  /* 0x0016401501007387 */ /* 0x0003e20000100800 */
[----:B------:R-:W-:-:S04]  /*225b0*/  IMAD R19, R3, 0x2, R17 ;  /* 0x0000000203137824 */ /* 0x000fc800078e0211 */
[----:B------:R-:W-:-:S04]  /*225c0*/  IMAD R18, R3, 0x2, R19 ;  /* 0x0000000203127824 */ /* 0x000fc800078e0213 */
[----:B0-----:R-:W-:-:S04]  /*225d0*/  IMAD R20, R3, 0x2, R18 ;  /* 0x0000000203147824 */ /* 0x001fc800078e0212 */
[----:B-1----:R-:W-:Y:S02]  /*225e0*/  IMAD R21, R3, 0x2, R20 ;  /* 0x0000000203157824 */ /* 0x002fe400078e0214 */
[----:B----4-:R-:W-:Y:S01]  /*225f0*/  @!P1 IMAD.MOV R0, RZ, RZ, -R0 ;  /* 0x000000ffff009224 */ /* 0x010fe200078e0a00 */
[----:B------:R-:W-:-:S05]  /*22600*/  @!P0 LOP3.LUT R0, RZ, c[0x0][0x178], RZ, 0x33, !PT ;  /* 0x00005e00ff008a12 */ /* 0x000fca00078e33ff */
[----:B------:R-:W-:-:S05]  /*22610*/  IMAD R0, R0, c[0x0][0x184], RZ ;  /* 0x0000610000007a24 */ /* 0x000fca00078e02ff */
[----:B------:R-:W-:-:S04]  /*22620*/  LEA R2, P0, R0, c[0x0][0x160], 0x1 ;  /* 0x0000580000027a11 */ /* 0x000fc800078008ff */
[----:B------:R-:W-:Y:S01]  /*22630*/  LEA.HI.X.SX32 R0, R0, c[0x0][0x164], 0x1, P0 ;  /* 0x0000590000007a11 */ /* 0x000fe200000f0eff */
[----:B------:R-:W0:Y:S02]  /*22640*/  S2R R29, SR_TID.X ;  /* 0x00000000001d7919 */ /* 0x000e240000002100 */
[----:B0-----:R-:W-:-:S04]  /*22650*/  SHF.R.U32.HI R29, RZ, 0x5, R29 ;  /* 0x00000005ff1d7819 */ /* 0x001fc8000001161d */
[----:B------:R-:W-:-:S05]  /*22660*/  SGXT.U32 R29, R29, 0x1 ;  /* 0x000000011d1d781a */ /* 0x000fca0000000000 */
[----:B------:R-:W-:Y:S01]  /*22670*/  IMAD R29, R29, c[0x0][0x188], RZ ;  /* 0x000062001d1d7a24 */ /* 0x000fe200078e02ff */
[-C--:B-----5:R-:W-:Y:S02]  /*22680*/  LEA R22, P6, R27, R2.reuse, 0x1 ;  /* 0x000000021b167211 */ /* 0x0a0fe400078c08ff */
[----:B------:R-:W-:-:S05]  /*22690*/  LEA R23, P1, R24, R2, 0x1 ;  /* 0x0000000218177211 */ /* 0x000fca00078208ff */
[----:B------:R0:W-:Y:S04]  /*226a0*/  STL [R1+0x164c], R23 ;  /* 0x00164c1701007387 */ /* 0x0001e80000100800 */
[----:B------:R-:W-:Y:S01]  /*226b0*/  STL [R1+0x1654], R22 ;  /* 0x0016541601007387 */ /* 0x000fe20000100800 */
[----:B0-----:R-:W-:-:S05]  /*226c0*/  LEA R23, P5, R25, R2, 0x1 ;  /* 0x0000000219177211 */ /* 0x001fca00078a08ff */
[----:B------:R0:W-:Y:S02]  /*226d0*/  STL [R1+0x165c], R23 ;  /* 0x00165c1701007387 */ /* 0x0001e40000100800 */
[----:B0-----:R-:W-:-:S05]  /*226e0*/  LEA R23, P0, R26, R2, 0x1 ;  /* 0x000000021a177211 */ /* 0x001fca00078008ff */
[----:B------:R0:W-:Y:S01]  /*226f0*/  STL [R1+0x1664], R23 ;  /* 0x0016641701007387 */ /* 0x0001e20000100800 */
[----:B------:R-:W-:Y:S01]  /*22700*/  IMAD R22, R3, 0x2, R21 ;  /* 0x0000000203167824 */ /* 0x000fe200078e0215 */
[----:B0-----:R-:W-:-:S05]  /*22710*/  LEA R23, P4, R28, R2, 0x1 ;  /* 0x000000021c177211 */ /* 0x001fca00078808ff */
[----:B------:R0:W-:Y:S01]  /*22720*/  STL [R1+0x166c], R23 ;  /* 0x00166c1701007387 */ /* 0x0001e20000100800 */
[----:B------:R-:W-:Y:S02]  /*22730*/  LEA.HI.X.SX32 R24, R24, R0, 0x1, P1 ;  /* 0x0000000018187211 */ /* 0x000fe400008f0eff */
[----:B0-----:R-:W-:-:S05]  /*22740*/  LEA R23, P3, R4, R2, 0x1 ;  /* 0x0000000204177211 */ /* 0x001fca00078608ff */
[----:B------:R0:W-:Y:S01]  /*22750*/  STL [R1+0x1674], R23 ;  /* 0x0016741701007387 */ /* 0x0001e20000100800 */
[----:B------:R-:W-:Y:S01]  /*22760*/  LEA.HI.X.SX32 R27, R27, R0, 0x1, P6 ;  /* 0x000000001b1b7211 */ /* 0x000fe200030f0eff */
[----:B0-----:R-:W-:Y:S01]  /*22770*/  IMAD R23, R3, 0x2, R22 ;  /* 0x0000000203177824 */ /* 0x001fe200078e0216 */
[----:B------:R-:W-:-:S05]  /*22780*/  LEA R3, P2, R5, R2, 0x1 ;  /* 0x0000000205037211 */ /* 0x000fca00078408ff */
[----:B------:R-:W-:Y:S04]  /*22790*/  STL [R1+0x167c], R3 ;  /* 0x00167c0301007387 */ /* 0x000fe80000100800 */
[----:B------:R0:W-:Y:S02]  /*227a0*/  STL [R1+0x1648], R24 ;  /* 0x0016481801007387 */ /* 0x0001e40000100800 */
[----:B0-----:R-:W-:-:S05]  /*227b0*/  LEA R24, P1, R6, R2, 0x1 ;  /* 0x0000000206187211 */ /* 0x001fca00078208ff */
[----:B------:R-:W-:Y:S04]  /*227c0*/  STL [R1+0x1684], R24 ;  /* 0x0016841801007387 */ /* 0x000fe80000100800 */
[----:B------:R0:W-:Y:S02]  /*227d0*/  STL [R1+0x1650], R27 ;  /* 0x0016501b01007387 */ /* 0x0001e40000100800 */
[----:B0-----:R-:W-:-:S05]  /*227e0*/  LEA R27, P6, R7, R2, 0x1 ;  /* 0x00000002071b7211 */ /* 0x001fca00078c08ff */
[----:B------:R0:W-:Y:S02]  /*227f0*/  STL [R1+0x168c], R27 ;  /* 0x00168c1b01007387 */ /* 0x0001e40000100800 */
[----:B0-----:R-:W-:-:S05]  /*22800*/  LEA.HI.X.SX32 R27, R25, R0, 0x1, P5 ;  /* 0x00000000191b7211 */ /* 0x001fca00028f0eff */
[----:B------:R0:W-:Y:S01]  /*22810*/  STL [R1+0x1658], R27 ;  /* 0x0016581b01007387 */ /* 0x0001e20000100800 */
[-C--:B------:R-:W-:Y:S02]  /*22820*/  LEA.HI.X.SX32 R26, R26, R0.reuse, 0x1, P0 ;  /* 0x000000001a1a7211 */ /* 0x080fe400000f0eff */
[----:B------:R-:W-:Y:S02]  /*22830*/  LEA.HI.X.SX32 R28, R28, R0, 0x1, P4 ;  /* 0x000000001c1c7211 */ /* 0x000fe400020f0eff */
[----:B0-----:R-:W-:-:S05]  /*22840*/  LEA R27, P5, R8, R2, 0x1 ;  /* 0x00000002081b7211 */ /* 0x001fca00078a08ff */
[----:B------:R0:W-:Y:S04]  /*22850*/  STL [R1+0x1694], R27 ;  /* 0x0016941b01007387 */ /* 0x0001e80000100800 */
[----:B------:R-:W-:Y:S01]  /*22860*/  STL [R1+0x1660], R26 ;  /* 0x0016601a01007387 */ /* 0x000fe20000100800 */
[----:B0-----:R-:W-:-:S05]  /*22870*/  LEA R27, P0, R9, R2, 0x1 ;  /* 0x00000002091b7211 */ /* 0x001fca00078008ff */
[----:B------:R0:W-:Y:S04]  /*22880*/  STL [R1+0x169c], R27 ;  /* 0x00169c1b01007387 */ /* 0x0001e80000100800 */
[----:B------:R1:W-:Y:S01]  /*22890*/  STL [R1+0x1668], R28 ;  /* 0x0016681c01007387 */ /* 0x0003e20000100800 */
[----:B0-----:R-:W-:Y:S02]  /*228a0*/  LEA R27, P4, R10, R2, 0x1 ;  /* 0x000000020a1b7211 */ /* 0x001fe400078808ff */
[----:B-1----:R-:W-:-:S03]  /*228b0*/  LEA.HI.X.SX32 R28, R4, R0, 0x1, P3 ;  /* 0x00000000041c7211 */ /* 0x002fc600018f0eff */
[----:B------:R0:W-:Y:S04]  /*228c0*/  STL [R1+0x16a4], R27 ;  /* 0x0016a41b01007387 */ /* 0x0001e80000100800 */
[----:B------:R1:W-:Y:S01]  /*228d0*/  STL [R1+0x1670], R28 ;  /* 0x0016701c01007387 */ /* 0x0003e20000100800 */
[----:B0-----:R-:W-:Y:S02]  /*228e0*/  LEA R27, P3, R11, R2, 0x1 ;  /* 0x000000020b1b7211 */ /* 0x001fe400078608ff */
[----:B-1----:R-:W-:Y:S02]  /*228f0*/  LEA.HI.X.SX32 R28, R5, R0, 0x1, P2 ;  /* 0x00000000051c7211 */ /* 0x002fe400010f0eff */
[----:B------:R-:W-:Y:S01]  /*22900*/  LEA R5, P2, R12, R2, 0x1 ;  /* 0x000000020c057211 */ /* 0x000fe200078408ff */
[----:B------:R-:W-:Y:S01]  /*22910*/  STL [R1+0x16ac], R27 ;  /* 0x0016ac1b01007387 */ /* 0x000fe20000100800 */
[----:B------:R-:W-:-:S03]  /*22920*/  LEA.HI.X.SX32 R6, R6, R0, 0x1, P1 ;  /* 0x0000000006067211 */ /* 0x000fc600008f0eff */
[----:B------:R-:W-:Y:S04]  /*22930*/  STL [R1+0x1678], R28 ;  /* 0x0016781c01007387 */ /* 0x000fe80000100800 */
[----:B------:R0:W-:Y:S01]  /*22940*/  STL [R1+0x16b4], R5 ;  /* 0x0016b40501007387 */ /* 0x0001e20000100800 */
[----:B------:R-:W-:-:S03]  /*22950*/  LEA.HI.X.SX32 R7, R7, R0, 0x1, P6 ;  /* 0x0000000007077211 */ /* 0x000fc600030f0eff */
[----:B------:R-:W-:Y:S01]  /*22960*/  STL [R1+0x1680], R6 ;  /* 0x0016800601007387 */ /* 0x000fe20000100800 */
[----:B0-----:R-:W-:Y:S02]  /*22970*/  LEA R5, P1, R13, R2, 0x1 ;  /* 0x000000020d057211 */ /* 0x001fe400078208ff */
[----:B------:R-:W-:-:S03]  /*22980*/  LEA.HI.X.SX32 R8, R8, R0, 0x1, P5 ;  /* 0x0000000008087211 */ /* 0x000fc600028f0eff */
[----:B------:R0:W-:Y:S04]  /*22990*/  STL [R1+0x16bc], R5 ;  /* 0x0016bc0501007387 */ /* 0x0001e80000100800 */
[----:B------:R1:W-:Y:S01]  /*229a0*/  STL [R1+0x1688], R7 ;  /* 0x0016880701007387 */ /* 0x0003e20000100800 */
[-C--:B0-----:R-:W-:Y:S02]  /*229b0*/  LEA R5, P6, R14, R2.reuse, 0x1 ;  /* 0x000000020e057211 */ /* 0x081fe400078c08ff */
[----:B-1----:R-:W-:-:S03]  /*229c0*/  LEA R7, P5, R15, R2, 0x1 ;  /* 0x000000020f077211 */ /* 0x002fc600078a08ff */
[----:B------:R-:W-:Y:S01]  /*229d0*/  STL [R1+0x16c4], R5 ;  /* 0x0016c40501007387 */ /* 0x000fe20000100800 */
[----:B------:R-:W-:-:S03]  /*229e0*/  LEA.HI.X.SX32 R9, R9, R0, 0x1, P0 ;  /* 0x0000000009097211 */ /* 0x000fc600000f0eff */
[----:B------:R0:W-:Y:S04]  /*229f0*/  STL [R1+0x1690], R8 ;  /* 0x0016900801007387 */ /* 0x0001e80000100800 */
[----:B------:R1:W-:Y:S01]  /*22a00*/  STL [R1+0x16cc], R7 ;  /* 0x0016cc0701007387 */ /* 0x0003e20000100800 */
[----:B0-----:R-:W-:-:S03]  /*22a10*/  LEA R8, P0, R16, R2, 0x1 ;  /* 0x0000000210087211 */ /* 0x001fc600078008ff */
[----:B------:R0:W-:Y:S01]  /*22a20*/  STL [R1+0x1698], R9 ;  /* 0x0016980901007387 */ /* 0x0001e20000100800 */
[----:B-1----:R-:W-:-:S03]  /*22a30*/  LEA.HI.X.SX32 R7, R10, R0, 0x1, P4 ;  /* 0x000000000a077211 */ /* 0x002fc600020f0eff */
[----:B------:R1:W-:Y:S04]  /*22a40*/  STL [R1+0x16d4], R8 ;  /* 0x0016d40801007387 */ /* 0x0003e80000100800 */
[----:B------:R2:W-:Y:S01]  /*22a50*/  STL [R1+0x16a0], R7 ;  /* 0x0016a00701007387 */ /* 0x0005e20000100800 */
[----:B0-----:R-:W-:Y:S02]  /*22a60*/  LEA R9, P4, R17, R2, 0x1 ;  /* 0x0000000211097211 */ /* 0x001fe400078808ff */
[----:B-1----:R-:W-:-:S03]  /*22a70*/  LEA.HI.X.SX32 R8, R11, R0, 0x1, P3 ;  /* 0x000000000b087211 */ /* 0x002fc600018f0eff */
[----:B------:R-:W-:Y:S01]  /*22a80*/  STL [R1+0x16dc], R9 ;  /* 0x0016dc0901007387 */ /* 0x000fe20000100800 */
[----:B--2---:R-:W-:-:S03]  /*22a90*/  LEA R7, P3, R19, R2, 0x1 ;  /* 0x0000000213077211 */ /* 0x004fc600078608ff */
[----:B------:R0:W-:Y:S04]  /*22aa0*/  STL [R1+0x16a8], R8 ;  /* 0x0016a80801007387 */ /* 0x0001e80000100800 */
[----:B------:R1:W-:Y:S01]  /*22ab0*/  STL [R1+0x16e4], R7 ;  /* 0x0016e40701007387 */ /* 0x0003e20000100800 */
[----:B0-----:R-:W-:Y:S02]  /*22ac0*/  LEA.HI.X.SX32 R8, R12, R0, 0x1, P2 ;  /* 0x000000000c087211 */ /* 0x001fe400010f0eff */
[----:B------:R-:W-:Y:S02]  /*22ad0*/  LEA R9, P2, R18, R2, 0x1 ;  /* 0x0000000212097211 */ /* 0x000fe400078408ff */
[----:B-1----:R-:W-:Y:S01]  /*22ae0*/  LEA.HI.X.SX32 R7, R13, R0, 0x1, P1 ;  /* 0x000000000d077211 */ /* 0x002fe200008f0eff */
[----:B------:R-:W-:Y:S01]  /*22af0*/  STL [R1+0x16b0], R8 ;  /* 0x0016b00801007387 */ /* 0x000fe20000100800 */
[----:B------:R-:W-:-:S03]  /*22b00*/  LEA R10, P1, R20, R2, 0x1 ;  /* 0x00000002140a7211 */ /* 0x000fc600078208ff */
[----:B------:R0:W-:Y:S04]  /*22b10*/  STL [R1+0x16ec], R9 ;  /* 0x0016ec0901007387 */ /* 0x0001e80000100800 */
[----:B------:R1:W-:Y:S01]  /*22b20*/  STL [R1+0x16b8], R7 ;  /* 0x0016b80701007387 */ /* 0x0003e20000100800 */
[----:B0-----:R-:W-:-:S03]  /*22b30*/  LEA.HI.X.SX32 R9, R14, R0, 0x1, P6 ;  /* 0x000000000e097211 */ /* 0x001fc600030f0eff */
[----:B------:R0:W-:Y:S01]  /*22b40*/  STL [R1+0x16f4], R10 ;  /* 0x0016f40a01007387 */ /* 0x0001e20000100800 */
[----:B-1----:R-:W-:-:S03]  /*22b50*/  LEA R7, P6, R29, R2, 0x1 ;  /* 0x000000021d077211 */ /* 0x002fc600078c08ff */
[----:B------:R1:W-:Y:S04]  /*22b60*/  STL [R1+0x16c0], R9 ;  /* 0x0016c00901007387 */ /* 0x0003e80000100800 */
[----:B------:R2:W-:Y:S01]  /*22b70*/  STL [R1+0x1830], R7 ;  /* 0x0018300701007387 */ /* 0x0005e20000100800 */
[-C--:B0-----:R-:W-:Y:S02]  /*22b80*/  LEA.HI.X.SX32 R10, R15, R0.reuse, 0x1, P5 ;  /* 0x000000000f0a7211 */ /* 0x081fe400028f0eff */
[-C--:B-1----:R-:W-:Y:S02]  /*22b90*/  LEA.HI.X.SX32 R9, R17, R0.reuse, 0x1, P4 ;  /* 0x0000000011097211 */ /* 0x082fe400020f0eff */
[-C--:B--2---:R-:W-:Y:S01]  /*22ba0*/  LEA.HI.X.SX32 R7, R16, R0.reuse, 0x1, P0 ;  /* 0x0000000010077211 */ /* 0x084fe200000f0eff */
[----:B------:R-:W-:Y:S01]  /*22bb0*/  STL [R1+0x16c8], R10 ;  /* 0x0016c80a01007387 */ /* 0x000fe20000100800 */
[----:B------:R-:W-:-:S03]  /*22bc0*/  LEA.HI.X.SX32 R12, R18, R0, 0x1, P2 ;  /* 0x00000000120c7211 */ /* 0x000fc600010f0eff */
[----:B------:R0:W-:Y:S04]  /*22bd0*/  STL [R1+0x16d0], R7 ;  /* 0x0016d00701007387 */ /* 0x0001e80000100800 */
[----:B------:R1:W-:Y:S01]  /*22be0*/  STL [R1+0x16d8], R9 ;  /* 0x0016d80901007387 */ /* 0x0003e20000100800 */
[----:B0-----:R-:W-:Y:S02]  /*22bf0*/  LEA.HI.X.SX32 R7, R19, R0, 0x1, P3 ;  /* 0x0000000013077211 */ /* 0x001fe400018f0eff */
[----:B-1----:R-:W-:-:S03]  /*22c00*/  LEA R9, P0, R21, R2, 0x1 ;  /* 0x0000000215097211 */ /* 0x002fc600078008ff */
[----:B------:R-:W-:Y:S01]  /*22c10*/  STL [R1+0x16e0], R7 ;  /* 0x0016e00701007387 */ /* 0x000fe20000100800 */
[----:B------:R-:W-:-:S03]  /*22c20*/  LEA.HI.X.SX32 R13, R29, R0, 0x1, P6 ;  /* 0x000000001d0d7211 */ /* 0x000fc600030f0eff */
[----:B------:R0:W-:Y:S01]  /*22c30*/  STL [R1+0x16e8], R12 ;  /* 0x0016e80c01007387 */ /* 0x0001e20000100800 */
[----:B------:R-:W-:-:S03]  /*22c40*/  IMAD.MOV R3, RZ, RZ, -c[0x0][0x188] ;  /* 0x80006200ff037624 */ /* 0x000fc600078e02ff */
[----:B------:R1:W-:Y:S01]  /*22c50*/  STL [R1+0x16fc], R9 ;  /* 0x0016fc0901007387 */ /* 0x0003e20000100800 */
[-C--:B0-----:R-:W-:Y:S02]  /*22c60*/  LEA.HI.X.SX32 R12, R20, R0.reuse, 0x1, P1 ;  /* 0x00000000140c7211 */ /* 0x081fe400008f0eff */
[----:B-1----:R-:W-:-:S03]  /*22c70*/  LEA.HI.X.SX32 R9, R21, R0, 0x1, P0 ;  /* 0x0000000015097211 */ /* 0x002fc600000f0eff */
[----:B------:R-:W-:Y:S01]  /*22c80*/  STL [R1+0x16f0], R12 ;  /* 0x0016f00c01007387 */ /* 0x000fe20000100800 */
[----:B------:R-:W-:-:S03]  /*22c90*/  IMAD R24, R3, 0x2, R23 ;  /* 0x0000000203187824 */ /* 0x000fc600078e0217 */
[----:B------:R0:W-:Y:S01]  /*22ca0*/  STL [R1+0x182c], R13 ;  /* 0x00182c0d01007387 */ /* 0x0001e20000100800 */
[----:B------:R-:W-:-:S03]  /*22cb0*/  IMAD R25, R3, 0x2, R24 ;  /* 0x0000000203197824 */ /* 0x000fc600078e0218 */
[----:B------:R1:W-:Y:S01]  /*22cc0*/  STL [R1+0x16f8], R9 ;  /* 0x0016f80901007387 */ /* 0x0003e20000100800 */
[-C--:B------:R-:W-:Y:S02]  /*22cd0*/  LEA R15, P2, R24, R2.reuse, 0x1 ;  /* 0x00000002180f7211 */ /* 0x080fe400078408ff */
[-C--:B0-----:R-:W-:Y:S02]  /*22ce0*/  LEA R13, P0, R22, R2.reuse, 0x1 ;  /* 0x00000002160d7211 */ /* 0x081fe400078008ff */
[----:B-1----:R-:W-:-:S03]  /*22cf0*/  LEA R9, P1, R23, R2, 0x1 ;  /* 0x0000000217097211 */ /* 0x002fc600078208ff */
[----:B------:R-:W-:Y:S01]  /*22d00*/  STL [R1+0x1704], R13 ;  /* 0x0017040d01007387 */ /* 0x000fe20000100800 */
[----:B------:R-:W-:-:S03]  /*22d10*/  IMAD R26, R3, 0x2, R25 ;  /* 0x00000002031a7824 */ /* 0x000fc600078e0219 */
[----:B------:R0:W-:Y:S01]  /*22d20*/  STL [R1+0x170c], R9 ;  /* 0x00170c0901007387 */ /* 0x0001e20000100800 */
[-C--:B------:R-:W-:Y:S01]  /*22d30*/  LEA.HI.X.SX32 R16, R23, R0.reuse, 0x1, P1 ;  /* 0x0000000017107211 */ /* 0x080fe200008f0eff */
[----:B------:R-:W-:Y:S02]  /*22d40*/  IMAD R4, R3, 0x2, R26 ;  /* 0x0000000203047824 */ /* 0x000fe400078e021a */
[----:B------:R1:W-:Y:S01]  /*22d50*/  STL [R1+0x1714], R15 ;  /* 0x0017140f01007387 */ /* 0x0003e20000100800 */
[-C--:B0-----:R-:W-:Y:S02]  /*22d60*/  LEA.HI.X.SX32 R9, R22, R0.reuse, 0x1, P0 ;  /* 0x0000000016097211 */ /* 0x081fe400000f0eff */
[----:B-1----:R-:W-:-:S03]  /*22d70*/  LEA.HI.X.SX32 R15, R24, R0, 0x1, P2 ;  /* 0x00000000180f7211 */ /* 0x002fc600010f0eff */
[----:B------:R-:W-:Y:S01]  /*22d80*/  STL [R1+0x1700], R9 ;  /* 0x0017000901007387 */ /* 0x000fe20000100800 */
[----:B------:R-:W-:-:S03]  /*22d90*/  LEA R17, P1, R26, R2, 0x1 ;  /* 0x000000021a117211 */ /* 0x000fc600078208ff */
[----:B------:R0:W-:Y:S01]  /*22da0*/  STL [R1+0x1708], R16 ;  /* 0x0017081001007387 */ /* 0x0001e20000100800 */
[----:B------:R-:W-:-:S03]  /*22db0*/  IMAD R27, R3, 0x2, R4 ;  /* 0x00000002031b7824 */ /* 0x000fc600078e0204 */
[----:B------:R1:W-:Y:S01]  /*22dc0*/  STL [R1+0x1710], R15 ;  /* 0x0017100f01007387 */ /* 0x0003e20000100800 */
[-C--:B0-----:R-:W-:Y:S02]  /*22dd0*/  LEA R16, P0, R25, R2.reuse, 0x1 ;  /* 0x0000000219107211 */ /* 0x081fe400078008ff */
[----:B-1----:R-:W-:-:S03]  /*22de0*/  LEA R15, P2, R4, R2, 0x1 ;  /* 0x00000002040f7211 */ /* 0x002fc600078408ff */
[----:B------:R-:W-:Y:S01]  /*22df0*/  STL [R1+0x171c], R16 ;  /* 0x00171c1001007387 */ /* 0x000fe20000100800 */
[----:B------:R-:W-:Y:S01]  /*22e00*/  IMAD R6, R3, 0x2, R27 ;  /* 0x0000000203067824 */ /* 0x000fe200078e021b */
[----:B------:R-:W-:Y:S02]  /*22e10*/  LEA.HI.X.SX32 R18, R25, R0, 0x1, P0 ;  /* 0x0000000019127211 */ /* 0x000fe400000f0eff */
[----:B------:R0:W-:Y:S04]  /*22e20*/  STL [R1+0x1724], R17 ;  /* 0x0017241101007387 */ /* 0x0001e80000100800 */
[----:B------:R1:W-:Y:S01]  /*22e30*/  STL [R1+0x172c], R15 ;  /* 0x00172c0f01007387 */ /* 0x0003e20000100800 */
[----:B------:R-:W-:-:S03]  /*22e40*/  IMAD R5, R3, 0x2, R6 ;  /* 0x0000000203057824 */ /* 0x000fc600078e0206 */
[----:B------:R2:W-:Y:S01]  /*22e50*/  STL [R1+0x1718], R18 ;  /* 0x0017181201007387 */ /* 0x0005e20000100800 */
[-C--:B0-----:R-:W-:Y:S02]  /*22e60*/  LEA.HI.X.SX32 R17, R4, R0.reuse, 0x1, P2 ;  /* 0x0000000004117211 */ /* 0x081fe400010f0eff */
[----:B-1----:R-:W-:-:S05]  /*22e70*/  LEA.HI.X.SX32 R15, R26, R0, 0x1, P1 ;  /* 0x000000001a0f7211 */ /* 0x002fca00008f0eff */
[----:B------:R0:W-:Y:S01]  /*22e80*/  STL [R1+0x1720], R15 ;  /* 0x0017200f01007387 */ /* 0x0001e20000100800 */
[----:B--2---:R-:W-:-:S03]  /*22e90*/  LEA R18, P1, R6, R2, 0x1 ;  /* 0x0000000206127211 */ /* 0x004fc600078208ff */
[----:B------:R1:W-:Y:S01]  /*22ea0*/  STL [R1+0x1728], R17 ;  /* 0x0017281101007387 */ /* 0x0003e20000100800 */
[----:B------:R-:W-:Y:S01]  /*22eb0*/  IMAD R28, R3, 0x2, R5 ;  /* 0x00000002031c7824 */ /* 0x000fe200078e0205 */
[-C--:B0-----:R-:W-:Y:S02]  /*22ec0*/  LEA R15, P0, R27, R2.reuse, 0x1 ;  /* 0x000000021b0f7211 */ /* 0x081fe400078008ff */
[----:B-1----:R-:W-:-:S03]  /*22ed0*/  LEA R17, P2, R5, R2, 0x1 ;  /* 0x0000000205117211 */ /* 0x002fc600078408ff */
[----:B------:R-:W-:Y:S01]  /*22ee0*/  STL [R1+0x1734], R15 ;  /* 0x0017340f01007387 */ /* 0x000fe20000100800 */
[----:B------:R-:W-:-:S03]  /*22ef0*/  IMAD R11, R3, 0x2, R28 ;  /* 0x00000002030b7824 */ /* 0x000fc600078e021c */
[----:B------:R0:W-:Y:S01]  /*22f00*/  STL [R1+0x173c], R18 ;  /* 0x00173c1201007387 */ /* 0x0001e20000100800 */
[----:B------:R-:W-:-:S03]  /*22f10*/  LEA.HI.X.SX32 R5, R5, R0, 0x1, P2 ;  /* 0x0000000005057211 */ /* 0x000fc600010f0eff */
        /* <DEDUP_REMOVED lines=8> */
[-C--:B0-----:R-:W-:Y:S02]  /*22fa0*/  LEA R17, P0, R28, R2.reuse, 0x1 ;  /* 0x000000021c117211 */ /* 0x081fe400078008ff */
[----:B-1----:R-:W-:-:S03]  /*22fb0*/  LEA R5, P1, R11, R2, 0x1 ;  /* 0x000000020b057211 */ /* 0x002fc600078208ff */
[----:B------:R-:W-:Y:S01]  /*22fc0*/  STL [R1+0x174c], R17 ;  /* 0x00174c1101007387 */ /* 0x000fe20000100800 */
[C---:B------:R-:W-:Y:S01]  /*22fd0*/  LEA R18, P2, R8.reuse, R2, 0x1 ;  /* 0x0000000208127211 */ /* 0x040fe200078408ff */
[----:B------:R-:W-:Y:S02]  /*22fe0*/  IMAD R10, R3, 0x2, R14 ;  /* 0x00000002030a7824 */ /* 0x000fe400078e020e */
[----:B------:R0:W-:Y:S01]  /*22ff0*/  STL [R1+0x1754], R5 ;  /* 0x0017540501007387 */ /* 0x0001e20000100800 */
[-C--:B------:R-:W-:Y:S01]  /*23000*/  LEA.HI.X.SX32 R11, R11, R0.reuse, 0x1, P1 ;  /* 0x000000000b0b7211 */ /* 0x080fe200008f0eff */
[----:B------:R-:W-:Y:S01]  /*23010*/  IMAD R7, R3, 0x2, R10 ;  /* 0x0000000203077824 */ /* 0x000fe200078e020a */
[-C--:B------:R-:W-:Y:S01]  /*23020*/  LEA.HI.X.SX32 R8, R8, R0.reuse, 0x1, P2 ;  /* 0x0000000008087211 */ /* 0x080fe200010f0eff */
[----:B------:R1:W-:Y:S01]  /*23030*/  STL [R1+0x175c], R18 ;  /* 0x00175c1201007387 */ /* 0x0003e20000100800 */
[----:B0-----:R-:W-:-:S05]  /*23040*/  LEA.HI.X.SX32 R5, R28, R0, 0x1, P0 ;  /* 0x000000001c057211 */ /* 0x001fca00000f0eff */
[----:B------:R-:W-:Y:S01]  /*23050*/  STL [R1+0x1748], R5 ;  /* 0x0017480501007387 */ /* 0x000fe20000100800 */
[----:B-1----:R-:W-:-:S03]  /*23060*/  LEA R18, P1, R10, R2, 0x1 ;  /* 0x000000020a127211 */ /* 0x002fc600078208ff */
[----:B------:R0:W-:Y:S01]  /*23070*/  STL [R1+0x1750], R11 ;  /* 0x0017500b01007387 */ /* 0x0001e20000100800 */
[----:B------:R-:W-:-:S03]  /*23080*/  IMAD R12, R3, 0x2, R7 ;  /* 0x00000002030c7824 */ /* 0x000fc600078e0207 */
[----:B------:R1:W-:Y:S01]  /*23090*/  STL [R1+0x1758], R8 ;  /* 0x0017580801007387 */ /* 0x0003e20000100800 */
[-C--:B0-----:R-:W-:Y:S02]  /*230a0*/  LEA R11, P0, R14, R2.reuse, 0x1 ;  /* 0x000000020e0b7211 */ /* 0x081fe400078008ff */
[----:B-1----:R-:W-:-:S03]  /*230b0*/  LEA R8, P2, R7, R2, 0x1 ;  /* 0x0000000207087211 */ /* 0x002fc600078408ff */
[----:B------:R-:W-:Y:S01]  /*230c0*/  STL [R1+0x1764], R11 ;  /* 0x0017640b01007387 */ /* 0x000fe20000100800 */
[C---:B------:R-:W-:Y:S01]  /*230d0*/  IMAD R13, R3.reuse, 0x2, R12 ;  /* 0x00000002030d7824 */ /* 0x040fe200078e020c */
[----:B------:R-:W-:Y:S02]  /*230e0*/  LEA.HI.X.SX32 R14, R14, R0, 0x1, P0 ;  /* 0x000000000e0e7211 */ /* 0x000fe400000f0eff */
[----:B------:R-:W-:Y:S04]  /*230f0*/  STL [R1+0x176c], R18 ;  /* 0x00176c1201007387 */ /* 0x000fe80000100800 */
[----:B------:R0:W-:Y:S01]  /*23100*/  STL [R1+0x1774], R8 ;  /* 0x0017740801007387 */ /* 0x0001e20000100800 */
[----:B------:R-:W-:-:S03]  /*23110*/  IMAD R9, R3, 0x2, R13 ;  /* 0x0000000203097824 */ /* 0x000fc600078e020d */
[----:B------:R1:W-:Y:S01]  /*23120*/  STL [R1+0x1760], R14 ;  /* 0x0017600e01007387 */ /* 0x0003e20000100800 */
[-C--:B0-----:R-:W-:Y:S02]  /*23130*/  LEA.HI.X.SX32 R8, R10, R0.reuse, 0x1, P1 ;  /* 0x000000000a087211 */ /* 0x081fe400008f0eff */
[----:B------:R-:W-:-:S03]  /*23140*/  LEA.HI.X.SX32 R10, R7, R0, 0x1, P2 ;  /* 0x00000000070a7211 */ /* 0x000fc600010f0eff */
[----:B------:R0:W-:Y:S01]  /*23150*/  STL [R1+0x1768], R8 ;  /* 0x0017680801007387 */ /* 0x0001e20000100800 */
[-C--:B-1----:R-:W-:Y:S01]  /*23160*/  LEA R14, P1, R13, R2.reuse, 0x1 ;  /* 0x000000020d0e7211 */ /* 0x082fe200078208ff */
[----:B------:R-:W-:Y:S02]  /*23170*/  IMAD R16, R3, 0x2, R9 ;  /* 0x0000000203107824 */ /* 0x000fe400078e0209 */
[----:B------:R1:W-:Y:S01]  /*23180*/  STL [R1+0x1770], R10 ;  /* 0x0017700a01007387 */ /* 0x0003e20000100800 */
[-C--:B0-----:R-:W-:Y:S02]  /*23190*/  LEA R8, P0, R12, R2.reuse, 0x1 ;  /* 0x000000020c087211 */ /* 0x081fe400078008ff */
[----:B-1----:R-:W-:-:S03]  /*231a0*/  LEA R10, P2, R9, R2, 0x1 ;  /* 0x00000002090a7211 */ /* 0x002fc600078408ff */
[----:B------:R-:W-:Y:S01]  /*231b0*/  STL [R1+0x177c], R8 ;  /* 0x00177c0801007387 */ /* 0x000fe20000100800 */
[----:B------:R-:W-:-:S03]  /*231c0*/  IMAD R4, R3, 0x2, R16 ;  /* 0x0000000203047824 */ /* 0x000fc600078e0210 */
[----:B------:R0:W-:Y:S04]  /*231d0*/  STL [R1+0x1784], R14 ;  /* 0x0017840e01007387 */ /* 0x0001e80000100800 */
[----:B------:R1:W-:Y:S01]  /*231e0*/  STL [R1+0x178c], R10 ;  /* 0x00178c0a01007387 */ /* 0x0003e20000100800 */
[----:B------:R-:W-:Y:S01]  /*231f0*/  IMAD R15, R3, 0x2, R4 ;  /* 0x00000002030f7824 */ /* 0x000fe200078e0204 */
[-C--:B0-----:R-:W-:Y:S02]  /*23200*/  LEA.HI.X.SX32 R14, R12, R0.reuse, 0x1, P0 ;  /* 0x000000000c0e7211 */ /* 0x081fe400000f0eff */
[-C--:B------:R-:W-:Y:S02]  /*23210*/  LEA.HI.X.SX32 R12, R9, R0.reuse, 0x1, P2 ;  /* 0x00000000090c7211 */ /* 0x080fe400010f0eff */
[----:B-1----:R-:W-:Y:S01]  /*23220*/  LEA.HI.X.SX32 R10, R13, R0, 0x1, P1 ;  /* 0x000000000d0a7211 */ /* 0x002fe200008f0eff */
[----:B------:R-:W-:Y:S01]  /*23230*/  STL [R1+0x1778], R14 ;  /* 0x0017780e01007387 */ /* 0x000fe20000100800 */
[----:B------:R-:W-:-:S03]  /*23240*/  LEA R13, P1, R4, R2, 0x1 ;  /* 0x00000002040d7211 */ /* 0x000fc600078208ff */
[----:B------:R0:W-:Y:S04]  /*23250*/  STL [R1+0x1780], R10 ;  /* 0x0017800a01007387 */ /* 0x0001e80000100800 */
[----:B------:R1:W-:Y:S01]  /*23260*/  STL [R1+0x1788], R12 ;  /* 0x0017880c01007387 */ /* 0x0003e20000100800 */
[----:B------:R-:W-:Y:S01]  /*23270*/  IMAD R6, R3, 0x2, R15 ;  /* 0x0000000203067824 */ /* 0x000fe200078e020f */
[-C--:B0-----:R-:W-:Y:S02]  /*23280*/  LEA R10, P0, R16, R2.reuse, 0x1 ;  /* 0x00000002100a7211 */ /* 0x081fe400078008ff */
[----:B-1----:R-:W-:-:S03]  /*23290*/  LEA R12, P2, R15, R2, 0x1 ;  /* 0x000000020f0c7211 */ /* 0x002fc600078408ff */
[----:B------:R-:W-:Y:S01]  /*232a0*/  STL [R1+0x1794], R10 ;  /* 0x0017940a01007387 */ /* 0x000fe20000100800 */
[----:B------:R-:W-:-:S03]  /*232b0*/  LEA.HI.X.SX32 R14, R16, R0, 0x1, P0 ;  /* 0x00000000100e7211 */ /* 0x000fc600000f0eff */
[----:B------:R0:W-:Y:S01]  /*232c0*/  STL [R1+0x179c], R13 ;  /* 0x00179c0d01007387 */ /* 0x0001e20000100800 */
[----:B------:R-:W-:-:S03]  /*232d0*/  IMAD R17, R3, 0x2, R6 ;  /* 0x0000000203117824 */ /* 0x000fc600078e0206 */
[----:B------:R1:W-:Y:S01]  /*232e0*/  STL [R1+0x17a4], R12 ;  /* 0x0017a40c01007387 */ /* 0x0003e20000100800 */
[----:B------:R-:W-:-:S03]  /*232f0*/  IMAD R5, R3, 0x2, R17 ;  /* 0x0000000203057824 */ /* 0x000fc600078e0211 */
[----:B------:R2:W-:Y:S01]  /*23300*/  STL [R1+0x1790], R14 ;  /* 0x0017900e01007387 */ /* 0x0005e20000100800 */
[-C--:B0-----:R-:W-:Y:S02]  /*23310*/  LEA.HI.X.SX32 R13, R15, R0.reuse, 0x1, P2 ;  /* 0x000000000f0d7211 */ /* 0x081fe400010f0eff */
[----:B-1----:R-:W-:Y:S01]  /*23320*/  LEA.HI.X.SX32 R12, R4, R0, 0x1, P1 ;  /* 0x00000000040c7211 */ /* 0x002fe200008f0eff */
[----:B------:R-:W-:-:S04]  /*23330*/  IMAD R11, R3, 0x2, R5 ;  /* 0x00000002030b7824 */ /* 0x000fc800078e0205 */
[----:B------:R0:W-:Y:S01]  /*23340*/  STL [R1+0x1798], R12 ;  /* 0x0017980c01007387 */ /* 0x0001e20000100800 */
[----:B--2---:R-:W-:-:S03]  /*23350*/  LEA R14, P1, R17, R2, 0x1 ;  /* 0x00000002110e7211 */ /* 0x004fc600078208ff */
[----:B------:R1:W-:Y:S01]  /*23360*/  STL [R1+0x17a0], R13 ;  /* 0x0017a00d01007387 */ /* 0x0003e20000100800 */
[-C--:B0-----:R-:W-:Y:S01]  /*23370*/  LEA R12, P0, R6, R2.reuse, 0x1 ;  /* 0x00000002060c7211 */ /* 0x081fe200078008ff */
[----:B------:R-:W-:Y:S01]  /*23380*/  IMAD R7, R3, 0x2, R11 ;  /* 0x0000000203077824 */ /* 0x000fe200078e020b */
[----:B-1----:R-:W-:-:S03]  /*23390*/  LEA R13, P2, R5, R2, 0x1 ;  /* 0x00000002050d7211 */ /* 0x002fc600078408ff */
[----:B------:R-:W-:Y:S04]  /*233a0*/  STL [R1+0x17ac], R12 ;  /* 0x0017ac0c01007387 */ /* 0x000fe80000100800 */
[----:B------:R0:W-:Y:S01]  /*233b0*/  STL [R1+0x17b4], R14 ;  /* 0x0017b40e01007387 */ /* 0x0001e20000100800 */
[----:B------:R-:W-:-:S03]  /*233c0*/  IMAD R8, R3, 0x2, R7 ;  /* 0x0000000203087824 */ /* 0x000fc600078e0207 */
[----:B------:R1:W-:Y:S01]  /*233d0*/  STL [R1+0x17bc], R13 ;  /* 0x0017bc0d01007387 */ /* 0x0003e20000100800 */
[-C--:B0-----:R-:W-:Y:S02]  /*233e0*/  LEA.HI.X.SX32 R14, R6, R0.reuse, 0x1, P0 ;  /* 0x00000000060e7211 */ /* 0x081fe400000f0eff */
[-C--:B------:R-:W-:Y:S02]  /*233f0*/  LEA.HI.X.SX32 R6, R17, R0.reuse, 0x1, P1 ;  /* 0x0000000011067211 */ /* 0x080fe400008f0eff */
[----:B-1----:R-:W-:Y:S01]  /*23400*/  LEA.HI.X.SX32 R13, R5, R0, 0x1, P2 ;  /* 0x00000000050d7211 */ /* 0x002fe200010f0eff */
[----:B------:R0:W-:Y:S04]  /*23410*/  STL [R1+0x17a8], R14 ;  /* 0x0017a80e01007387 */ /* 0x0001e80000100800 */
[----:B------:R1:W-:Y:S04]  /*23420*/  STL [R1+0x17b0], R6 ;  /* 0x0017b00601007387 */ /* 0x0003e80000100800 */
[----:B------:R2:W-:Y:S01]  /*23430*/  STL [R1+0x17b8], R13 ;  /* 0x0017b80d01007387 */ /* 0x0005e20000100800 */
[----:B0-----:R-:W-:-:S02]  /*23440*/  LEA R14, P1, R7, R2, 0x1 ;  /* 0x00000002070e7211 */ /* 0x001fc400078208ff */
[-C--:B-1----:R-:W-:Y:S01]  /*23450*/  LEA R6, P0, R11, R2.reuse, 0x1 ;  /* 0x000000020b067211 */ /* 0x082fe200078008ff */
[----:B------:R-:W-:Y:S01]  /*23460*/  IMAD R9, R3, 0x2, R8 ;  /* 0x0000000203097824 */ /* 0x000fe200078e0208 */
[----:B--2---:R-:W-:-:S03]  /*23470*/  LEA R13, P2, R8, R2, 0x1 ;  /* 0x00000002080d7211 */ /* 0x004fc600078408ff */
[----:B------:R-:W-:Y:S01]  /*23480*/  STL [R1+0x17c4], R6 ;  /* 0x0017c40601007387 */ /* 0x000fe20000100800 */
[----:B------:R-:W-:-:S03]  /*23490*/  IMAD R10, R3, 0x2, R9 ;  /* 0x00000002030a7824 */ /* 0x000fc600078e0209 */
[----:B------:R0:W-:Y:S04]  /*234a0*/  STL [R1+0x17cc], R14 ;  /* 0x0017cc0e01007387 */ /* 0x0001e80000100800 */
[----:B------:R1:W-:Y:S01]  /*234b0*/  STL [R1+0x17d4], R13 ;  /* 0x0017d40d01007387 */ /* 0x0003e20000100800 */
[-C--:B0-----:R-:W-:Y:S02]  /*234c0*/  LEA.HI.X.SX32 R14, R11, R0.reuse, 0x1, P0 ;  /* 0x000000000b0e7211 */ /* 0x081fe400000f0eff */
[-C--:B------:R-:W-:Y:S02]  /*234d0*/  LEA.HI.X.SX32 R11, R8, R0.reuse, 0x1, P2 ;  /* 0x00000000080b7211 */ /* 0x080fe400010f0eff */
[----:B-1----:R-:W-:Y:S01]  /*234e0*/  LEA.HI.X.SX32 R13, R7, R0, 0x1, P1 ;  /* 0x00000000070d7211 */ /* 0x002fe200008f0eff */
[----:B------:R-:W-:Y:S01]  /*234f0*/  STL [R1+0x17c0], R14 ;  /* 0x0017c00e01007387 */ /* 0x000fe20000100800 */
[----:B------:R-:W-:Y:S01]  /*23500*/  IMAD R4, R3, 0x2, R10 ;  /* 0x0000000203047824 */ /* 0x000fe200078e020a */
[----:B------:R-:W-:-:S02]  /*23510*/  LEA R8, P0, R9, R2, 0x1 ;  /* 0x0000000209087211 */ /* 0x000fc400078008ff */
[----:B------:R-:W-:Y:S01]  /*23520*/  STL [R1+0x17c8], R13 ;  /* 0x0017c80d01007387 */ /* 0x000fe20000100800 */
[----:B------:R-:W-:-:S03]  /*23530*/  IMAD R12, R3, 0x2, R4 ;  /* 0x00000002030c7824 */ /* 0x000fc600078e0204 */
[----:B------:R0:W-:Y:S01]  /*23540*/  STL [R1+0x17d0], R11 ;  /* 0x0017d00b01007387 */ /* 0x0001e20000100800 */
[----:B------:R-:W-:-:S03]  /*23550*/  IMAD R5, R3, 0x2, R12 ;  /* 0x0000000203057824 */ /* 0x000fc600078e020c */
[----:B------:R-:W-:Y:S01]  /*23560*/  STL [R1+0x17dc], R8 ;  /* 0x0017dc0801007387 */ /* 0x000fe20000100800 */
[-C--:B0-----:R-:W-:Y:S02]  /*23570*/  LEA R11, P1, R10, R2.reuse, 0x1 ;  /* 0x000000020a0b7211 */ /* 0x081fe400078208ff */
[----:B------:R-:W-:-:S03]  /*23580*/  LEA R13, P2, R4, R2, 0x1 ;  /* 0x00000002040d7211 */ /* 0x000fc600078408ff */
[----:B------:R0:W-:Y:S01]  /*23590*/  STL [R1+0x17e4], R11 ;  /* 0x0017e40b01007387 */ /* 0x0001e20000100800 */
[----:B------:R-:W-:-:S03]  /*235a0*/  IMAD R6, R3, 0x2, R5 ;  /* 0x0000000203067824 */ /* 0x000fc600078e0205 */
[----:B------:R-:W-:Y:S01]  /*235b0*/  STL [R1+0x17ec], R13 ;  /* 0x0017ec0d01007387 */ /* 0x000fe20000100800 */
[-C--:B0-----:R-:W-:Y:S02]  /*235c0*/  LEA.HI.X.SX32 R11, R9, R0.reuse, 0x1, P0 ;  /* 0x00000000090b7211 */ /* 0x081fe400000f0eff */
[-C--:B------:R-:W-:Y:S02]  /*235d0*/  LEA.HI.X.SX32 R9, R10, R0.reuse, 0x1, P1 ;  /* 0x000000000a097211 */ /* 0x080fe400008f0eff */
[----:B------:R-:W-:Y:S01]  /*235e0*/  LEA.HI.X.SX32 R10, R4, R0, 0x1, P2 ;  /* 0x00000000040a7211 */ /* 0x000fe200010f0eff */
[----:B------:R0:W-:Y:S01]  /*235f0*/  STL [R1+0x17d8], R11 ;  /* 0x0017d80b01007387 */ /* 0x0001e20000100800 */
[----:B------:R-:W-:-:S03]  /*23600*/  IMAD R7, R3, 0x2, R6 ;  /* 0x0000000203077824 */ /* 0x000fc600078e0206 */
[----:B------:R1:W-:Y:S04]  /*23610*/  STL [R1+0x17e0], R9 ;  /* 0x0017e00901007387 */ /* 0x0003e80000100800 */
[----:B------:R2:W-:Y:S01]  /*23620*/  STL [R1+0x17e8], R10 ;  /* 0x0017e80a01007387 */ /* 0x0005e20000100800 */
[-C--:B0-----:R-:W-:Y:S02]  /*23630*/  LEA R11, P1, R5, R2.reuse, 0x1 ;  /* 0x00000002050b7211 */ /* 0x081fe400078208ff */
[-C--:B-1----:R-:W-:Y:S01]  /*23640*/  LEA R9, P0, R12, R2.reuse, 0x1 ;  /* 0x000000020c097211 */ /* 0x082fe200078008ff */
[----:B------:R-:W-:Y:S01]  /*23650*/  IMAD R8, R3, 0x2, R7 ;  /* 0x0000000203087824 */ /* 0x000fe200078e0207 */
[----:B--2---:R-:W-:-:S03]  /*23660*/  LEA R10, P2, R6, R2, 0x1 ;  /* 0x00000002060a7211 */ /* 0x004fc600078408ff */
[----:B------:R-:W-:Y:S01]  /*23670*/  STL [R1+0x17f4], R9 ;  /* 0x0017f40901007387 */ /* 0x000fe20000100800 */
[----:B------:R-:W-:-:S03]  /*23680*/  LEA.HI.X.SX32 R12, R12, R0, 0x1, P0 ;  /* 0x000000000c0c7211 */ /* 0x000fc600000f0eff */
[----:B------:R0:W-:Y:S01]  /*23690*/  STL [R1+0x17fc], R11 ;  /* 0x0017fc0b01007387 */ /* 0x0001e20000100800 */
[----:B------:R-:W-:-:S03]  /*236a0*/  IMAD R4, R3, 0x2, R8 ;  /* 0x0000000203047824 */ /* 0x000fc600078e0208 */
[----:B------:R1:W-:Y:S01]  /*236b0*/  STL [R1+0x1804], R10 ;  /* 0x0018040a01007387 */ /* 0x0003e20000100800 */
[----:B0-----:R-:W-:-:S03]  /*236c0*/  LEA.HI.X.SX32 R11, R5, R0, 0x1, P1 ;  /* 0x00000000050b7211 */ /* 0x001fc600008f0eff */
[----:B------:R-:W-:Y:S01]  /*236d0*/  STL [R1+0x17f0], R12 ;  /* 0x0017f00c01007387 */ /* 0x000fe20000100800 */
[----:B-1----:R-:W-:-:S03]  /*236e0*/  LEA.HI.X.SX32 R10, R6, R0, 0x1, P2 ;  /* 0x00000000060a7211 */ /* 0x002fc600010f0eff */
[----:B------:R0:W-:Y:S01]  /*236f0*/  STL [R1+0x17f8], R11 ;  /* 0x0017f80b01007387 */ /* 0x0001e20000100800 */
[----:B------:R-:W-:Y:S01]  /*23700*/  IMAD R9, R3, 0x2, R4 ;  /* 0x0000000203097824 */ /* 0x000fe200078e0204 */
[----:B------:R-:W-:Y:S02]  /*23710*/  LEA R6, P0, R7, R2, 0x1 ;  /* 0x0000000207067211 */ /* 0x000fe400078008ff */
[----:B------:R1:W-:Y:S01]  /*23720*/  STL [R1+0x1800], R10 ;  /* 0x0018000a01007387 */ /* 0x0003e20000100800 */
[----:B------:R-:W-:-:S03]  /*23730*/  IMAD R5, R3, 0x2, R9 ;  /* 0x0000000203057824 */ /* 0x000fc600078e0209 */
[----:B------:R-:W2:Y:S01]  /*23740*/  S2R R20, SR_TID.X ;  /* 0x0000000000147919 */ /* 0x000ea20000002100 */
[-C--:B0-----:R-:W-:Y:S02]  /*23750*/  LEA R11, P2, R4, R2.reuse, 0x1 ;  /* 0x00000002040b7211 */ /* 0x081fe400078408ff */
[----:B-1----:R-:W-:Y:S01]  /*23760*/  LEA R10, P1, R8, R2, 0x1 ;  /* 0x00000002080a7211 */ /* 0x002fe200078208ff */
[----:B------:R0:W-:Y:S01]  /*23770*/  STL [R1+0x180c], R6 ;  /* 0x00180c0601007387 */ /* 0x0001e20000100800 */
[----:B------:R-:W-:-:S03]  /*23780*/  LEA.HI.X.SX32 R4, R4, R0, 0x1, P2 ;  /* 0x0000000004047211 */ /* 0x000fc600010f0eff */
[----:B------:R1:W-:Y:S01]  /*23790*/  STL [R1+0x1814], R10 ;  /* 0x0018140a01007387 */ /* 0x0003e20000100800 */
[----:B0-----:R-:W-:Y:S01]  /*237a0*/  IMAD R6, R3, 0x2, R5 ;  /* 0x0000000203067824 */ /* 0x001fe200078e0205 */
[-C--:B-1----:R-:W-:Y:S02]  /*237b0*/  LEA.HI.X.SX32 R10, R7, R0.reuse, 0x1, P0 ;  /* 0x00000000070a7211 */ /* 0x082fe400000f0eff */
[----:B------:R-:W-:Y:S01]  /*237c0*/  LEA.HI.X.SX32 R7, R8, R0, 0x1, P1 ;  /* 0x0000000008077211 */ /* 0x000fe200008f0eff */
[----:B------:R-:W-:Y:S01]  /*237d0*/  STL [R1+0x181c], R11 ;  /* 0x00181c0b01007387 */ /* 0x000fe20000100800 */
[----:B------:R-:W-:Y:S01]  /*237e0*/  IMAD R3, R3, 0x2, R6 ;  /* 0x0000000203037824 */ /* 0x000fe200078e0206 */
[-C--:B------:R-:W-:Y:S02]  /*237f0*/  LEA R8, P0, R9, R2.reuse, 0x1 ;  /* 0x0000000209087211 */ /* 0x080fe400078008ff */
[----:B------:R-:W-:Y:S04]  /*23800*/  STL [R1+0x1808], R10 ;  /* 0x0018080a01007387 */ /* 0x000fe80000100800 */
[----:B------:R0:W-:Y:S04]  /*23810*/  STL [R1+0x1810], R7 ;  /* 0x0018100701007387 */ /* 0x0001e80000100800 */
[----:B------:R1:W-:Y:S01]  /*23820*/  STL [R1+0x1818], R4 ;  /* 0x0018180401007387 */ /* 0x0003e20000100800 */
[----:B0-----:R-:W-:-:S03]  /*23830*/  LEA R7, P1, R5, R2, 0x1 ;  /* 0x0000000205077211 */ /* 0x001fc600078208ff */
[----:B------:R-:W-:Y:S01]  /*23840*/  STL [R1+0x1820], R8 ;  /* 0x0018200801007387 */ /* 0x000fe20000100800 */
[-C--:B-1----:R-:W-:Y:S02]  /*23850*/  LEA R4, P2, R6, R2.reuse, 0x1 ;  /* 0x0000000206047211 */ /* 0x082fe400078408ff */
[----:B------:R-:W-:Y:S01]  /*23860*/  LEA R2, P3, R3, R2, 0x1 ;  /* 0x0000000203027211 */ /* 0x000fe200078608ff */
[----:B------:R0:W-:Y:S04]  /*23870*/  STL [R1+0x1824], R7 ;  /* 0x0018240701007387 */ /* 0x0001e80000100800 */
[----:B------:R1:W-:Y:S04]  /*23880*/  STL [R1+0x1828], R4 ;  /* 0x0018280401007387 */ /* 0x0003e80000100800 */
[----:B------:R3:W-:Y:S01]  /*23890*/  STL [R1+0x808], R2 ;  /* 0x0008080201007387 */ /* 0x0007e20000100800 */
[----:B0-----:R-:W-:-:S02]  /*238a0*/  LEA.HI.X.SX32 R7, R9, R0, 0x1, P0 ;  /* 0x0000000009077211 */ /* 0x001fc400000f0eff */
[----:B-1----:R-:W-:-:S03]  /*238b0*/  LEA.HI.X.SX32 R4, R5, R0, 0x1, P1 ;  /* 0x0000000005047211 */ /* 0x002fc600008f0eff */
[----:B------:R-:W-:Y:S01]  /*238c0*/  STL [R1+0x7f8], R7 ;  /* 0x0007f80701007387 */ /* 0x000fe20000100800 */
[-C--:B---3--:R-:W-:Y:S02]  /*238d0*/  LEA.HI.X.SX32 R2, R6, R0.reuse, 0x1, P2 ;  /* 0x0000000006027211 */ /* 0x088fe400010f0eff */
[----:B------:R-:W-:Y:S01]  /*238e0*/  LEA.HI.X.SX32 R0, R3, R0, 0x1, P3 ;  /* 0x0000000003007211 */ /* 0x000fe200018f0eff */
[----:B------:R2:W-:Y:S04]  /*238f0*/  STL [R1+0x800], R4 ;  /* 0x0008000401007387 */ /* 0x0005e80000100800 */
[----:B------:R0:W-:Y:S04]  /*23900*/  STL [R1+0x804], R2 ;  /* 0x0008040201007387 */ /* 0x0001e80000100800 */
[----:B------:R1:W-:Y:S01]  /*23910*/  STL [R1+0x7fc], R0 ;  /* 0x0007fc0001007387 */ /* 0x0003e20000100800 */
[----:B--2---:R-:W-:-:S03]  /*23920*/  IMAD.SHL.U32 R4, R20, 0x20, RZ ;  /* 0x0000002014047824 */ /* 0x004fc600078e00ff */
[----:B------:R2:W-:Y:S04]  /*23930*/  STL [R1+0x4f0], RZ ;  /* 0x0004f0ff01007387 */ /* 0x0005e80000100800 */
[----:B------:R2:W-:Y:S04]  /*23940*/  STL [R1+0x4f4], RZ ;  /* 0x0004f4ff01007387 */ /* 0x0005e80000100800 */
[----:B------:R2:W-:Y:S04]  /*23950*/  STL [R1+0x19bc], R4 ;  /* 0x0019bc0401007387 */ /* 0x0005e80000100800 */
        /* <DEDUP_REMOVED lines=36> */
[----:B------:R-:W3:Y:S04]  /*23ba0*/  S2R R19, SR_TID.X ;  /* 0x0000000000137919 */ /* 0x000ee80000002100 */
        /* <DEDUP_REMOVED lines=20> */
[----:B---3--:R-:W-:-:S05]  /*23cf0*/  LOP3.LUT R19, R19, 0x3f, RZ, 0xc0, !PT ;  /* 0x0000003f13137812 */ /* 0x008fca00078ec0ff */
[----:B0-----:R-:W-:Y:S02]  /*23d00*/  IMAD.SHL.U32 R2, R19, 0x2, RZ ;  /* 0x0000000213027824 */ /* 0x001fe400078e00ff */
[----:B------:R-:W-:Y:S01]  /*23d10*/  IMAD.MOV.U32 R19, RZ, RZ, c[0x0][0x18c] ;  /* 0x00006300ff137624 */ /* 0x000fe200078e00ff */
[----:B------:R-:W-:-:S03]  /*23d20*/  ULDC UR4, c[0x0][0x188] ;  /* 0x0000620000047ab9 */ /* 0x000fc60000000800 */
[----:B------:R-:W-:Y:S01]  /*23d30*/  IMAD.SHL.U32 R3, R19, 0x80, RZ ;  /* 0x0000008013037824 */ /* 0x000fe200078e00ff */
[----:B------:R-:W-:-:S04]  /*23d40*/  USHF.L.U32 UR4, UR4, 0x7, URZ ;  /* 0x0000000704047899 */ /* 0x000fc8000800063f */
[----:B-1----:R-:W-:Y:S01]  /*23d50*/  SHF.R.S32.HI R0, RZ, 0x1f, R3 ;  /* 0x0000001fff007819 */ /* 0x002fe20000011403 */
[----:B------:R-:W-:Y:S02]  /*23d60*/  USHF.R.S32.HI UR5, URZ, 0x1f, UR4 ;  /* 0x0000001f3f057899 */ /* 0x000fe40008011404 */
[----:B--2---:R-:W0:Y:S01]  /*23d70*/  S2R R19, SR_TID.X ;  /* 0x0000000000137919 */ /* 0x004e220000002100 */
[----:B------:R-:W-:Y:S01]  /*23d80*/  IMAD.MOV.U32 R21, RZ, RZ, 0x7f ;  /* 0x0000007fff157424 */ /* 0x000fe200078e00ff */
[----:B------:R-:W-:Y:S01]  /*23d90*/  SHF.L.U64.HI R0, R3, 0x1, R0 ;  /* 0x0000000103007819 */ /* 0x000fe20000010200 */
[----:B------:R-:W-:Y:S01]  /*23da0*/  USHF.L.U32 UR10, UR4, 0x1, URZ ;  /* 0x00000001040a7899 */ /* 0x000fe2000800063f */
[----:B------:R1:W-:Y:S01]  /*23db0*/  STL [R1+0x3f8], RZ ;  /* 0x0003f8ff01007387 */ /* 0x0003e20000100800 */
[C---:B------:R-:W-:Y:S01]  /*23dc0*/  LOP3.LUT R3, R2.reuse, 0x20, RZ, 0x3c, !PT ;  /* 0x0000002002037812 */ /* 0x040fe200078e3cff */
[----:B------:R-:W-:Y:S01]  /*23dd0*/  USHF.L.U64.HI UR5, UR4, 0x1, UR5 ;  /* 0x0000000104057899 */ /* 0x000fe20008010205 */
[----:B------:R-:W-:Y:S01]  /*23de0*/  IADD3 R21, R21, c[0x0][0x180], RZ ;  /* 0x0000600015157a10 */ /* 0x000fe20007ffe0ff */
[----:B------:R1:W-:Y:S01]  /*23df0*/  STL [R1+0x3fc], RZ ;  /* 0x0003fcff01007387 */ /* 0x0003e20000100800 */
[C---:B------:R-:W-:Y:S01]  /*23e00*/  LOP3.LUT R3, R2.reuse, 0x40, RZ, 0x3c, !PT ;  /* 0x0000004002037812 */ /* 0x040fe200078e3cff */
[----:B------:R-:W-:Y:S01]  /*23e10*/  UMOV UR4, URZ ;  /* 0x0000003f00047c82 */ /* 0x000fe20008000000 */
[----:B------:R-:W-:Y:S01]  /*23e20*/  SHF.R.S32.HI R29, RZ, 0x1f, R21 ;  /* 0x0000001fff1d7819 */ /* 0x000fe20000011415 */
[----:B------:R1:W-:Y:S01]  /*23e30*/  STL [R1+0x3d0], RZ ;  /* 0x0003d0ff01007387 */ /* 0x0003e20000100800 */
[----:B------:R-:W-:-:S02]  /*23e40*/  LOP3.LUT R3, R2, 0x60, RZ, 0x3c, !PT ;  /* 0x0000006002037812 */ /* 0x000fc400078e3cff */
[----:B------:R-:W-:Y:S02]  /*23e50*/  LEA.HI R21, R29, R21, RZ, 0x7 ;  /* 0x000000151d157211 */ /* 0x000fe400078f38ff */
[C---:B------:R-:W-:Y:S02]  /*23e60*/  LOP3.LUT R6, R2.reuse, 0x70, RZ, 0x3c, !PT ;  /* 0x0000007002067812 */ /* 0x040fe400078e3cff */
[----:B------:R-:W-:Y:S02]  /*23e70*/  SHF.R.S32.HI R5, RZ, 0x7, R21 ;  /* 0x00000007ff057819 */ /* 0x000fe40000011415 */
[C---:B------:R-:W-:Y:S02]  /*23e80*/  LOP3.LUT R5, R2.reuse, 0x10, RZ, 0x3c, !PT ;  /* 0x0000001002057812 */ /* 0x040fe400078e3cff */
[C---:B------:R-:W-:Y:S01]  /*23e90*/  LOP3.LUT R5, R2.reuse, 0x30, RZ, 0x3c, !PT ;  /* 0x0000003002057812 */ /* 0x040fe200078e3cff */
[----:B0-----:R-:W-:Y:S01]  /*23ea0*/  IMAD.SHL.U32 R18, R19, 0x8, RZ ;  /* 0x0000000813127824 */ /* 0x001fe200078e00ff */
[----:B------:R-:W-:-:S04]  /*23eb0*/  LOP3.LUT R5, R2, 0x50, RZ, 0x3c, !PT ;  /* 0x0000005002057812 */ /* 0x000fc800078e3cff */
[----:B------:R-:W-:Y:S01]  /*23ec0*/  LOP3.LUT R29, R18, 0x30, RZ, 0xc0, !PT ;  /* 0x00000030121d7812 */ /* 0x000fe200078ec0ff */
[C---:B------:R-:W-:Y:S01]  /*23ed0*/  IMAD.SHL.U32 R18, R19.reuse, 0x2, RZ ;  /* 0x0000000213127824 */ /* 0x040fe200078e00ff */
[----:B------:R-:W-:-:S05]  /*23ee0*/  LOP3.LUT R19, R19, 0x7, RZ, 0xc0, !PT ;  /* 0x0000000713137812 */ /* 0x000fca00078ec0ff */
[----:B------:R-:W-:-:S05]  /*23ef0*/  IMAD R19, R19, 0x40, R29 ;  /* 0x0000004013137824 */ /* 0x000fca00078e021d */
[----:B------:R-:W-:Y:S02]  /*23f00*/  LOP3.LUT R19, R19, 0x10, R18, 0x78, !PT ;  /* 0x0000001013137812 */ /* 0x000fe400078e7812 */
[C---:B------:R-:W-:Y:S02]  /*23f10*/  LOP3.LUT R18, R20.reuse, 0x20, RZ, 0xc0, !PT ;  /* 0x0000002014127812 */ /* 0x040fe400078ec0ff */
[----:B------:R-:W-:Y:S02]  /*23f20*/  LOP3.LUT R4, R19, 0x200, R4, 0xf8, !PT ;  /* 0x0000020013047812 */ /* 0x000fe400078ef804 */
[C---:B------:R-:W-:Y:S01]  /*23f30*/  LOP3.LUT R19, R20.reuse, 0x7, RZ, 0xc0, !PT ;  /* 0x0000000714137812 */ /* 0x040fe200078ec0ff */
[----:B------:R-:W-:Y:S01]  /*23f40*/  IMAD.SHL.U32 R20, R20, 0x2, RZ ;  /* 0x0000000214147824 */ /* 0x000fe200078e00ff */
[----:B------:R-:W-:Y:S01]  /*23f50*/  LOP3.LUT R3, R4, 0x20, RZ, 0x3c, !PT ;  /* 0x0000002004037812 */ /* 0x000fe200078e3cff */
[----:B------:R1:W-:Y:S01]  /*23f60*/  STL [R1+0x6c8], R4 ;  /* 0x0006c80401007387 */ /* 0x0003e20000100800 */
[----:B------:R-:W-:-:S02]  /*23f70*/  IMAD.SHL.U32 R18, R18, 0x40, RZ ;  /* 0x0000004012127824 */ /* 0x000fc400078e00ff */
[----:B------:R-:W-:Y:S01]  /*23f80*/  IMAD R19, R19, 0x110, RZ ;  /* 0x0000011013137824 */ /* 0x000fe200078e02ff */
[----:B------:R1:W-:Y:S04]  /*23f90*/  STL [R1+0x3d4], RZ ;  /* 0x0003d4ff01007387 */ /* 0x0003e80000100800 */
[----:B------:R1:W-:Y:S01]  /*23fa0*/  STL [R1+0x3d8], RZ ;  /* 0x0003d8ff01007387 */ /* 0x0003e20000100800 */
[----:B------:R-:W-:-:S03]  /*23fb0*/  LOP3.LUT R19, R19, 0x30, R20, 0x78, !PT ;  /* 0x0000003013137812 */ /* 0x000fc600078e7814 */
[----:B------:R1:W-:Y:S01]  /*23fc0*/  STL [R1+0x3dc], RZ ;  /* 0x0003dcff01007387 */ /* 0x0003e20000100800 */
[----:B------:R-:W-:-:S03]  /*23fd0*/  LOP3.LUT R19, R19, R18, RZ, 0xfc, !PT ;  /* 0x0000001213137212 */ /* 0x000fc600078efcff */
[----:B------:R1:W-:Y:S01]  /*23fe0*/  STL [R1+0x480], RZ ;  /* 0x000480ff01007387 */ /* 0x0003e20000100800 */
[----:B------:R-:W-:-:S03]  /*23ff0*/  LOP3.LUT R5, R19, 0x40, RZ, 0x3c, !PT ;  /* 0x0000004013057812 */ /* 0x000fc600078e3cff */
        /* <DEDUP_REMOVED lines=63> */
[----:B------:R1:W-:Y:S02]  /*243f0*/  STL [R1+0x6d8], R3 ;  /* 0x0006d80301007387 */ /* 0x0003e40000100800 */
.L_x_3:
[----:B------:R-:W2:Y:S04]  /*24400*/  LDL R5, [R1+0x182c] ;  /* 0x00182c0001057983 */ /* 0x000ea80000100800 */
[----:B--2---:R0:W-:Y:S04]  /*24410*/  STL [R1+0x39c8], R5 ;  /* 0x0039c80501007387 */ /* 0x0041e80000100800 */
[----:B-1---5:R-:W2:Y:S01]  /*24420*/  LDL R4, [R1+0x1830] ;  /* 0x0018300001047983 */ /* 0x022ea20000100800 */
[----:B------:R-:W-:-:S02]  /*24430*/  UMOV UR6, 0xffffff80 ;  /* 0xffffff8000067882 */ /* 0x000fc40000000000 */
[----:B------:R-:W-:Y:S02]  /*24440*/  ULDC UR7, c[0x0][0x180] ;  /* 0x0000600000077ab9 */ /* 0x000fe40000000800 */
[----:B------:R-:W-:Y:S01]  /*24450*/  UIMAD UR6, UR4, UR6, UR7 ;  /* 0x00000006040672a4 */ /* 0x000fe2000f8e0207 */
[----:B0-----:R-:W0:Y:S04]  /*24460*/  S2R R5, SR_TID.X ;  /* 0x0000000000057919 */ /* 0x001e280000002100 */
[----:B--2---:R-:W-:Y:S04]  /*24470*/  STL [R1+0x39cc], R4 ;  /* 0x0039cc0401007387 */ /* 0x004fe80000100800 */
[----:B------:R-:W-:Y:S04]  /*24480*/  STL [R1+0x37f8], R27 ;  /* 0x0037f81b01007387 */ /* 0x000fe80000100800 */
        /* <DEDUP_REMOVED lines=58> */
[----:B------:R0:W-:Y:S04]  /*24830*/  STL [R1+0x38e8], R23 ;  /* 0x0038e81701007387 */ /* 0x0001e80000100800 */
[----:B------:R-:W-:Y:S04]  /*24840*/  STL [R1+0x37ec], R13 ;  /* 0x0037ec0d01007387 */ /* 0x000fe80000100800 */
[----:B------:R-:W-:Y:S01]  /*24850*/  STL [R1+0x38d8], R13 ;  /* 0x0038d80d01007387 */ /* 0x000fe20000100800 */
[----:B0-----:R-:W-:-:S03]  /*24860*/  SHF.R.U32.HI R23, RZ, 0x5, R5 ;  /* 0x00000005ff177819 */ /* 0x001fc60000011605 */
[----:B------:R-:W-:Y:S01]  /*24870*/  STL [R1+0x38ec], R13 ;  /* 0x0038ec0d01007387 */ /* 0x000fe20000100800 */
[----:B------:R-:W-:Y:S02]  /*24880*/  SHF.R.U32.HI R5, RZ, 0x5, R5 ;  /* 0x00000005ff057819 */ /* 0x000fe40000011605 */
[----:B------:R-:W-:Y:S01]  /*24890*/  SGXT.U32 R23, R23, 0x1 ;  /* 0x000000011717781a */ /* 0x000fe20000000000 */
[----:B------:R-:W-:Y:S01]  /*248a0*/  STL [R1+0x38f8], R13 ;  /* 0x0038f80d01007387 */ /* 0x000fe20000100800 */
[----:B------:R-:W-:Y:S02]  /*248b0*/  SGXT.U32 R5, R5, 0x1 ;  /* 0x000000010505781a */ /* 0x000fe40000000000 */
[----:B------:R-:W-:Y:S01]  /*248c0*/  LOP3.LUT R4, R23, 0x2, RZ, 0xfc, !PT ;  /* 0x0000000217047812 */ /* 0x000fe200078efcff */
[----:B------:R-:W-:Y:S01]  /*248d0*/  STL [R1+0x3904], R13 ;  /* 0x0039040d01007387 */ /* 0x000fe20000100800 */
[----:B------:R-:W-:Y:S02]  /*248e0*/  LOP3.LUT R5, R5, 0x6, RZ, 0xfc, !PT ;  /* 0x0000000605057812 */ /* 0x000fe400078efcff */
[----:B------:R-:W-:Y:S01]  /*248f0*/  ISETP.GE.AND P1, PT, R4, UR6, PT ;  /* 0x0000000604007c0c */ /* 0x000fe2000bf26270 */
[----:B------:R-:W-:Y:S01]  /*24900*/  STL [R1+0x3910], R13 ;  /* 0x0039100d01007387 */ /* 0x000fe20000100800 */
[----:B------:R-:W-:-:S03]  /*24910*/  LOP3.LUT R23, R23, 0x4, RZ, 0xfc, !PT ;  /* 0x0000000417177812 */ /* 0x000fc600078efcff */
        /* <DEDUP_REMOVED lines=96> */
[----:B------:R-:W-:Y:S01]  /*24f20*/  STL [R1+0x373c], R19 ;  /* 0x00373c1301007387 */ /* 0x000fe20000100800 */
[----:B------:R-:W-:-:S03]  /*24f30*/  ISETP.GE.AND P3, PT, R5, UR6, PT ;  /* 0x0000000605007c0c */ /* 0x000fc6000bf66270 */
[----:B------:R-:W-:Y:S04]  /*24f40*/  STL [R1+0x3738], R20 ;  /* 0x0037381401007387 */ /* 0x000fe80000100800 */
[----:B------:R-:W-:Y:S04]  /*24f50*/  STL [R1+0x3734], R21 ;  /* 0x0037341501007387 */ /* 0x000fe80000100800 */
[----:B------:R-:W-:Y:S04]  /*24f60*/  STL [R1+0x1cf0], R0 ;  /* 0x001cf00001007387 */ /* 0x000fe80000100800 */
[----:B------:R-:W2:Y:S04]  /*24f70*/  LDL.LU R4, [R1+0x39cc] ;  /* 0x0039cc0001047983 */ /* 0x000ea80000300800 */
[----:B------:R-:W2:Y:S04]  /*24f80*/  LDL.LU R5, [R1+0x39c8] ;  /* 0x0039c80001057983 */ /* 0x000ea80000300800 */
[----:B------:R-:W3:Y:S01]  /*24f90*/  S2R R27, SR_TID.X ;  /* 0x00000000001b7919 */ /* 0x000ee20000002100 */
[----:B0-----:R-:W-:-:S02]  /*24fa0*/  PRMT R13, RZ, 0x7610, R13 ;  /* 0x00007610ff0d7816 */ /* 0x001fc4000000000d */
[----:B---3--:R-:W-:-:S04]  /*24fb0*/  SHF.R.U32.HI R26, RZ, 0x5, R27 ;  /* 0x00000005ff1a7819 */ /* 0x008fc8000001161b */
[----:B------:R-:W-:-:S04]  /*24fc0*/  SGXT.U32 R26, R26, 0x1 ;  /* 0x000000011a1a781a */ /* 0x000fc80000000000 */
[----:B------:R-:W-:-:S13]  /*24fd0*/  ISETP.GE.AND P0, PT, R26, UR6, PT ;  /* 0x000000061a007c0c */ /* 0x000fda000bf06270 */
[----:B--2---:R0:W2:Y:S04]  /*24fe0*/  @!P0 LDG.E.U16 R13, [R4.64] ;  /* 0x00000008040d8981 */ /* 0x0040a8000c1e1500 */
[----:B0-----:R-:W3:Y:S04]  /*24ff0*/  LDL R4, [R1+0x7fc] ;  /* 0x0007fc0001047983 */ /* 0x001ee80000100800 */
[----:B--2---:R0:W-:Y:S04]  /*25000*/  STL [R1+0x2f4], R13 ;  /* 0x0002f40d01007387 */ /* 0x0041e80000100800 */
[----:B------:R-:W3:Y:S01]  /*25010*/  LDL R5, [R1+0x808] ;  /* 0x0008080001057983 */ /* 0x000ee20000100800 */
[----:B-1----:R-:W-:-:S02]  /*25020*/  PRMT R12, RZ, 0x7610, R12 ;  /* 0x00007610ff0c7816 */ /* 0x002fc4000000000c */
[----:B------:R-:W-:Y:S02]  /*25030*/  ISETP.GE.AND P2, PT, R23, UR6, PT ;  /* 0x0000000617007c0c */ /* 0x000fe4000bf46270 */
[----:B------:R-:W1:Y:S01]  /*25040*/  S2R R23, SR_TID.X ;  /* 0x0000000000177919 */ /* 0x000e620000002100 */
[----:B---3--:R-:W-:-:S04]  /*25050*/  @!P1 LOP3.LUT R5, R5, R4, RZ, 0x3c, !PT ;  /* 0x0000000405059212 */ /* 0x008fc800078e3cff */
[----:B------:R-:W-:-:S04]  /*25060*/  @!P1 LOP3.LUT R4, R5, R4, RZ, 0x3c, !PT ;  /* 0x0000000405049212 */ /* 0x000fc800078e3cff */
[----:B------:R-:W-:-:S05]  /*25070*/  @!P1 LOP3.LUT R5, R5, R4, RZ, 0x3c, !PT ;  /* 0x0000000405059212 */ /* 0x000fca00078e3cff */
[----:B------:R2:W3:Y:S01]  /*25080*/  @!P1 LDG.E.U16 R12, [R4.64] ;  /* 0x00000008040c9981 */ /* 0x0004e2000c1e1500 */
[----:B-1----:R-:W-:-:S04]  /*25090*/  SHF.R.U32.HI R23, RZ, 0x5, R23 ;  /* 0x00000005ff177819 */ /* 0x002fc80000011617 */
[----:B------:R-:W-:-:S04]  /*250a0*/  SGXT.U32 R23, R23, 0x1 ;  /* 0x000000011717781a */ /* 0x000fc80000000000 */
[----:B0-----:R-:W-:-:S04]  /*250b0*/  LOP3.LUT R13, R23, 0x8, RZ, 0xfc, !PT ;  /* 0x00000008170d7812 */ /* 0x001fc800078efcff */
[----:B------:R-:W-:Y:S02]  /*250c0*/  ISETP.GE.AND P0, PT, R13, UR6, PT ;  /* 0x000000060d007c0c */ /* 0x000fe4000bf06270 */
[----:B------:R-:W4:Y:S04]  /*250d0*/  LDL.LU R13, [R1+0x39c4] ;  /* 0x0039c400010d7983 */ /* 0x000f280000300800 */
[----:B--2---:R-:W2:Y:S04]  /*250e0*/  LDL R4, [R1+0x804] ;  /* 0x0008040001047983 */ /* 0x004ea80000100800 */
[----:B---3--:R0:W-:Y:S04]  /*250f0*/  STL [R1+0x2f0], R12 ;  /* 0x0002f00c01007387 */ /* 0x0081e80000100800 */
[----:B------:R-:W2:Y:S01]  /*25100*/  LDL R5, [R1+0x1828] ;  /* 0x0018280001057983 */ /* 0x000ea20000100800 */
[----:B------:R-:W-:-:S03]  /*25110*/  PRMT R11, RZ, 0x7610, R11 ;  /* 0x00007610ff0b7816 */ /* 0x000fc6000000000b */
[----:B------:R-:W1:Y:S01]  /*25120*/  S2R R23, SR_TID.X ;  /* 0x0000000000177919 */ /* 0x000e620000002100 */
[----:B--2---:R-:W-:-:S04]  /*25130*/  @!P2 LOP3.LUT R5, R5, R4, RZ, 0x3c, !PT ;  /* 0x000000040505a212 */ /* 0x004fc800078e3cff */
        /* <DEDUP_REMOVED lines=11> */
[----:B----4-:R-:W-:-:S03]  /*251f0*/  PRMT R13, RZ, 0x7610, R13 ;  /* 0x00007610ff0d7816 */ /* 0x010fc6000000000d */
        /* <DEDUP_REMOVED lines=718> */
[----:B------:R-:W2:Y:S01]  /*27ee0*/  @!P2 LDG.E.U16 R13, [R4.64] ;  /* 0x00000008040da981 */ /* 0x000ea2000c1e1500 */
[----:B-1----:R-:W-:-:S04]  /*27ef0*/  SHF.R.U32.HI R23, RZ, 0x5, R23 ;  /* 0x00000005ff177819 */ /* 0x002fc80000011617 */
[----:B------:R-:W-:-:S04]  /*27f00*/  SGXT.U32 R23, R23, 0x1 ;  /* 0x000000011717781a */ /* 0x000fc80000000000 */
[----:B0-----:R-:W-:-:S04]  /*27f10*/  LOP3.LUT R11, R23, 0x72, RZ, 0xfc, !PT ;  /* 0x00000072170b7812 */ /* 0x001fc800078efcff */
[----:B------:R-:W-:Y:S02]  /*27f20*/  ISETP.GE.AND P1, PT, R11, UR6, PT ;  /* 0x000000060b007c0c */ /* 0x000fe4000bf26270 */
[----:B------:R-:W3:Y:S04]  /*27f30*/  LDL.LU R11, [R1+0x38f0] ;  /* 0x0038f000010b7983 */ /* 0x000ee80000300800 */
[----:B--2---:R0:W-:Y:S04]  /*27f40*/  STL [R1+0x1dc], R13 ;  /* 0x0001dc0d01007387 */ /* 0x0041e80000100800 */
[----:B------:R-:W2:Y:S04]  /*27f50*/  LDL R4, [R1+0x1688] ;  /* 0x0016880001047983 */ /* 0x000ea80000100800 */
[----:B------:R-:W2:Y:S01]  /*27f60*/  LDL R5, [R1+0x168c] ;  /* 0x00168c0001057983 */ /* 0x000ea20000100800 */
[----:B----4-:R-:W-:-:S03]  /*27f70*/  PRMT R12, RZ, 0x7610, R12 ;  /* 0x00007610ff0c7816 */ /* 0x010fc6000000000c */
[----:B------:R-:W0:Y:S01]  /*27f80*/  S2R R23, SR_TID.X ;  /* 0x0000000000177919 */ /* 0x000e220000002100 */
[----:B--2---:R-:W-:-:S04]  /*27f90*/  @!P3 LOP3.LUT R5, R5, R4, RZ, 0x3c, !PT ;  /* 0x000000040505b212 */ /* 0x004fc800078e3cff */
[----:B------:R-:W-:-:S04]  /*27fa0*/  @!P3 LOP3.LUT R4, R5, R4, RZ, 0x3c, !PT ;  /* 0x000000040504b212 */ /* 0x000fc800078e3cff */
[----:B------:R-:W-:-:S05]  /*27fb0*/  @!P3 LOP3.LUT R5, R5, R4, RZ, 0x3c, !PT ;  /* 0x000000040505b212 */ /* 0x000fca00078e3cff */
[----:B------:R1:W2:Y:S01]  /*27fc0*/  @!P3 LDG.E.U16 R12, [R4.64] ;  /* 0x00000008040cb981 */ /* 0x0002a2000c1e1500 */
[----:B0-----:R-:W-:-:S04]  /*27fd0*/  SHF.R.U32.HI R13, RZ, 0x5, R23 ;  /* 0x00000005ff0d7819 */ /* 0x001fc80000011617 */
[----:B------:R-:W-:-:S04]  /*27fe0*/  SGXT.U32 R13, R13, 0x1 ;  /* 0x000000010d0d781a */ /* 0x000fc80000000000 */
[----:B------:R-:W-:-:S04]  /*27ff0*/  LOP3.LUT R13, R13, 0x74, RZ, 0xfc, !PT ;  /* 0x000000740d0d7812 */ /* 0x000fc800078efcff */
[----:B------:R-:W-:Y:S02]  /*28000*/  ISETP.GE.AND P2, PT, R13, UR6, PT ;  /* 0x000000060d007c0c */ /* 0x000fe4000bf46270 */
[----:B------:R-:W4:Y:S04]  /*28010*/  LDL.LU R13, [R1+0x38ec] ;  /* 0x0038ec00010d7983 */ /* 0x000f280000300800 */
[----:B-1----:R-:W4:Y:S04]  /*28020*/  LDL R4, [R1+0x1680] ;  /* 0x0016800001047983 */ /* 0x002f280000100800 */
[----:B--2---:R0:W-:Y:S04]  /*28030*/  STL [R1+0x1d8], R12 ;  /* 0x0001d80c01007387 */ /* 0x0041e80000100800 */
[----:B------:R-:W4:Y:S01]  /*28040*/  LDL R5, [R1+0x1684] ;  /* 0x0016840001057983 */ /* 0x000f220000100800 */
[----:B---3--:R-:W-:-:S02]  /*28050*/  PRMT R11, RZ, 0x7610, R11 ;  /* 0x00007610ff0b7816 */ /* 0x008fc4000000000b */
[----:B------:R-:W-:Y:S02]  /*28060*/  SHF.R.U32.HI R23, RZ, 0x5, R23 ;  /* 0x00000005ff177819 */ /* 0x000fe40000011617 */
[----:B----4-:R-:W-:-:S04]  /*28070*/  @!P0 LOP3.LUT R5, R5, R4, RZ, 0x3c, !PT ;  /* 0x0000000405058212 */ /* 0x010fc800078e3cff */
[----:B------:R-:W-:-:S04]  /*28080*/  @!P0 LOP3.LUT R4, R5, R4, RZ, 0x3c, !PT ;  /* 0x0000000405048212 */ /* 0x000fc800078e3cff */
[----:B------:R-:W-:-:S05]  /*28090*/  @!P0 LOP3.LUT R5, R5, R4, RZ, 0x3c, !PT ;  /* 0x0000000405058212 */ /* 0x000fca00078e3cff */
[----:B------:R1:W2:Y:S01]  /*280a0*/  @!P0 LDG.E.U16 R11, [R4.64] ;  /* 0x00000008040b8981 */ /* 0x0002a2000c1e1500 */
[----:B------:R-:W-:-:S04]  /*280b0*/  SGXT.U32 R23, R23, 0x1 ;  /* 0x000000011717781a */ /* 0x000fc80000000000 */
[----:B------:R-:W-:-:S04]  /*280c0*/  LOP3.LUT R23, R23, 0x76, RZ, 0xfc, !PT ;  /* 0x0000007617177812 */ /* 0x000fc800078efcff */
[----:B------:R-:W-:Y:S02]  /*280d0*/  ISETP.GE.AND P3, PT, R23, UR6, PT ;  /* 0x0000000617007c0c */ /* 0x000fe4000bf66270 */
[----:B------:R-:W3:Y:S04]  /*280e0*/  LDL.LU R23, [R1+0x38e8] ;  /* 0x0038e80001177983 */ /* 0x000ee80000300800 */
[----:B-1----:R-:W4:Y:S04]  /*280f0*/  LDL R4, [R1+0x1678] ;  /* 0x0016780001047983 */ /* 0x002f280000100800 */
[----:B--2---:R1:W-:Y:S04]  /*28100*/  STL [R1+0x1d4], R11 ;  /* 0x0001d40b01007387 */ /* 0x0043e80000100800 */
[----:B------:R-:W4:Y:S01]  /*28110*/  LDL R5, [R1+0x167c] ;  /* 0x00167c0001057983 */ /* 0x000f220000100800 */
[----:B---3--:R-:W-:-:S03]  /*28120*/  PRMT R23, RZ, 0x7610, R23 ;  /* 0x00007610ff177816 */ /* 0x008fc60000000017 */
[----:B0-----:R-:W0:Y:S01]  /*28130*/  S2R R12, SR_TID.X ;  /* 0x00000000000c7919 */ /* 0x001e220000002100 */
[----:B----4-:R-:W-:-:S04]  /*28140*/  @!P1 LOP3.LUT R5, R5, R4, RZ, 0x3c, !PT ;  /* 0x0000000405059212 */ /* 0x010fc800078e3cff */
[----:B------:R-:W-:-:S04]  /*28150*/  @!P1 LOP3.LUT R4, R5, R4, RZ, 0x3c, !PT ;  /* 0x0000000405049212 */ /* 0x000fc800078e3cff */
[----:B------:R-:W-:-:S05]  /*28160*/  @!P1 LOP3.LUT R5, R5, R4, RZ, 0x3c, !PT ;  /* 0x0000000405059212 */ /* 0x000fca00078e3cff */
[----:B------:R-:W2:Y:S01]  /*28170*/  @!P1 LDG.E.U16 R23, [R4.64] ;  /* 0x0000000804179981 */ /* 0x000ea2000c1e1500 */
[----:B0-----:R-:W-:-:S04]  /*28180*/  SHF.R.U32.HI R12, RZ, 0x5, R12 ;  /* 0x00000005ff0c7819 */ /* 0x001fc8000001160c */
[----:B------:R-:W-:-:S04]  /*28190*/  SGXT.U32 R12, R12, 0x1 ;  /* 0x000000010c0c781a */ /* 0x000fc80000000000 */
[----:B-1----:R-:W-:-:S04]  /*281a0*/  LOP3.LUT R11, R12, 0x78, RZ, 0xfc, !PT ;  /* 0x000000780c0b7812 */ /* 0x002fc800078efcff */
[----:B------:R-:W-:Y:S02]  /*281b0*/  ISETP.GE.AND P0, PT, R11, UR6, PT ;  /* 0x000000060b007c0c */ /* 0x000fe4000bf06270 */
[----:B------:R-:W3:Y:S04]  /*281c0*/  LDL.LU R11, [R1+0x38e4] ;  /* 0x0038e400010b7983 */ /* 0x000ee80000300800 */
[----:B--2---:R0:W-:Y:S04]  /*281d0*/  STL [R1+0x1d0], R23 ;  /* 0x0001d01701007387 */ /* 0x0041e80000100800 */
[----:B0-----:R-:W2:Y:S04]  /*281e0*/  LDL.LU R23, [R1+0x38e0] ;  /* 0x0038e00001177983 */ /* 0x001ea80000300800 */
[----:B------:R-:W4:Y:S04]  /*281f0*/  LDL R4, [R1+0x1670] ;  /* 0x0016700001047983 */ /* 0x000f280000100800 */
[----:B------:R-:W4:Y:S01]  /*28200*/  LDL R5, [R1+0x1674] ;  /* 0x0016740001057983 */ /* 0x000f220000100800 */
[----:B------:R-:W-:-:S03]  /*28210*/  PRMT R13, RZ, 0x7610, R13 ;  /* 0x00007610ff0d7816 */ /* 0x000fc6000000000d */
[----:B------:R-:W0:Y:S01]  /*28220*/  S2R R12, SR_TID.X ;  /* 0x00000000000c7919 */ /* 0x000e220000002100 */
[----:B----4-:R-:W-:-:S04]  /*28230*/  @!P2 LOP3.LUT R5, R5, R4, RZ, 0x3c, !PT ;  /* 0x000000040505a212 */ /* 0x010fc800078e3cff */
[----:B------:R-:W-:-:S04]  /*28240*/  @!P2 LOP3.LUT R4, R5, R4, RZ, 0x3c, !PT ;  /* 0x000000040504a212 */ /* 0x000fc800078e3cff */
[----:B------:R-:W-:-:S05]  /*28250*/  @!P2 LOP3.LUT R5, R5, R4, RZ, 0x3c, !PT ;  /* 0x000000040505a212 */ /* 0x000fca00078e3cff */
[----:B------:R-:W4:Y:S01]  /*28260*/  @!P2 LDG.E.U16 R13, [R4.64] ;  /* 0x00000008040da981 */ /* 0x000f22000c1e1500 */
[----:B0-----:R-:W-:-:S04]  /*28270*/  SHF.R.U32.HI R12, RZ, 0x5, R12 ;  /* 0x00000005ff0c7819 */ /* 0x001fc8000001160c */
[----:B------:R-:W-:-:S04]  /*28280*/  SGXT.U32 R12, R12, 0x1 ;  /* 0x000000010c0c781a */ /* 0x000fc80000000000 */
[----:B------:R-:W-:-:S04]  /*28290*/  LOP3.LUT R12, R12, 0x7a, RZ, 0xfc, !PT ;  /* 0x0000007a0c0c7812 */ /* 0x000fc800078efcff */
[----:B------:R-:W-:Y:S02]  /*282a0*/  ISETP.GE.AND P1, PT, R12, UR6, PT ;  /* 0x000000060c007c0c */ /* 0x000fe4000bf26270 */
[----:B------:R-:W2:Y:S04]  /*282b0*/  LDL.LU R12, [R1+0x38dc] ;  /* 0x0038dc00010c7983 */ /* 0x000ea80000300800 */
[----:B----4-:R0:W-:Y:S04]  /*282c0*/  STL [R1+0x1cc], R13 ;  /* 0x0001cc0d01007387 */ /* 0x0101e80000100800 */
[----:B0-----:R-:W4:Y:S04]  /*282d0*/  LDL.LU R13, [R1+0x38d8] ;  /* 0x0038d800010d7983 */ /* 0x001f280000300800 */
[----:B------:R-:W3:Y:S04]  /*282e0*/  LDL R4, [R1+0x1668] ;  /* 0x0016680001047983 */ /* 0x000ee80000100800 */
[----:B------:R-:W3:Y:S01]  /*282f0*/  LDL R5, [R1+0x166c] ;  /* 0x00166c0001057983 */ /* 0x000ee20000100800 */
[----:B--2---:R-:W-:-:S02]  /*28300*/  PRMT R23, RZ, 0x7610, R23 ;  /* 0x00007610ff177816 */ /* 0x004fc40000000017 */
[----:B---3--:R-:W-:-:S04]  /*28310*/  @!P3 LOP3.LUT R5, R5, R4, RZ, 0x3c, !PT ;  /* 0x000000040505b212 */ /* 0x008fc800078e3cff */
[----:B------:R-:W-:-:S04]  /*28320*/  @!P3 LOP3.LUT R4, R5, R4, RZ, 0x3c, !PT ;  /* 0x000000040504b212 */ /* 0x000fc800078e3cff */
[----:B------:R-:W-:-:S05]  /*28330*/  @!P3 LOP3.LUT R5, R5, R4, RZ, 0x3c, !PT ;  /* 0x000000040505b212 */ /* 0x000fca00078e3cff */
[----:B------:R-:W2:Y:S01]  /*28340*/  @!P3 LDG.E.U16 R23, [R4.64] ;  /* 0x000000080417b981 */ /* 0x000ea2000c1e1500 */
[----:B------:R-:W-:-:S04]  /*28350*/  SHF.R.U32.HI R27, RZ, 0x5, R27 ;  /* 0x00000005ff1b7819 */ /* 0x000fc8000001161b */
[----:B------:R-:W-:-:S04]  /*28360*/  SGXT.U32 R27, R27, 0x1 ;  /* 0x000000011b1b781a */ /* 0x000fc80000000000 */
[----:B------:R-:W-:-:S04]  /*28370*/  LOP3.LUT R27, R27, 0x7c, RZ, 0xfc, !PT ;  /* 0x0000007c1b1b7812 */ /* 0x000fc800078efcff */
[----:B------:R-:W-:Y:S02]  /*28380*/  ISETP.GE.AND P2, PT, R27, UR6, PT ;  /* 0x000000061b007c0c */ /* 0x000fe4000bf46270 */
[----:B------:R-:W3:Y:S04]  /*28390*/  LDL.LU R27, [R1+0x38d4] ;  /* 0x0038d400011b7983 */ /* 0x000ee80000300800 */
[----:B--2---:R-:W-:Y:S04]  /*283a0*/  STL [R1+0x1c8], R23 ;  /* 0x0001c81701007387 */ /* 0x004fe80000100800 */
[----:B------:R-:W2:Y:S04]  /*283b0*/  LDL R4, [R1+0x1660] ;  /* 0x0016600001047983 */ /* 0x000ea80000100800 */
[----:B------:R-:W2:Y:S01]  /*283c0*/  LDL R5, [R1+0x1664] ;  /* 0x0016640001057983 */ /* 0x000ea20000100800 */
[----:B---3--:R-:W-:-:S02]  /*283d0*/  PRMT R27, RZ, 0x7610, R27 ;  /* 0x00007610ff1b7816 */ /* 0x008fc4000000001b */
[----:B--2---:R-:W-:-:S04]  /*283e0*/  @!P0 LOP3.LUT R5, R5, R4, RZ, 0x3c, !PT ;  /* 0x0000000405058212 */ /* 0x004fc800078e3cff */
[----:B------:R-:W-:-:S04]  /*283f0*/  @!P0 LOP3.LUT R4, R5, R4, RZ, 0x3c, !PT ;  /* 0x0000000405048212 */ /* 0x000fc800078e3cff */
[----:B------:R-:W-:-:S05]  /*28400*/  @!P0 LOP3.LUT R5, R5, R4, RZ, 0x3c, !PT ;  /* 0x0000000405058212 */ /* 0x000fca00078e3cff */
[----:B------:R-:W2:Y:S01]  /*28410*/  @!P0 LDG.E.U16 R27, [R4.64] ;  /* 0x00000008041b8981 */ /* 0x000ea2000c1e1500 */
[----:B------:R-:W-:-:S04]  /*28420*/  LOP3.LUT R26, R26, 0x7e, RZ, 0xfc, !PT ;  /* 0x0000007e1a1a7812 */ /* 0x000fc800078efcff */
[----:B------:R-:W-:Y:S02]  /*28430*/  ISETP.GE.AND P3, PT, R26, UR6, PT ;  /* 0x000000061a007c0c */ /* 0x000fe4000bf66270 */
[----:B------:R-:W3:Y:S04]  /*28440*/  LDL.LU R26, [R1+0x38d0] ;  /* 0x0038d000011a7983 */ /* 0x000ee80000300800 */
[----:B--2---:R0:W-:Y:S04]  /*28450*/  STL [R1+0x1c4], R27 ;  /* 0x0001c41b01007387 */ /* 0x0041e80000100800 */
[----:B0-----:R-:W2:Y:S04]  /*28460*/  LDL.LU R27, [R1+0x38cc] ;  /* 0x0038cc00011b7983 */ /* 0x001ea80000300800 */
[----:B------:R-:W2:Y:S04]  /*28470*/  LDL R4, [R1+0x1658] ;  /* 0x0016580001047983 */ /* 0x000ea80000100800 */
[----:B------:R-:W2:Y:S01]  /*28480*/  LDL R5, [R1+0x165c] ;  /* 0x00165c0001057983 */ /* 0x000ea20000100800 */
[----:B---3--:R-:W-:-:S03]  /*28490*/  PRMT R26, RZ, 0x7610, R26 ;  /* 0x00007610ff1a7816 */ /* 0x008fc6000000001a */
[----:B------:R-:W0:Y:S01]  /*284a0*/  S2R R23, SR_TID.X ;  /* 0x0000000000177919 */ /* 0x000e220000002100 */
[----:B--2---:R-:W-:-:S04]  /*284b0*/  @!P1 LOP3.LUT R5, R5, R4, RZ, 0x3c, !PT ;  /* 0x0000000405059212 */ /* 0x004fc800078e3cff */
[----:B------:R-:W-:-:S04]  /*284c0*/  @!P1 LOP3.LUT R4, R5, R4, RZ, 0x3c, !PT ;  /* 0x0000000405049212 */ /* 0x000fc800078e3cff */
[----:B------:R-:W-:-:S05]  /*284d0*/  @!P1 LOP3.LUT R5, R5, R4, RZ, 0x3c, !PT ;  /* 0x0000000405059212 */ /* 0x000fca00078e3cff */
[----:B------:R-:W2:Y:S01]  /*284e0*/  @!P1 LDG.E.U16 R26, [R4.64] ;  /* 0x00000008041a9981 */ /* 0x000ea2000c1e1500 */
[----:B0-----:R-:W-:-:S04]  /*284f0*/  LOP3.LUT R23, R23, 0x3f, RZ, 0xc0, !PT ;  /* 0x0000003f17177812 */ /* 0x001fc800078ec0ff */
[C---:B------:R-:W-:Y:S02]  /*28500*/  ISETP.GE.AND P4, PT, R23.reuse, UR6, PT ;  /* 0x0000000617007c0c */ /* 0x040fe4000bf86270 */
[----:B------:R-:W-:-:S04]  /*28510*/  LOP3.LUT R23, R23, 0x40, RZ, 0xfc, !PT ;  /* 0x0000004017177812 */ /* 0x000fc800078efcff */
[----:B------:R-:W-:Y:S02]  /*28520*/  ISETP.GE.AND P0, PT, R23, UR6, PT ;  /* 0x0000000617007c0c */ /* 0x000fe4000bf06270 */
[----:B------:R-:W3:Y:S04]  /*28530*/  LDL.LU R23, [R1+0x38c8] ;  /* 0x0038c80001177983 */ /* 0x000ee80000300800 */
[----:B--2---:R0:W-:Y:S04]  /*28540*/  STL [R1+0x1c0], R26 ;  /* 0x0001c01a01007387 */ /* 0x0041e80000100800 */
[----:B0-----:R-:W2:Y:S04]  /*28550*/  LDL.LU R26, [R1+0x38c4] ;  /* 0x0038c400011a7983 */ /* 0x001ea80000300800 */
[----:B------:R-:W2:Y:S04]  /*28560*/  LDL R4, [R1+0x1650] ;  /* 0x0016500001047983 */ /* 0x000ea80000100800 */
[----:B------:R-:W2:Y:S01]  /*28570*/  LDL R5, [R1+0x1654] ;  /* 0x0016540001057983 */ /* 0x000ea20000100800 */
[----:B------:R-:W-:-:S02]  /*28580*/  PRMT R27, RZ, 0x7610, R27 ;  /* 0x00007610ff1b7816 */ /* 0x000fc4000000001b */
[----:B--2---:R-:W-:-:S04]  /*28590*/  @!P2 LOP3.LUT R5, R5, R4, RZ, 0x3c, !PT ;  /* 0x000000040505a212 */ /* 0x004fc800078e3cff */
[----:B------:R-:W-:-:S04]  /*285a0*/  @!P2 LOP3.LUT R4, R5, R4, RZ, 0x3c, !PT ;  /* 0x000000040504a212 */ /* 0x000fc800078e3cff */
[----:B------:R-:W-:-:S05]  /*285b0*/  @!P2 LOP3.LUT R5, R5, R4, RZ, 0x3c, !PT ;  /* 0x000000040505a212 */ /* 0x000fca00078e3cff */
[----:B------:R-:W2:Y:S04]  /*285c0*/  @!P2 LDG.E.U16 R27, [R4.64] ;  /* 0x00000008041ba981 */ /* 0x000ea8000c1e1500 */
        /* <DEDUP_REMOVED lines=8> */
[----:B------:R-:W2:Y:S01]  /*28650*/  @!P3 LDG.E.U16 R26, [R4.64] ;  /* 0x00000008041ab981 */ /* 0x000ea2000c1e1500 */
[----:B------:R-:W-:-:S03]  /*28660*/  PRMT R27, RZ, 0x7610, R27 ;  /* 0x00007610ff1b7816 */ /* 0x000fc6000000001b */
[----:B------:R-:W-:Y:S06]  /*28670*/  BAR.SYNC.DEFER_BLOCKING 0x0 ;  /* 0x0000000000007b1d */ /* 0x000fec0000010000 */
[----:B--2---:R0:W-:Y:S04]  /*28680*/  STL [R1+0x1b8], R26 ;  /* 0x0001b81a01007387 */ /* 0x0041e80000100800 */
[----:B0-----:R-:W2:Y:S04]  /*28690*/  LDL.LU R26, [R1+0x38bc] ;  /* 0x0038bc00011a7983 */ /* 0x001ea80000300800 */
[----:B------:R-:W2:Y:S04]  /*286a0*/  LDL R4, [R1+0x1640] ;  /* 0x0016400001047983 */ /* 0x000ea80000100800 */
[----:B------:R-:W2:Y:S02]  /*286b0*/  LDL R5, [R1+0x1644] ;  /* 0x0016440001057983 */ /* 0x000ea40000100800 */
        /* <DEDUP_REMOVED lines=449> */
[----:B---3--:R-:W-:-:S02]  /*2a2d0*/  PRMT R23, RZ, 0x7610, R23 ;  /* 0x00007610ff177816 */ /* 0x008fc40000000017 */
[----:B--2---:R-:W-:-:S04]  /*2a2e0*/  @!P4 LOP3.LUT R5, R5, R4, RZ, 0x3c, !PT ;  /* 0x000000040505c212 */ /* 0x004fc800078e3cff */
[----:B------:R-:W-:-:S04]  /*2a2f0*/  @!P4 LOP3.LUT R4, R5, R4, RZ, 0x3c, !PT ;  /* 0x000000040504c212 */ /* 0x000fc800078e3cff */
[----:B------:R-:W-:-:S05]  /*2a300*/  @!P4 LOP3.LUT R5, R5, R4, RZ, 0x3c, !PT ;  /* 0x000000040505c212 */ /* 0x000fca00078e3cff */
[----:B------:R-:W2:Y:S04]  /*2a310*/  @!P4 LDG.E.U16 R23, [R4.64] ;  /* 0x000000080417c981 */ /* 0x000ea8000c1e1500 */
[----:B--2---:R0:W-:Y:S04]  /*2a320*/  STL [R1+0xec], R23 ;  /* 0x0000ec1701007387 */ /* 0x0041e80000100800 */
[----:B0-----:R-:W2:Y:S04]  /*2a330*/  LDL.LU R23, [R1+0x37f0] ;  /* 0x0037f00001177983 */ /* 0x001ea80000300800 */
[----:B------:R-:W3:Y:S04]  /*2a340*/  LDL R4, [R1+0x9b8] ;  /* 0x0009b80001047983 */ /* 0x000ee80000100800 */
[----:B------:R-:W3:Y:S01]  /*2a350*/  LDL R5, [R1+0x9bc] ;  /* 0x0009bc0001057983 */ /* 0x000ee20000100800 */
[----:B----4-:R-:W-:-:S02]  /*2a360*/  PRMT R13, RZ, 0x7610, R13 ;  /* 0x00007610ff0d7816 */ /* 0x010fc4000000000d */
[----:B---3--:R-:W-:-:S04]  /*2a370*/  @!P0 LOP3.LUT R5, R5, R4, RZ, 0x3c, !PT ;  /* 0x0000000405058212 */ /* 0x008fc800078e3cff */
[----:B------:R-:W-:-:S04]  /*2a380*/  @!P0 LOP3.LUT R4, R5, R4, RZ, 0x3c, !PT ;  /* 0x0000000405048212 */ /* 0x000fc800078e3cff */
[----:B------:R-:W-:-:S05]  /*2a390*/  @!P0 LOP3.LUT R5, R5, R4, RZ, 0x3c, !PT ;  /* 0x0000000405058212 */ /* 0x000fca00078e3cff */
[----:B------:R-:W3:Y:S04]  /*2a3a0*/  @!P0 LDG.E.U16 R13, [R4.64] ;  /* 0x00000008040d8981 */ /* 0x000ee8000c1e1500 */
[----:B---3--:R0:W-:Y:S04]  /*2a3b0*/  STL [R1+0xe8], R13 ;  /* 0x0000e80d01007387 */ /* 0x0081e80000100800 */
[----:B0-----:R-:W3:Y:S04]  /*2a3c0*/  LDL.LU R13, [R1+0x37ec] ;  /* 0x0037ec00010d7983 */ /* 0x001ee80000300800 */
[----:B------:R-:W4:Y:S04]  /*2a3d0*/  LDL R4, [R1+0x940] ;  /* 0x0009400001047983 */ /* 0x000f280000100800 */
[----:B------:R-:W4:Y:S01]  /*2a3e0*/  LDL R5, [R1+0x944] ;  /* 0x0009440001057983 */ /* 0x000f220000100800 */
[----:B------:R-:W-:-:S02]  /*2a3f0*/  PRMT R12, RZ, 0x7610, R12 ;  /* 0x00007610ff0c7816 */ /* 0x000fc4000000000c */
[----:B----4-:R-:W-:-:S04]  /*2a400*/  @!P4 LOP3.LUT R5, R5, R4, RZ, 0x3c, !PT ;  /* 0x000000040505c212 */ /* 0x010fc800078e3cff */
[----:B------:R-:W-:-:S04]  /*2a410*/  @!P4 LOP3.LUT R4, R5, R4, RZ, 0x3c, !PT ;  /* 0x000000040504c212 */ /* 0x000fc800078e3cff */
[----:B------:R-:W-:-:S05]  /*2a420*/  @!P4 LOP3.LUT R5, R5, R4, RZ, 0x3c, !PT ;  /* 0x000000040505c212 */ /* 0x000fca00078e3cff */
[----:B------:R-:W4:Y:S04]  /*2a430*/  @!P4 LDG.E.U16 R12, [R4.64] ;  /* 0x00000008040cc981 */ /* 0x000f28000c1e1500 */
[----:B----4-:R0:W-:Y:S04]  /*2a440*/  STL [R1+0xe4], R12 ;  /* 0x0000e40c01007387 */ /* 0x0101e80000100800 */
[----:B0-----:R-:W4:Y:S04]  /*2a450*/  LDL.LU R12, [R1+0x37e8] ;  /* 0x0037e800010c7983 */ /* 0x001f280000300800 */
        /* <DEDUP_REMOVED lines=33> */
[----:B------:R0:W2:Y:S04]  /*2a670*/  @!P4 LDG.E.U16 R27, [R4.64] ;  /* 0x00000008041bc981 */ /* 0x0000a8000c1e1500 */
[----:B0-----:R-:W3:Y:S04]  /*2a680*/  LDL R4, [R1+0x838] ;  /* 0x0008380001047983 */ /* 0x001ee80000100800 */
[----:B------:R-:W3:Y:S01]  /*2a690*/  LDL R5, [R1+0x83c] ;  /* 0x00083c0001057983 */ /* 0x000ee20000100800 */
[----:B------:R-:W-:-:S03]  /*2a6a0*/  PRMT R26, RZ, 0x7610, R26 ;  /* 0x00007610ff1a7816 */ /* 0x000fc6000000001a */
[----:B--2---:R-:W-:Y:S01]  /*2a6b0*/  STL [R1+0x36f4], R27 ;  /* 0x0036f41b01007387 */ /* 0x004fe20000100800 */
[----:B---3--:R-:W-:-:S04]  /*2a6c0*/  @!P0 LOP3.LUT R5, R5, R4, RZ, 0x3c, !PT ;  /* 0x0000000405058212 */ /* 0x008fc800078e3cff */
        /* <DEDUP_REMOVED lines=21> */
[----:B----4-:R-:W-:-:S03]  /*2a820*/  PRMT R12, RZ, 0x7610, R12 ;  /* 0x00007610ff0c7816 */ /* 0x010fc6000000000c */
        /* <DEDUP_REMOVED lines=31> */
[----:B------:R-:W-:Y:S02]  /*2aa20*/  PRMT R2, RZ, 0x7610, R2 ;  /* 0x00007610ff027816 */ /* 0x000fe40000000002 */
[----:B---3--:R-:W-:-:S04]  /*2aa30*/  @!P4 LOP3.LUT R5, R5, R4, RZ, 0x3c, !PT ;  /* 0x000000040505c212 */ /* 0x008fc800078e3cff */
[----:B------:R-:W-:-:S04]  /*2aa40*/  @!P4 LOP3.LUT R4, R5, R4, RZ, 0x3c, !PT ;  /* 0x000000040504c212 */ /* 0x000fc800078e3cff */
[----:B------:R-:W-:-:S05]  /*2aa50*/  @!P4 LOP3.LUT R5, R5, R4, RZ, 0x3c, !PT ;  /* 0x000000040505c212 */ /* 0x000fca00078e3cff */
[----:B------:R-:W3:Y:S04]  /*2aa60*/  @!P4 LDG.E.U16 R2, [R4.64] ;  /* 0x000000080402c981 */ /* 0x000ee8000c1e1500 */
[----:B--2---:R-:W-:Y:S04]  /*2aa70*/  STL [R1+0x3710], R9 ;  /* 0x0037100901007387 */ /* 0x004fe80000100800 */
[----:B---3--:R0:W-:Y:S04]  /*2aa80*/  STL [R1+0xd4], R2 ;  /* 0x0000d40201007387 */ /* 0x0081e80000100800 */
[----:B0-----:R-:W2:Y:S04]  /*2aa90*/  LDL.LU R2, [R1+0x37d8] ;  /* 0x0037d80001027983 */ /* 0x001ea80000300800 */
[----:B------:R-:W3:Y:S04]  /*2aaa0*/  LDL R4, [R1+0x1628] ;  /* 0x0016280001047983 */ /* 0x000ee80000100800 */
[----:B------:R-:W3:Y:S01]  /*2aab0*/  LDL R5, [R1+0x162c] ;  /* 0x00162c0001057983 */ /* 0x000ee20000100800 */
[----:B------:R-:W-:-:S02]  /*2aac0*/  PRMT R15, RZ, 0x7610, R15 ;  /* 0x00007610ff0f7816 */ /* 0x000fc4000000000f */
        /* <DEDUP_REMOVED lines=8> */
[----:B--2---:R-:W-:-:S02]  /*2ab50*/  PRMT R2, RZ, 0x7610, R2 ;  /* 0x00007610ff027816 */ /* 0x004fc40000000002 */
[----:B----4-:R-:W-:-:S04]  /*2ab60*/  @!P4 LOP3.LUT R5, R5, R4, RZ, 0x3c, !PT ;  /* 0x000000040505c212 */ /* 0x010fc800078e3cff */
[----:B------:R-:W-:-:S04]  /*2ab70*/  @!P4 LOP3.LUT R4, R5, R4, RZ, 0x3c, !PT ;  /* 0x000000040504c212 */ /* 0x000fc800078e3cff */
[----:B------:R-:W-:-:S05]  /*2ab80*/  @!P4 LOP3.LUT R5, R5, R4, RZ, 0x3c, !PT ;  /* 0x000000040505c212 */ /* 0x000fca00078e3cff */
[----:B------:R-:W2:Y:S04]  /*2ab90*/  @!P4 LDG.E.U16 R2, [R4.64] ;  /* 0x000000080402c981 */ /* 0x000ea8000c1e1500 */
[----:B--2---:R0:W-:Y:S04]  /*2aba0*/  STL [R1+0xcc], R2 ;  /* 0x0000cc0201007387 */ /* 0x0041e80000100800 */
[----:B0-----:R-:W2:Y:S04]  /*2abb0*/  LDL.LU R2, [R1+0x37d0] ;  /* 0x0037d00001027983 */ /* 0x001ea80000300800 */
[----:B------:R-:W4:Y:S04]  /*2abc0*/  LDL R4, [R1+0x15a8] ;  /* 0x0015a80001047983 */ /* 0x000f280000100800 */
[----:B------:R-:W4:Y:S01]  /*2abd0*/  LDL R5, [R1+0x15ac] ;  /* 0x0015ac0001057983 */ /* 0x000f220000100800 */
[----:B---3--:R-:W-:-:S02]  /*2abe0*/  PRMT R15, RZ, 0x7610, R15 ;  /* 0x00007610ff0f7816 */ /* 0x008fc4000000000f */
[----:B----4-:R-:W-:-:S04]  /*2abf0*/  @!P0 LOP3.LUT R5, R5, R4, RZ, 0x3c, !PT ;  /* 0x0000000405058212 */ /* 0x010fc800078e3cff */
        /* <DEDUP_REMOVED lines=274> */
[----:B0-----:R-:W2:Y:S01]  /*2bd20*/  LDL.LU R6, [R1+0x3754] ;  /* 0x0037540001067983 */ /* 0x001ea20000300800 */
[----:B------:R-:W2:Y:S02]  /*2bd30*/  LDL R4, [R1+0xdb0] ;  /* 0x000db00001047983 */ /* 0x000ea40000100800 */
[----:B------:R-:W2:Y:S01]  /*2bd40*/  LDL R5, [R1+0xdb4] ;  /* 0x000db40001057983 */ /* 0x000ea20000100800 */
[----:B------:R-:W-:-:S02]  /*2bd50*/  PRMT R23, RZ, 0x7610, R23 ;  /* 0x00007610ff177816 */ /* 0x000fc40000000017 */
[----:B--2---:R-:W-:-:S04]  /*2bd60*/  @!P4 LOP3.LUT R5, R5, R4, RZ, 0x3c, !PT ;  /* 0x000000040505c212 */ /* 0x004fc800078e3cff */
[----:B------:R-:W-:-:S04]  /*2bd70*/  @!P4 LOP3.LUT R4, R5, R4, RZ, 0x3c, !PT ;  /* 0x000000040504c212 */ /* 0x000fc800078e3cff */
[----:B------:R-:W-:-:S05]  /*2bd80*/  @!P4 LOP3.LUT R5, R5, R4, RZ, 0x3c, !PT ;  /* 0x000000040505c212 */ /* 0x000fca00078e3cff */
[----:B------:R0:W2:Y:S04]  /*2bd90*/  @!P4 LDG.E.U16 R23, [R4.64] ;  /* 0x000000080417c981 */ /* 0x0000a8000c1e1500 */
[----:B0-----:R-:W2:Y:S04]  /*2bda0*/  LDL R4, [R1+0xda8] ;  /* 0x000da80001047983 */ /* 0x001ea80000100800 */
[----:B------:R-:W2:Y:S01]  /*2bdb0*/  LDL R5, [R1+0xdac] ;  /* 0x000dac0001057983 */ /* 0x000ea20000100800 */
[----:B------:R-:W-:Y:S02]  /*2bdc0*/  PRMT R3, RZ, 0x7610, R3 ;  /* 0x00007610ff037816 */ /* 0x000fe40000000003 */
[----:B--2---:R-:W-:-:S04]  /*2bdd0*/  @!P0 LOP3.LUT R5, R5, R4, RZ, 0x3c, !PT ;  /* 0x0000000405058212 */ /* 0x004fc800078e3cff */
[----:B------:R-:W-:-:S04]  /*2bde0*/  @!P0 LOP3.LUT R4, R5, R4, RZ, 0x3c, !PT ;  /* 0x0000000405048212 */ /* 0x000fc800078e3cff */
[----:B------:R-:W-:-:S05]  /*2bdf0*/  @!P0 LOP3.LUT R5, R5, R4, RZ, 0x3c, !PT ;  /* 0x0000000405058212 */ /* 0x000fca00078e3cff */
[----:B------:R-:W2:Y:S04]  /*2be00*/  @!P0 LDG.E.U16 R3, [R4.64] ;  /* 0x0000000804038981 */ /* 0x000ea8000c1e1500 */
[----:B------:R0:W-:Y:S04]  /*2be10*/  STL [R1+0x4c], R23 ;  /* 0x00004c1701007387 */ /* 0x0001e80000100800 */
[----:B0-----:R-:W3:Y:S04]  /*2be20*/  LDL R23, [R1+0xc34] ;  /* 0x000c340001177983 */ /* 0x001ee80000100800 */
        /* <DEDUP_REMOVED lines=35> */
[----:B------:R-:W2:Y:S01]  /*2c060*/  @!P0 LDG.E.U16 R17, [R4.64] ;  /* 0x0000000804118981 */ /* 0x000ea2000c1e1500 */
[----:B------:R-:W-:-:S03]  /*2c070*/  PRMT R19, RZ, 0x7610, R19 ;  /* 0x00007610ff137816 */ /* 0x000fc60000000013 */
[----:B--2---:R0:W-:Y:S04]  /*2c080*/  STL [R1+0x38], R17 ;  /* 0x0000381101007387 */ /* 0x0041e80000100800 */
[----:B0-----:R-:W2:Y:S01]  /*2c090*/  LDL.LU R17, [R1+0x3740] ;  /* 0x0037400001117983 */ /* 0x001ea20000300800 */
[----:B------:R-:W2:Y:S02]  /*2c0a0*/  LDL R5, [R1+0xc30] ;  /* 0x000c300001057983 */ /* 0x000ea40000100800 */
[----:B---3--:R-:W-:Y:S02]  /*2c0b0*/  @!P4 IMAD.MOV.U32 R4, RZ, RZ, R23 ;  /* 0x000000ffff04c224 */ /* 0x008fe400078e0017 */
[----:B------:R-:W3:Y:S04]  /*2c0c0*/  LDL R23, [R1+0xb2c] ;  /* 0x000b2c0001177983 */ /* 0x000ee80000100800 */
[----:B--2---:R-:W2:Y:S04]  /*2c0d0*/  @!P4 LDG.E.U16 R19, [R4.64] ;  /* 0x000000080413c981 */ /* 0x004ea8000c1e1500 */
        /* <DEDUP_REMOVED lines=23> */
[----:B------:R-:W-:Y:S01]  /*2c250*/  @!P0 LOP3.LUT R5, R5, R4, RZ, 0x3c, !PT ;  /* 0x0000000405058212 */ /* 0x000fe200078e3cff */
[----:B------:R0:W-:Y:S04]  /*2c260*/  STL [R1+0x2c], R27 ;  /* 0x00002c1b01007387 */ /* 0x0001e80000100800 */
[----:B------:R1:W2:Y:S01]  /*2c270*/  @!P0 LDG.E.U16 R26, [R4.64] ;  /* 0x00000008041a8981 */ /* 0x0002a2000c1e1500 */
[----:B------:R-:W-:-:S03]  /*2c280*/  PRMT R21, RZ, 0x7610, R21 ;  /* 0x00007610ff157816 */ /* 0x000fc60000000015 */
[----:B0-----:R-:W2:Y:S04]  /*2c290*/  LDL R27, [R1+0xaac] ;  /* 0x000aac00011b7983 */ /* 0x001ea80000100800 */
[----:B-1----:R-:W2:Y:S04]  /*2c2a0*/  LDL R4, [R1+0xb30] ;  /* 0x000b300001047983 */ /* 0x002ea80000100800 */
[----:B------:R-:W2:Y:S02]  /*2c2b0*/  LDL R5, [R1+0xb34] ;  /* 0x000b340001057983 */ /* 0x000ea40000100800 */
        /* <DEDUP_REMOVED lines=8> */
[----:B------:R-:W2:Y:S01]  /*2c340*/  LDL R5, [R1+0xb28] ;  /* 0x000b280001057983 */ /* 0x000ea20000100800 */
[----:B------:R-:W-:Y:S01]  /*2c350*/  PRMT R2, RZ, 0x7610, R2 ;  /* 0x00007610ff027816 */ /* 0x000fe20000000002 */
[----:B---3--:R-:W-:-:S02]  /*2c360*/  @!P0 IMAD.MOV.U32 R4, RZ, RZ, R23 ;  /* 0x000000ffff048224 */ /* 0x008fc400078e0017 */
[----:B------:R-:W3:Y:S04]  /*2c370*/  LDL R23, [R1+0xa2c] ;  /* 0x000a2c0001177983 */ /* 0x000ee80000100800 */
[----:B--2---:R-:W2:Y:S04]  /*2c380*/  @!P0 LDG.E.U16 R2, [R4.64] ;  /* 0x0000000804028981 */ /* 0x004ea8000c1e1500 */
[----:B--2---:R-:W-:Y:S01]  /*2c390*/  STL [R1+0x20], R2 ;  /* 0x0000200201007387 */ /* 0x004fe20000100800 */
[----:B------:R-:W2:Y:S02]  /*2c3a0*/  LDL R4, [R1+0xab0] ;  /* 0x000ab00001047983 */ /* 0x000ea40000100800 */
[----:B------:R-:W2:Y:S01]  /*2c3b0*/  LDL R5, [R1+0xab4] ;  /* 0x000ab40001057983 */ /* 0x000ea20000100800 */
[----:B------:R-:W-:-:S02]  /*2c3c0*/  PRMT R11, RZ, 0x7610, R11 ;  /* 0x00007610ff0b7816 */ /* 0x000fc4000000000b */
[----:B--2---:R-:W-:-:S04]  /*2c3d0*/  @!P4 LOP3.LUT R5, R5, R4, RZ, 0x3c, !PT ;  /* 0x000000040505c212 */ /* 0x004fc800078e3cff */
[----:B------:R-:W-:-:S04]  /*2c3e0*/  @!P4 LOP3.LUT R4, R5, R4, RZ, 0x3c, !PT ;  /* 0x000000040504c212 */ /* 0x000fc800078e3cff */
[----:B------:R-:W-:-:S05]  /*2c3f0*/  @!P4 LOP3.LUT R5, R5, R4, RZ, 0x3c, !PT ;  /* 0x000000040505c212 */ /* 0x000fca00078e3cff */
[----:B------:R0:W2:Y:S04]  /*2c400*/  @!P4 LDG.E.U16 R11, [R4.64] ;  /* 0x00000008040bc981 */ /* 0x0000a8000c1e1500 */
[----:B0-----:R-:W3:Y:S01]  /*2c410*/  LDL R5, [R1+0xaa8] ;  /* 0x000aa80001057983 */ /* 0x001ee20000100800 */
[----:B------:R-:W-:Y:S01]  /*2c420*/  PRMT R15, RZ, 0x7610, R15 ;  /* 0x00007610ff0f7816 */ /* 0x000fe2000000000f */
[----:B------:R-:W-:Y:S02]  /*2c430*/  @!P0 IMAD.MOV.U32 R4, RZ, RZ, R27 ;  /* 0x000000ffff048224 */ /* 0x000fe400078e001b */
[----:B--2---:R0:W-:Y:S01]  /*2c440*/  STL [R1+0x1c], R11 ;  /* 0x00001c0b01007387 */ /* 0x0041e20000100800 */
[----:B------:R-:W-:Y:S01]  /*2c450*/  PRMT R10, RZ, 0x7610, R10 ;  /* 0x00007610ff0a7816 */ /* 0x000fe2000000000a */
[----:B------:R-:W2:Y:S02]  /*2c460*/  LDL R27, [R1+0x9a8] ;  /* 0x0009a800011b7983 */ /* 0x000ea40000100800 */
[----:B---3--:R1:W3:Y:S04]  /*2c470*/  @!P0 LDG.E.U16 R15, [R4.64] ;  /* 0x00000008040f8981 */ /* 0x0082e8000c1e1500 */
[----:B0-----:R-:W2:Y:S04]  /*2c480*/  LDL R11, [R1+0x9b4] ;  /* 0x0009b400010b7983 */ /* 0x001ea80000100800 */
[----:B-1----:R-:W2:Y:S01]  /*2c490*/  LDL R5, [R1+0xa30] ;  /* 0x000a300001057983 */ /* 0x002ea20000100800 */
[----:B------:R-:W-:-:S03]  /*2c4a0*/  @!P4 IMAD.MOV.U32 R4, RZ, RZ, R26 ;  /* 0x000000ffff04c224 */ /* 0x000fc600078e001a */
[----:B---3--:R0:W-:Y:S01]  /*2c4b0*/  STL [R1+0x18], R15 ;  /* 0x0000180f01007387 */ /* 0x0081e20000100800 */
[----:B------:R-:W-:Y:S01]  /*2c4c0*/  PRMT R13, RZ, 0x7610, R13 ;  /* 0x00007610ff0d7816 */ /* 0x000fe2000000000d */
[----:B------:R-:W3:Y:S02]  /*2c4d0*/  LDL R26, [R1+0x930] ;  /* 0x00093000011a7983 */ /* 0x000ee40000100800 */
[----:B--2---:R1:W2:Y:S04]  /*2c4e0*/  @!P4 LDG.E.U16 R10, [R4.64] ;  /* 0x00000008040ac981 */ /* 0x0042a8000c1e1500 */
[----:B0-----:R-:W3:Y:S04]  /*2c4f0*/  LDL R15, [R1+0x9ac] ;  /* 0x0009ac00010f7983 */ /* 0x001ee80000100800 */
[----:B-1----:R-:W3:Y:S01]  /*2c500*/  LDL R5, [R1+0xa28] ;  /* 0x000a280001057983 */ /* 0x002ee20000100800 */
[----:B------:R-:W-:-:S03]  /*2c510*/  @!P0 IMAD.MOV.U32 R4, RZ, RZ, R23 ;  /* 0x000000ffff048224 */ /* 0x000fc600078e0017 */
[----:B--2---:R0:W-:Y:S01]  /*2c520*/  STL [R1+0x14], R10 ;  /* 0x0000140a01007387 */ /* 0x0041e20000100800 */
[----:B------:R-:W2:Y:S03]  /*2c530*/  LDL R23, [R1+0x928] ;  /* 0x0009280001177983 */ /* 0x000ea60000100800 */
[----:B---3--:R1:W3:Y:S04]  /*2c540*/  @!P0 LDG.E.U16 R13, [R4.64] ;  /* 0x00000008040d8981 */ /* 0x0082e8000c1e1500 */
[----:B0-----:R-:W2:Y:S04]  /*2c550*/  LDL R10, [R1+0x934] ;  /* 0x00093400010a7983 */ /* 0x001ea80000100800 */
[----:B-1----:R-:W2:Y:S01]  /*2c560*/  LDL R5, [R1+0x9b0] ;  /* 0x0009b00001057983 */ /* 0x002ea20000100800 */
[----:B------:R-:W-:Y:S01]  /*2c570*/  PRMT R0, RZ, 0x7610, R0 ;  /* 0x00007610ff007816 */ /* 0x000fe20000000000 */
[----:B------:R-:W-:Y:S01]  /*2c580*/  @!P4 IMAD.MOV.U32 R4, RZ, RZ, R11 ;  /* 0x000000ffff04c224 */ /* 0x000fe200078e000b */
[----:B----4-:R-:W-:Y:S01]  /*2c590*/  PRMT R14, RZ, 0x7610, R14 ;  /* 0x00007610ff0e7816 */ /* 0x010fe2000000000e */
[----:B---3--:R0:W-:Y:S01]  /*2c5a0*/  STL [R1+0x10], R13 ;  /* 0x0000100d01007387 */ /* 0x0081e20000100800 */
[----:B------:R-:W-:-:S02]  /*2c5b0*/  PRMT R9, RZ, 0x7610, R9 ;  /* 0x00007610ff097816 */ /* 0x000fc40000000009 */
[----:B------:R-:W-:Y:S01]  /*2c5c0*/  PRMT R12, RZ, 0x7610, R12 ;  /* 0x00007610ff0c7816 */ /* 0x000fe2000000000c */
[----:B------:R-:W3:Y:S01]  /*2c5d0*/  LDL R11, [R1+0x8b0] ;  /* 0x0008b000010b7983 */ /* 0x000ee20000100800 */
[----:B0-----:R-:W4:Y:S04]  /*2c5e0*/  LDL R13, [R1+0x92c] ;  /* 0x00092c00010d7983 */ /* 0x001f280000100800 */
[----:B--2---:R0:W2:Y:S02]  /*2c5f0*/  @!P4 LDG.E.U16 R0, [R4.64] ;  /* 0x000000080400c981 */ /* 0x0040a4000c1e1500 */
[----:B0-----:R-:W-:Y:S02]  /*2c600*/  @!P0 IMAD.MOV.U32 R4, RZ, RZ, R15 ;  /* 0x000000ffff048224 */ /* 0x001fe400078e000f */
[----:B------:R-:W-:-:S05]  /*2c610*/  @!P0 IMAD.MOV.U32 R5, RZ, RZ, R27 ;  /* 0x000000ffff058224 */ /* 0x000fca00078e001b */
[----:B------:R0:W3:Y:S02]  /*2c620*/  @!P0 LDG.E.U16 R14, [R4.64] ;  /* 0x00000008040e8981 */ /* 0x0000e4000c1e1500 */
[----:B0-----:R-:W-:Y:S02]  /*2c630*/  @!P4 IMAD.MOV.U32 R4, RZ, RZ, R10 ;  /* 0x000000ffff04c224 */ /* 0x001fe400078e000a */
[----:B------:R-:W-:-:S05]  /*2c640*/  @!P4 IMAD.MOV.U32 R5, RZ, RZ, R26 ;  /* 0x000000ffff05c224 */ /* 0x000fca00078e001a */
[----:B------:R0:W3:Y:S02]  /*2c650*/  @!P4 LDG.E.U16 R9, [R4.64] ;  /* 0x000000080409c981 */ /* 0x0000e4000c1e1500 */
[----:B0-----:R-:W-:Y:S02]  /*2c660*/  @!P0 IMAD.MOV.U32 R5, RZ, RZ, R23 ;  /* 0x000000ffff058224 */ /* 0x001fe400078e0017 */
[----:B----4-:R-:W-:-:S05]  /*2c670*/  @!P0 IMAD.MOV.U32 R4, RZ, RZ, R13 ;  /* 0x000000ffff048224 */ /* 0x010fca00078e000d */
[----:B------:R0:W4:Y:S04]  /*2c680*/  @!P0 LDG.E.U16 R12, [R4.64] ;  /* 0x00000008040c8981 */ /* 0x000128000c1e1500 */
[----:B--2---:R1:W-:Y:S01]  /*2c690*/  STL [R1+0xc], R0 ;  /* 0x00000c0001007387 */ /* 0x0043e20000100800 */
[----:B------:R-:W2:Y:S03]  /*2c6a0*/  LDL R15, [R1+0x8a8] ;  /* 0x0008a800010f7983 */ /* 0x000ea60000100800 */
[----:B-1----:R-:W2:Y:S01]  /*2c6b0*/  LDL R0, [R1+0x8b4] ;  /* 0x0008b40001007983 */ /* 0x002ea20000100800 */
[----:B---3--:R1:W-:Y:S03]  /*2c6c0*/  STL [R1+0x8], R14 ;  /* 0x0000080e01007387 */ /* 0x0083e60000100800 */
[----:B------:R-:W3:Y:S04]  /*2c6d0*/  LDL R10, [R1+0x830] ;  /* 0x00083000010a7983 */ /* 0x000ee80000100800 */
[----:B-1----:R-:W3:Y:S04]  /*2c6e0*/  LDL R14, [R1+0x8ac] ;  /* 0x0008ac00010e7983 */ /* 0x002ee80000100800 */
[----:B------:R1:W-:Y:S01]  /*2c6f0*/  STL [R1+0x4], R9 ;  /* 0x0000040901007387 */ /* 0x0003e20000100800 */
[----:B------:R-:W3:Y:S03]  /*2c700*/  LDL R13, [R1+0x828] ;  /* 0x00082800010d7983 */ /* 0x000ee60000100800 */
[----:B-1----:R-:W3:Y:S01]  /*2c710*/  LDL R9, [R1+0x834] ;  /* 0x0008340001097983 */ /* 0x002ee20000100800 */
[----:B------:R-:W-:Y:S01]  /*2c720*/  PRMT R29, RZ, 0x7610, R29 ;  /* 0x00007610ff1d7816 */ /* 0x000fe2000000001d */
[----:B0-----:R-:W-:Y:S01]  /*2c730*/  @!P4 IMAD.MOV.U32 R5, RZ, RZ, R11 ;  /* 0x000000ffff05c224 */ /* 0x001fe200078e000b */
[----:B------:R-:W-:Y:S01]  /*2c740*/  PRMT R28, RZ, 0x7610, R28 ;  /* 0x00007610ff1c7816 */ /* 0x000fe2000000001c */
[----:B----4-:R0:W-:Y:S01]  /*2c750*/  STL [R1], R12 ;  /* 0x0000000c01007387 */ /* 0x0101e20000100800 */
[----:B------:R-:W4:Y:S03]  /*2c760*/  LDL R11, [R1+0x79c] ;  /* 0x00079c00010b7983 */ /* 0x000f260000100800 */
[----:B0-----:R-:W4:Y:S01]  /*2c770*/  LDL R12, [R1+0x82c] ;  /* 0x00082c00010c7983 */ /* 0x001f220000100800 */
[----:B--2---:R-:W-:-:S02]  /*2c780*/  @!P4 IMAD.MOV.U32 R4, RZ, RZ, R0 ;  /* 0x000000ffff04c224 */ /* 0x004fc400078e0000 */
[----:B------:R-:W2:Y:S03]  /*2c790*/  LDL R0, [R1+0x7a0] ;  /* 0x0007a00001007983 */ /* 0x000ea60000100800 */
[----:B------:R3:W2:Y:S02]  /*2c7a0*/  @!P4 LDG.E.U16 R29, [R4.64] ;  /* 0x00000008041dc981 */ /* 0x0006a4000c1e1500 */
[----:B---3--:R-:W-:Y:S02]  /*2c7b0*/  @!P0 IMAD.MOV.U32 R4, RZ, RZ, R14 ;  /* 0x000000ffff048224 */ /* 0x008fe400078e000e */
[----:B------:R-:W-:-:S05]  /*2c7c0*/  @!P0 IMAD.MOV.U32 R5, RZ, RZ, R15 ;  /* 0x000000ffff058224 */ /* 0x000fca00078e000f */
[----:B------:R0:W3:Y:S01]  /*2c7d0*/  @!P0 LDG.E.U16 R28, [R4.64] ;  /* 0x00000008041c8981 */ /* 0x0000e2000c1e1500 */
[----:B------:R-:W-:Y:S02]  /*2c7e0*/  PRMT R25, RZ, 0x7610, R25 ;  /* 0x00007610ff197816 */ /* 0x000fe40000000019 */
[----:B------:R-:W-:Y:S01]  /*2c7f0*/  PRMT R24, RZ, 0x7610, R24 ;  /* 0x00007610ff187816 */ /* 0x000fe20000000018 */
[----:B0-----:R-:W-:Y:S02]  /*2c800*/  @!P4 IMAD.MOV.U32 R4, RZ, RZ, R9 ;  /* 0x000000ffff04c224 */ /* 0x001fe400078e0009 */
[----:B------:R-:W-:-:S05]  /*2c810*/  @!P4 IMAD.MOV.U32 R5, RZ, RZ, R10 ;  /* 0x000000ffff05c224 */ /* 0x000fca00078e000a */
[----:B------:R0:W3:Y:S02]  /*2c820*/  @!P4 LDG.E.U16 R25, [R4.64] ;  /* 0x000000080419c981 */ /* 0x0000e4000c1e1500 */
[----:B0-----:R-:W-:Y:S01]  /*2c830*/  @!P0 IMAD.MOV.U32 R5, RZ, RZ, R13 ;  /* 0x000000ffff058224 */ /* 0x001fe200078e000d */
[----:B------:R-:W-:Y:S01]  /*2c840*/  PRMT R8, RZ, 0x7610, R8 ;  /* 0x00007610ff087816 */ /* 0x000fe20000000008 */
[----:B----4-:R-:W-:-:S05]  /*2c850*/  @!P0 IMAD.MOV.U32 R4, RZ, RZ, R12 ;  /* 0x000000ffff048224 */ /* 0x010fca00078e000c */
[----:B------:R0:W4:Y:S04]  /*2c860*/  @!P0 LDG.E.U16 R24, [R4.64] ;  /* 0x0000000804188981 */ /* 0x000128000c1e1500 */
[----:B--2---:R-:W-:Y:S01]  /*2c870*/  STL [R1+0x3678], R29 ;  /* 0x0036781d01007387 */ /* 0x004fe20000100800 */
[----:B0-----:R-:W-:Y:S02]  /*2c880*/  @!P4 IMAD.MOV.U32 R4, RZ, RZ, R0 ;  /* 0x000000ffff04c224 */ /* 0x001fe400078e0000 */
[----:B------:R-:W-:-:S05]  /*2c890*/  @!P4 IMAD.MOV.U32 R5, RZ, RZ, R11 ;  /* 0x000000ffff05c224 */ /* 0x000fca00078e000b */
[----:B------:R-:W2:Y:S04]  /*2c8a0*/  @!P4 LDG.E.U16 R8, [R4.64] ;  /* 0x000000080408c981 */ /* 0x000ea8000c1e1500 */
[----:B---3--:R-:W-:Y:S01]  /*2c8b0*/  STL [R1+0x367c], R28 ;  /* 0x00367c1c01007387 */ /* 0x008fe20000100800 */
[----:B------:R-:W3:Y:S02]  /*2c8c0*/  LDL R10, [R1+0x798] ;  /* 0x00079800010a7983 */ /* 0x000ee40000100800 */
[----:B------:R-:W3:Y:S01]  /*2c8d0*/  LDL R9, [R1+0x1838] ;  /* 0x0018380001097983 */ /* 0x000ee20000100800 */
[----:B------:R-:W-:Y:S01]  /*2c8e0*/  STL [R1+0x3680], R25 ;  /* 0x0036801901007387 */ /* 0x000fe20000100800 */
[----:B------:R-:W3:Y:S02]  /*2c8f0*/  LDL R15, [R1+0x18a4] ;  /* 0x0018a400010f7983 */ /* 0x000ee40000100800 */
[----:B------:R-:W3:Y:S01]  /*2c900*/  LDL R14, [R1+0x18b0] ;  /* 0x0018b000010e7983 */ /* 0x000ee20000100800 */
[----:B----4-:R-:W-:Y:S01]  /*2c910*/  STL [R1+0x3684], R24 ;  /* 0x0036841801007387 */ /* 0x010fe20000100800 */
[----:B------:R-:W4:Y:S02]  /*2c920*/  LDL R23, [R1+0x18ac] ;  /* 0x0018ac0001177983 */ /* 0x000f240000100800 */
[----:B------:R-:W4:Y:S02]  /*2c930*/  LDL R13, [R1+0x18b8] ;  /* 0x0018b800010d7983 */ /* 0x000f240000100800 */
[----:B------:R-:W4:Y:S01]  /*2c940*/  LDL R12, [R1+0x1924] ;  /* 0x00192400010c7983 */ /* 0x000f220000100800 */
[----:B------:R-:W4:Y:S01]  /*2c950*/  LDL R11, [R1+0x1930] ;  /* 0x00193000010b7983 */ /* 0x000f220000100800 */
[----:B------:R-:W4:Y:S03]  /*2c960*/  LDL.LU R0, [R1+0x1624] ;  /* 0x0016240001007983 */ /* 0x000f260000300800 */
[----:B--2---:R0:W-:Y:S01]  /*2c970*/  STL [R1+0x3688], R8 ;  /* 0x0036880801007387 */ /* 0x0041e20000100800 */
[----:B---3--:R-:W-:-:S02]  /*2c980*/  @!P0 IMAD.MOV.U32 R5, RZ, RZ, R10 ;  /* 0x000000ffff058224 */ /* 0x008fc400078e000a */
[----:B------:R-:W-:Y:S01]  /*2c990*/  @!P0 IMAD.MOV.U32 R4, RZ, RZ, R9 ;  /* 0x000000ffff048224 */ /* 0x000fe200078e0009 */
[----:B------:R-:W2:Y:S04]  /*2c9a0*/  LDL R10, [R1+0x192c] ;  /* 0x00192c00010a7983 */ /* 0x000ea80000100800 */
[----:B------:R-:W3:Y:S01]  /*2c9b0*/  LDL R9, [R1+0x1938] ;  /* 0x0019380001097983 */ /* 0x000ee20000100800 */
[----:B------:R-:W-:Y:S02]  /*2c9c0*/  PRMT R7, RZ, 0x7610, R7 ;  /* 0x00007610ff077816 */ /* 0x000fe40000000007 */
[----:B------:R-:W-:Y:S02]  /*2c9d0*/  PRMT R6, RZ, 0x7610, R6 ;  /* 0x00007610ff067816 */ /* 0x000fe40000000006 */
[----:B------:R-:W-:Y:S01]  /*2c9e0*/  PRMT R3, RZ, 0x7610, R3 ;  /* 0x00007610ff037816 */ /* 0x000fe20000000003 */
[----:B0-----:R-:W2:Y:S04]  /*2c9f0*/  LDL R8, [R1+0x1620] ;  /* 0x0016200001087983 */ /* 0x001ea80000100800 */
[----:B------:R0:W2:Y:S04]  /*2ca00*/  @!P0 LDG.E.U16 R7, [R4.64] ;  /* 0x0000000804078981 */ /* 0x0000a8000c1e1500 */
[----:B------:R4:W2:Y:S01]  /*2ca10*/  @!P4 LDG.E.U16 R6, [R14.64] ;  /* 0x000000080e06c981 */ /* 0x0008a2000c1e1500 */
[----:B0-----:R-:W-:-:S02]  /*2ca20*/  PRMT R5, RZ, 0x7610, R5 ;  /* 0x00007610ff057816 */ /* 0x001fc40000000005 */
[----:B------:R-:W-:Y:S01]  /*2ca30*/  PRMT R4, RZ, 0x7610, R4 ;  /* 0x00007610ff047816 */ /* 0x000fe20000000004 */
[----:B----4-:R-:W-:Y:S02]  /*2ca40*/  @!P0 IMAD.MOV.U32 R15, RZ, RZ, R23 ;  /* 0x000000ffff0f8224 */ /* 0x010fe400078e0017 */
[----:B------:R-:W-:-:S05]  /*2ca50*/  @!P0 IMAD.MOV.U32 R14, RZ, RZ, R13 ;  /* 0x000000ffff0e8224 */ /* 0x000fca00078e000d */
[----:B------:R0:W4:Y:S02]  /*2ca60*/  @!P0 LDG.E.U16 R5, [R14.64] ;  /* 0x000000080e058981 */ /* 0x000124000c1e1500 */
[----:B0-----:R-:W-:Y:S02]  /*2ca70*/  @!P4 IMAD.MOV.U32 R14, RZ, RZ, R11 ;  /* 0x000000ffff0ec224 */ /* 0x001fe400078e000b */
[----:B------:R-:W-:-:S05]  /*2ca80*/  @!P4 IMAD.MOV.U32 R15, RZ, RZ, R12 ;  /* 0x000000ffff0fc224 */ /* 0x000fca00078e000c */
[----:B------:R3:W4:Y:S02]  /*2ca90*/  @!P4 LDG.E.U16 R4, [R14.64] ;  /* 0x000000080e04c981 */ /* 0x000724000c1e1500 */
[----:B---3--:R-:W-:Y:S02]  /*2caa0*/  @!P0 IMAD.MOV.U32 R14, RZ, RZ, R9 ;  /* 0x000000ffff0e8224 */ /* 0x008fe400078e0009 */
[----:B--2---:R-:W-:-:S05]  /*2cab0*/  @!P0 IMAD.MOV.U32 R15, RZ, RZ, R10 ;  /* 0x000000ffff0f8224 */ /* 0x004fca00078e000a */
[----:B------:R0:W2:Y:S04]  /*2cac0*/  @!P0 LDG.E.U16 R3, [R14.64] ;  /* 0x000000080e038981 */ /* 0x0000a8000c1e1500 */
[----:B------:R1:W-:Y:S01]  /*2cad0*/  STL [R1+0x368c], R7 ;  /* 0x00368c0701007387 */ /* 0x0003e20000100800 */
[----:B------:R3:W-:Y:S02]  /*2cae0*/  STL [R1+0x3690], R6 ;  /* 0x0036900601007387 */ /* 0x0007e40000100800 */
[----:B0-----:R-:W-:Y:S01]  /*2caf0*/  @!P4 IMAD.MOV.U32 R15, RZ, RZ, R8 ;  /* 0x000000ffff0fc224 */ /* 0x001fe200078e0008 */
[----:B----4-:R-:W-:Y:S04]  /*2cb00*/  STL [R1+0x3694], R5 ;  /* 0x0036940501007387 */ /* 0x010fe80000100800 */
[----:B------:R0:W-:Y:S04]  /*2cb10*/  STL [R1+0x3698], R4 ;  /* 0x0036980401007387 */ /* 0x0001e80000100800 */
[----:B--2---:R2:W-:Y:S01]  /*2cb20*/  STL [R1+0x369c], R3 ;  /* 0x00369c0301007387 */ /* 0x0045e20000100800 */
[----:B------:R-:W4:Y:S02]  /*2cb30*/  LDL R9, [R1+0x1618] ;  /* 0x0016180001097983 */ /* 0x000f240000100800 */
[----:B------:R-:W4:Y:S02]  /*2cb40*/  LDL R8, [R1+0x161c] ;  /* 0x00161c0001087983 */ /* 0x000f240000100800 */
[----:B-1----:R-:W4:Y:S01]  /*2cb50*/  LDL R7, [R1+0x15a0] ;  /* 0x0015a00001077983 */ /* 0x002f220000100800 */
[----:B---3--:R-:W3:Y:S01]  /*2cb60*/  LDL R6, [R1+0x15a4] ;  /* 0x0015a40001067983 */ /* 0x008ee20000100800 */
[----:B------:R-:W-:Y:S01]  /*2cb70*/  PRMT R22, RZ, 0x7610, R22 ;  /* 0x00007610ff167816 */ /* 0x000fe20000000016 */
[----:B------:R-:W-:Y:S01]  /*2cb80*/  @!P4 IMAD.MOV.U32 R14, RZ, RZ, R0 ;  /* 0x000000ffff0ec224 */ /* 0x000fe200078e0000 */
[----:B------:R-:W-:-:S02]  /*2cb90*/  PRMT R18, RZ, 0x7610, R18 ;  /* 0x00007610ff127816 */ /* 0x000fc40000000012 */
[----:B------:R-:W-:Y:S01]  /*2cba0*/  PRMT R16, RZ, 0x7610, R16 ;  /* 0x00007610ff107816 */ /* 0x000fe20000000010 */
[----:B0-----:R-:W3:Y:S04]  /*2cbb0*/  LDL R4, [R1+0x1598] ;  /* 0x0015980001047983 */ /* 0x001ee80000100800 */
[----:B------:R4:W3:Y:S04]  /*2cbc0*/  @!P4 LDG.E.U16 R22, [R14.64] ;  /* 0x000000080e16c981 */ /* 0x0008e8000c1e1500 */
[----:B--2---:R-:W2:Y:S01]  /*2cbd0*/  LDL R3, [R1+0x159c] ;  /* 0x00159c0001037983 */ /* 0x004ea20000100800 */
[----:B------:R-:W-:Y:S02]  /*2cbe0*/  STL [R1+0x1cf4], R0 ;  /* 0x001cf40001007387 */ /* 0x000fe40000100800 */
[----:B------:R-:W-:Y:S02]  /*2cbf0*/  STL [R1+0x31e4], R0 ;  /* 0x0031e40001007387 */ /* 0x000fe40000100800 */
[----:B------:R-:W-:Y:S01]  /*2cc00*/  STL [R1+0x31e8], R0 ;  /* 0x0031e80001007387 */ /* 0x000fe20000100800 */
[----:B------:R-:W-:Y:S01]  /*2cc10*/  STL [R1+0x31ec], R0 ;  /* 0x0031ec0001007387 */ /* 0x000fe20000100800 */
        /* <DEDUP_REMOVED lines=70> */
[----:B----4-:R-:W-:-:S02]  /*2d080*/  @!P0 IMAD.MOV.U32 R15, RZ, RZ, R9 ;  /* 0x000000ffff0f8224 */ /* 0x010fc400078e0009 */
[----:B------:R-:W-:-:S05]  /*2d090*/  @!P0 IMAD.MOV.U32 R14, RZ, RZ, R8 ;  /* 0x000000ffff0e8224 */ /* 0x000fca00078e0008 */
[----:B------:R3:W4:Y:S02]  /*2d0a0*/  @!P0 LDG.E.U16 R18, [R14.64] ;  /* 0x000000080e128981 */ /* 0x000724000c1e1500 */
[----:B---3--:R-:W-:Y:S02]  /*2d0b0*/  @!P4 IMAD.MOV.U32 R14, RZ, RZ, R6 ;  /* 0x000000ffff0ec224 */ /* 0x008fe400078e0006 */
[----:B------:R-:W-:-:S05]  /*2d0c0*/  @!P4 IMAD.MOV.U32 R15, RZ, RZ, R7 ;  /* 0x000000ffff0fc224 */ /* 0x000fca00078e0007 */
[----:B------:R2:W3:Y:S04]  /*2d0d0*/  @!P4 LDG.E.U16 R16, [R14.64] ;  /* 0x000000080e10c981 */ /* 0x0004e8000c1e1500 */
        /* <DEDUP_REMOVED lines=82> */
[----:B------:R0:W-:Y:S02]  /*2d600*/  STL [R1+0x3674], R0 ;  /* 0x0036740001007387 */ /* 0x0001e40000100800 */
[----:B------:R-:W-:Y:S01]  /*2d610*/  STL [R1+0x36a0], R22 ;  /* 0x0036a01601007387 */ /* 0x000fe20000100800 */
[----:B------:R-:W3:Y:S04]  /*2d620*/  LDL R13, [R1+0x1520] ;  /* 0x00152000010d7983 */ /* 0x000ee80000100800 */
[----:B------:R-:W3:Y:S04]  /*2d630*/  LDL R12, [R1+0x1524] ;  /* 0x00152400010c7983 */ /* 0x000ee80000100800 */
[----:B------:R-:W3:Y:S01]  /*2d640*/  LDL R10, [R1+0x151c] ;  /* 0x00151c00010a7983 */ /* 0x000ee20000100800 */
[----:B--2---:R-:W-:-:S02]  /*2d650*/  @!P0 IMAD.MOV.U32 R14, RZ, RZ, R3 ;  /* 0x000000ffff0e8224 */ /* 0x004fc400078e0003 */
[----:B------:R-:W-:Y:S01]  /*2d660*/  @!P0 IMAD.MOV.U32 R15, RZ, RZ, R4 ;  /* 0x000000ffff0f8224 */ /* 0x000fe200078e0004 */
[----:B----4-:R-:W-:Y:S01]  /*2d670*/  STL [R1+0x36a4], R18 ;  /* 0x0036a41201007387 */ /* 0x010fe20000100800 */
[----:B------:R-:W2:Y:S02]  /*2d680*/  LDL R11, [R1+0x1518] ;  /* 0x00151800010b7983 */ /* 0x000ea40000100800 */
[----:B------:R-:W4:Y:S02]  /*2d690*/  LDL R9, [R1+0x14a0] ;  /* 0x0014a00001097983 */ /* 0x000f240000100800 */
[----:B------:R-:W4:Y:S01]  /*2d6a0*/  LDL R8, [R1+0x14a4] ;  /* 0x0014a40001087983 */ /* 0x000f220000100800 */
[----:B------:R-:W4:Y:S04]  /*2d6b0*/  LDL R7, [R1+0x1984] ;  /* 0x0019840001077983 */ /* 0x000f280000100800 */
[----:B------:R-:W4:Y:S04]  /*2d6c0*/  LDL R6, [R1+0x1990] ;  /* 0x0019900001067983 */ /* 0x000f280000100800 */
[----:B---3--:R-:W-:Y:S01]  /*2d6d0*/  STL [R1+0x36a8], R16 ;  /* 0x0036a81001007387 */ /* 0x008fe20000100800 */
[----:B------:R-:W3:Y:S02]  /*2d6e0*/  LDL R4, [R1+0x198c] ;  /* 0x00198c0001047983 */ /* 0x000ee40000100800 */
[----:B------:R-:W3:Y:S01]  /*2d6f0*/  LDL R3, [R1+0x1994] ;  /* 0x0019940001037983 */ /* 0x000ee20000100800 */
[----:B------:R-:W-:-:S02]  /*2d700*/  PRMT R17, RZ, 0x7610, R17 ;  /* 0x00007610ff117816 */ /* 0x000fc40000000011 */
[----:B------:R-:W-:-:S04]  /*2d710*/  PRMT R19, RZ, 0x7610, R19 ;  /* 0x00007610ff137816 */ /* 0x000fc80000000013 */
[----:B------:R1:W3:Y:S01]  /*2d720*/  @!P0 LDG.E.U16 R17, [R14.64] ;  /* 0x000000080e118981 */ /* 0x0002e2000c1e1500 */
[----:B------:R-:W-:Y:S02]  /*2d730*/  PRMT R20, RZ, 0x7610, R20 ;  /* 0x00007610ff147816 */ /* 0x000fe40000000014 */
[----:B------:R-:W-:Y:S02]  /*2d740*/  PRMT R21, RZ, 0x7610, R21 ;  /* 0x00007610ff157816 */ /* 0x000fe40000000015 */
[----:B------:R-:W-:Y:S02]  /*2d750*/  PRMT R5, RZ, 0x7610, R5 ;  /* 0x00007610ff057816 */ /* 0x000fe40000000005 */
[----:B0-----:R-:W-:Y:S01]  /*2d760*/  PRMT R0, RZ, 0x7610, R0 ;  /* 0x00007610ff007816 */ /* 0x001fe20000000000 */
[----:B-1----:R-:W-:Y:S02]  /*2d770*/  @!P4 IMAD.MOV.U32 R15, RZ, RZ, R13 ;  /* 0x000000ffff0fc224 */ /* 0x002fe400078e000d */
[----:B------:R-:W-:-:S05]  /*2d780*/  @!P4 IMAD.MOV.U32 R14, RZ, RZ, R12 ;  /* 0x000000ffff0ec224 */ /* 0x000fca00078e000c */
[----:B------:R0:W3:Y:S02]  /*2d790*/  @!P4 LDG.E.U16 R19, [R14.64] ;  /* 0x000000080e13c981 */ /* 0x0000e4000c1e1500 */
[----:B0-----:R-:W-:Y:S02]  /*2d7a0*/  @!P0 IMAD.MOV.U32 R14, RZ, RZ, R10 ;  /* 0x000000ffff0e8224 */ /* 0x001fe400078e000a */
[----:B--2---:R-:W-:-:S05]  /*2d7b0*/  @!P0 IMAD.MOV.U32 R15, RZ, RZ, R11 ;  /* 0x000000ffff0f8224 */ /* 0x004fca00078e000b */
[----:B------:R4:W2:Y:S02]  /*2d7c0*/  @!P0 LDG.E.U16 R20, [R14.64] ;  /* 0x000000080e148981 */ /* 0x0008a4000c1e1500 */
[----:B----4-:R-:W-:Y:S02]  /*2d7d0*/  @!P4 IMAD.MOV.U32 R14, RZ, RZ, R8 ;  /* 0x000000ffff0ec224 */ /* 0x010fe400078e0008 */
[----:B------:R-:W-:-:S05]  /*2d7e0*/  @!P4 IMAD.MOV.U32 R15, RZ, RZ, R9 ;  /* 0x000000ffff0fc224 */ /* 0x000fca00078e0009 */
[----:B------:R0:W4:Y:S02]  /*2d7f0*/  @!P4 LDG.E.U16 R21, [R14.64] ;  /* 0x000000080e15c981 */ /* 0x000124000c1e1500 */
[----:B0-----:R-:W-:Y:S02]  /*2d800*/  @!P4 IMAD.MOV.U32 R14, RZ, RZ, R6 ;  /* 0x000000ffff0ec224 */ /* 0x001fe400078e0006 */
[----:B------:R-:W-:-:S05]  /*2d810*/  @!P4 IMAD.MOV.U32 R15, RZ, RZ, R7 ;  /* 0x000000ffff0fc224 */ /* 0x000fca00078e0007 */
[----:B------:R3:W4:Y:S02]  /*2d820*/  @!P4 LDG.E.U16 R5, [R14.64] ;  /* 0x000000080e05c981 */ /* 0x000724000c1e1500 */
[----:B---3--:R-:W-:Y:S02]  /*2d830*/  @!P0 IMAD.MOV.U32 R14, RZ, RZ, R3 ;  /* 0x000000ffff0e8224 */ /* 0x008fe400078e0003 */
[----:B------:R-:W-:-:S05]  /*2d840*/  @!P0 IMAD.MOV.U32 R15, RZ, RZ, R4 ;  /* 0x000000ffff0f8224 */ /* 0x000fca00078e0004 */
[----:B------:R-:W3:Y:S04]  /*2d850*/  @!P0 LDG.E.U16 R0, [R14.64] ;  /* 0x000000080e008981 */ /* 0x000ee8000c1e1500 */
[----:B------:R-:W-:Y:S04]  /*2d860*/  STL [R1+0x36ac], R17 ;  /* 0x0036ac1101007387 */ /* 0x000fe80000100800 */
[----:B------:R-:W-:Y:S04]  /*2d870*/  STL [R1+0x36b0], R19 ;  /* 0x0036b01301007387 */ /* 0x000fe80000100800 */
[----:B--2---:R-:W-:Y:S04]  /*2d880*/  STL [R1+0x36b4], R20 ;  /* 0x0036b41401007387 */ /* 0x004fe80000100800 */
[----:B----4-:R0:W-:Y:S04]  /*2d890*/  STL [R1+0x36b8], R21 ;  /* 0x0036b81501007387 */ /* 0x0101e80000100800 */
[----:B0-----:R-:W2:Y:S01]  /*2d8a0*/  LDL.LU R21, [R1+0x294] ;  /* 0x0002940001157983 */ /* 0x001ea20000300800 */
[----:B------:R-:W4:Y:S02]  /*2d8b0*/  LDL.LU R20, [R1+0x284] ;  /* 0x0002840001147983 */ /* 0x000f240000300800 */
[----:B------:R-:W4:Y:S02]  /*2d8c0*/  LDL.LU R19, [R1+0x274] ;  /* 0x0002740001137983 */ /* 0x000f240000300800 */
[----:B------:R-:W4:Y:S01]  /*2d8d0*/  LDL.LU R17, [R1+0x264] ;  /* 0x0002640001117983 */ /* 0x000f220000300800 */
[----:B------:R-:W4:Y:S01]  /*2d8e0*/  LDL.LU R16, [R1+0x254] ;  /* 0x0002540001107983 */ /* 0x000f220000300800 */
[----:B------:R-:W4:Y:S02]  /*2d8f0*/  LDL.LU R18, [R1+0x244] ;  /* 0x0002440001127983 */ /* 0x000f240000300800 */
[----:B------:R-:W4:Y:S01]  /*2d900*/  LDL.LU R22, [R1+0x234] ;  /* 0x0002340001167983 */ /* 0x000f220000300800 */
[----:B---3--:R0:W-:Y:S04]  /*2d910*/  STL [R1+0x790], R0 ;  /* 0x0007900001007387 */ /* 0x0081e80000100800 */
[----:B0-----:R-:W4:Y:S01]  /*2d920*/  LDL.LU R0, [R1+0x224] ;  /* 0x0002240001007983 */ /* 0x001f220000300800 */
[----:B------:R-:W4:Y:S02]  /*2d930*/  LDL.LU R3, [R1+0x214] ;  /* 0x0002140001037983 */ /* 0x000f240000300800 */
[----:B------:R-:W4:Y:S02]  /*2d940*/  LDL.LU R4, [R1+0x204] ;  /* 0x0002040001047983 */ /* 0x000f240000300800 */
[----:B------:R0:W-:Y:S02]  /*2d950*/  STL [R1+0x794], R5 ;  /* 0x0007940501007387 */ /* 0x0001e40000100800 */
[----:B0-----:R-:W4:Y:S01]  /*2d960*/  LDL.LU R5, [R1+0x1f4] ;  /* 0x0001f40001057983 */ /* 0x001f220000300800 */
[----:B------:R-:W4:Y:S02]  /*2d970*/  LDL.LU R6, [R1+0x1e4] ;  /* 0x0001e40001067983 */ /* 0x000f240000300800 */
[----:B------:R-:W4:Y:S02]  /*2d980*/  LDL.LU R7, [R1+0x1d4] ;  /* 0x0001d40001077983 */ /* 0x000f240000300800 */
[----:B------:R-:W4:Y:S01]  /*2d990*/  LDL.LU R8, [R1+0x1c4] ;  /* 0x0001c40001087983 */ /* 0x000f220000300800 */
[----:B------:R-:W4:Y:S01]  /*2d9a0*/  LDL.LU R27, [R1+0x2f0] ;  /* 0x0002f000011b7983 */ /* 0x000f220000300800 */
        /* <DEDUP_REMOVED lines=175> */
[----:B------:R0:W-:Y:S04]  /*2e4a0*/  STL [R1+0x36bc], R15 ;  /* 0x0036bc0f01007387 */ /* 0x0001e80000100800 */
[----:B0-----:R-:W3:Y:S01]  /*2e4b0*/  LDL.LU R15, [R1+0x2e4] ;  /* 0x0002e400010f7983 */ /* 0x001ee20000300800 */
[----:B------:R-:W-:Y:S02]  /*2e4c0*/  STL [R1+0x3164], R14 ;  /* 0x0031640e01007387 */ /* 0x000fe40000100800 */
[----:B------:R-:W-:Y:S02]  /*2e4d0*/  STL [R1+0x3168], R14 ;  /* 0x0031680e01007387 */ /* 0x000fe40000100800 */
[----:B------:R-:W-:Y:S01]  /*2e4e0*/  STL [R1+0x316c], R14 ;  /* 0x00316c0e01007387 */ /* 0x000fe20000100800 */
[----:B------:R-:W-:Y:S01]  /*2e4f0*/  STL [R1+0x3170], R14 ;  /* 0x0031700e01007387 */ /* 0x000fe20000100800 */
[----:B------:R-:W-:Y:S02]  /*2e500*/  STL [R1+0x3174], R14 ;  /* 0x0031740e01007387 */ /* 0x000fe40000100800 */
[----:B------:R0:W-:Y:S02]  /*2e510*/  STL [R1+0x36c0], R14 ;  /* 0x0036c00e01007387 */ /* 0x0001e40000100800 */
[----:B0-----:R-:W3:Y:S04]  /*2e520*/  LDL.LU R14, [R1+0x2f4] ;  /* 0x0002f400010e7983 */ /* 0x001ee80000300800 */
[----:B------:R-:W0:Y:S02]  /*2e530*/  S2R R2, SR_TID.X ;  /* 0x0000000000027919 */ /* 0x000e240000002100 */
[----:B0-----:R-:W-:-:S05]  /*2e540*/  LOP3.LUT R2, R2, 0x3f, RZ, 0xc0, !PT ;  /* 0x0000003f02027812 */ /* 0x001fca00078ec0ff */
[----:B------:R-:W-:-:S05]  /*2e550*/  IMAD.SHL.U32 R2, R2, 0x2, RZ ;  /* 0x0000000202027824 */ /* 0x000fca00078e00ff */
[----:B--2---:R-:W-:Y:S04]  /*2e560*/  STS.U16 [R2+0x10400], R21 ;  /* 0x0104001502007388 */ /* 0x004fe80000000400 */
[----:B----4-:R-:W-:Y:S04]  /*2e570*/  STS.U16 [R2+0x10600], R20 ;  /* 0x0106001402007388 */ /* 0x010fe80000000400 */
[----:B------:R-:W-:Y:S04]  /*2e580*/  STS.U16 [R2+0x10800], R19 ;  /* 0x0108001302007388 */ /* 0x000fe80000000400 */
[----:B------:R-:W-:Y:S04]  /*2e590*/  STS.U16 [R2+0x10a00], R17 ;  /* 0x010a001102007388 */ /* 0x000fe80000000400 */
[----:B------:R-:W-:Y:S04]  /*2e5a0*/  STS.U16 [R2+0x10c00], R16 ;  /* 0x010c001002007388 */ /* 0x000fe80000000400 */
[----:B------:R-:W-:Y:S04]  /*2e5b0*/  STS.U16 [R2+0x10e00], R18 ;  /* 0x010e001202007388 */ /* 0x000fe80000000400 */
[----:B------:R-:W-:Y:S04]  /*2e5c0*/  STS.U16 [R2+0x11000], R22 ;  /* 0x0110001602007388 */ /* 0x000fe80000000400 */
[----:B------:R0:W-:Y:S04]  /*2e5d0*/  STS.U16 [R2+0x11200], R0 ;  /* 0x0112000002007388 */ /* 0x0001e80000000400 */
[----:B------:R-:W-:Y:S04]  /*2e5e0*/  STS.U16 [R2+0x11400], R3 ;  /* 0x0114000302007388 */ /* 0x000fe80000000400 */
[----:B------:R-:W-:Y:S01]  /*2e5f0*/  STS.U16 [R2+0x11600], R4 ;  /* 0x0116000402007388 */ /* 0x000fe20000000400 */
[----:B0-----:R-:W-:-:S03]  /*2e600*/  LOP3.LUT R0, R2, 0x10, RZ, 0x3c, !PT ;  /* 0x0000001002007812 */ /* 0x001fc600078e3cff */
[----:B------:R-:W-:Y:S04]  /*2e610*/  STS.U16 [R2+0x11800], R5 ;  /* 0x0118000502007388 */ /* 0x000fe80000000400 */
[----:B------:R-:W-:Y:S04]  /*2e620*/  STS.U16 [R2+0x11a00], R6 ;  /* 0x011a000602007388 */ /* 0x000fe80000000400 */
[----:B------:R-:W-:Y:S04]  /*2e630*/  STS.U16 [R2+0x11c00], R7 ;  /* 0x011c000702007388 */ /* 0x000fe80000000400 */
[----:B------:R-:W-:Y:S04]  /*2e640*/  STS.U16 [R2+0x11e00], R8 ;  /* 0x011e000802007388 */ /* 0x000fe80000000400 */
[----:B---3--:R-:W-:Y:S04]  /*2e650*/  STS.U16 [R2+0x10200], R15 ;  /* 0x0102000f02007388 */ /* 0x008fe80000000400 */
[----:B------:R-:W-:Y:S01]  /*2e660*/  STS.U16 [R2+0x10000], R14 ;  /* 0x0100000e02007388 */ /* 0x000fe20000000400 */
[----:B------:R0:W-:Y:S03]  /*2e670*/  STS.U16 [R0+0x10080], R27 ;  /* 0x0100801b00007388 */ /* 0x0001e60000000400 */
[----:B0-----:R-:W2:Y:S01]  /*2e680*/  LDL.LU R27, [R1+0x1f0] ;  /* 0x0001f000011b7983 */ /* 0x001ea20000300800 */
[----:B------:R-:W3:Y:S03]  /*2e690*/  LDL.LU R14, [R1+0x1c0] ;  /* 0x0001c000010e7983 */ /* 0x000ee60000300800 */
[----:B---3--:R0:W-:Y:S04]  /*2e6a0*/  STL [R1+0x372c], R14 ;  /* 0x00372c0e01007387 */ /* 0x0081e80000100800 */
[----:B0-----:R-:W3:Y:S01]  /*2e6b0*/  LDL.LU R14, [R1+0x1d0] ;  /* 0x0001d000010e7983 */ /* 0x001ee20000300800 */
[----:B------:R-:W-:Y:S02]  /*2e6c0*/  STS.U16 [R0+0x10280], R24 ;  /* 0x0102801800007388 */ /* 0x000fe40000000400 */
[----:B------:R-:W-:Y:S02]  /*2e6d0*/  STS.U16 [R0+0x10480], R25 ;  /* 0x0104801900007388 */ /* 0x000fe40000000400 */
[----:B------:R-:W-:Y:S01]  /*2e6e0*/  STS.U16 [R0+0x10680], R28 ;  /* 0x0106801c00007388 */ /* 0x000fe20000000400 */
[----:B------:R-:W-:Y:S01]  /*2e6f0*/  STS.U16 [R0+0x10880], R29 ;  /* 0x0108801d00007388 */ /* 0x000fe20000000400 */
[----:B------:R-:W-:Y:S02]  /*2e700*/  STS.U16 [R0+0x10a80], R9 ;  /* 0x010a800900007388 */ /* 0x000fe40000000400 */
[----:B------:R-:W-:Y:S02]  /*2e710*/  STS.U16 [R0+0x10c80], R10 ;  /* 0x010c800a00007388 */ /* 0x000fe40000000400 */
[----:B------:R-:W-:Y:S01]  /*2e720*/  STS.U16 [R0+0x10e80], R11 ;  /* 0x010e800b00007388 */ /* 0x000fe20000000400 */
[----:B------:R-:W-:Y:S01]  /*2e730*/  STS.U16 [R0+0x11080], R12 ;  /* 0x0110800c00007388 */ /* 0x000fe20000000400 */
[----:B------:R-:W-:Y:S02]  /*2e740*/  STS.U16 [R0+0x11280], R13 ;  /* 0x0112800d00007388 */ /* 0x000fe40000000400 */
[----:B------:R-:W-:Y:S02]  /*2e750*/  STS.U16 [R0+0x11480], R23 ;  /* 0x0114801700007388 */ /* 0x000fe40000000400 */
[----:B------:R-:W-:Y:S01]  /*2e760*/  STS.U16 [R0+0x11680], R26 ;  /* 0x0116801a00007388 */ /* 0x000fe20000000400 */
[----:B--2---:R0:W-:Y:S02]  /*2e770*/  STS.U16 [R0+0x11880], R27 ;  /* 0x0118801b00007388 */ /* 0x0041e40000000400 */
[----:B0-----:R-:W-:-:S02]  /*2e780*/  LOP3.LUT R0, R2, 0x20, RZ, 0x3c, !PT ;  /* 0x0000002002007812 */ /* 0x001fc400078e3cff */
[----:B------:R-:W0:Y:S04]  /*2e790*/  S2R R2, SR_TID.X ;  /* 0x0000000000027919 */ /* 0x000e280000002100 */
[----:B---3--:R1:W-:Y:S04]  /*2e7a0*/  STL [R1+0x3730], R14 ;  /* 0x0037300e01007387 */ /* 0x0083e80000100800 */
[----:B-1----:R-:W2:Y:S01]  /*2e7b0*/  LDL.LU R14, [R1+0x1e0] ;  /* 0x0001e000010e7983 */ /* 0x002ea20000300800 */
[----:B------:R-:W3:Y:S02]  /*2e7c0*/  LDL.LU R15, [R1+0x2ec] ;  /* 0x0002ec00010f7983 */ /* 0x000ee40000300800 */
[----:B------:R-:W4:Y:S02]  /*2e7d0*/  LDL.LU R21, [R1+0x29c] ;  /* 0x00029c0001157983 */ /* 0x000f240000300800 */
[----:B------:R-:W3:Y:S01]  /*2e7e0*/  LDL.LU R20, [R1+0x28c] ;  /* 0x00028c0001147983 */ /* 0x000ee20000300800 */
[----:B------:R-:W3:Y:S01]  /*2e7f0*/  LDL.LU R19, [R1+0x27c] ;  /* 0x00027c0001137983 */ /* 0x000ee20000300800 */
[----:B------:R-:W3:Y:S02]  /*2e800*/  LDL.LU R17, [R1+0x26c] ;  /* 0x00026c0001117983 */ /* 0x000ee40000300800 */
[----:B------:R-:W3:Y:S02]  /*2e810*/  LDL.LU R16, [R1+0x25c] ;  /* 0x00025c0001107983 */ /* 0x000ee40000300800 */
[----:B------:R-:W3:Y:S01]  /*2e820*/  LDL.LU R18, [R1+0x24c] ;  /* 0x00024c0001127983 */ /* 0x000ee20000300800 */
[----:B------:R-:W3:Y:S01]  /*2e830*/  LDL.LU R22, [R1+0x23c] ;  /* 0x00023c0001167983 */ /* 0x000ee20000300800 */
[----:B------:R-:W3:Y:S02]  /*2e840*/  LDL.LU R3, [R1+0x22c] ;  /* 0x00022c0001037983 */ /* 0x000ee40000300800 */
[----:B------:R-:W3:Y:S02]  /*2e850*/  LDL.LU R4, [R1+0x21c] ;  /* 0x00021c0001047983 */ /* 0x000ee40000300800 */
[----:B------:R-:W3:Y:S01]  /*2e860*/  LDL.LU R5, [R1+0x20c] ;  /* 0x00020c0001057983 */ /* 0x000ee20000300800 */
[----:B0-----:R-:W-:Y:S01]  /*2e870*/  LOP3.LUT R2, R2, 0x3f, RZ, 0xc0, !PT ;  /* 0x0000003f02027812 */ /* 0x001fe200078ec0ff */
[----:B------:R-:W3:Y:S01]  /*2e880*/  LDL.LU R6, [R1+0x1fc] ;  /* 0x0001fc0001067983 */ /* 0x000ee20000300800 */
[----:B------:R-:W3:Y:S02]  /*2e890*/  LDL.LU R7, [R1+0x1ec] ;  /* 0x0001ec0001077983 */ /* 0x000ee40000300800 */
[----:B------:R-:W3:Y:S02]  /*2e8a0*/  LDL.LU R8, [R1+0x1dc] ;  /* 0x0001dc0001087983 */ /* 0x000ee40000300800 */
[----:B------:R-:W3:Y:S01]  /*2e8b0*/  LDL.LU R24, [R1+0x1cc] ;  /* 0x0001cc0001187983 */ /* 0x000ee20000300800 */
[----:B------:R-:W3:Y:S01]  /*2e8c0*/  LDL.LU R25, [R1+0x1bc] ;  /* 0x0001bc0001197983 */ /* 0x000ee20000300800 */
[----:B------:R-:W-:-:S02]  /*2e8d0*/  IMAD.SHL.U32 R2, R2, 0x2, RZ ;  /* 0x0000000202027824 */ /* 0x000fc400078e00ff */
[----:B------:R-:W3:Y:S02]  /*2e8e0*/  LDL.LU R28, [R1+0x2e8] ;  /* 0x0002e800011c7983 */ /* 0x000ee40000300800 */
[----:B------:R-:W3:Y:S01]  /*2e8f0*/  LDL.LU R29, [R1+0x298] ;  /* 0x00029800011d7983 */ /* 0x000ee20000300800 */
[----:B------:R-:W3:Y:S01]  /*2e900*/  LDL.LU R9, [R1+0x288] ;  /* 0x0002880001097983 */ /* 0x000ee20000300800 */
[----:B------:R-:W3:Y:S02]  /*2e910*/  LDL.LU R10, [R1+0x278] ;  /* 0x00027800010a7983 */ /* 0x000ee40000300800 */
[----:B------:R-:W3:Y:S01]  /*2e920*/  LDL.LU R11, [R1+0x268] ;  /* 0x00026800010b7983 */ /* 0x000ee20000300800 */
[----:B------:R-:W-:Y:S01]  /*2e930*/  LOP3.LUT R2, R2, 0x10, RZ, 0x3c, !PT ;  /* 0x0000001002027812 */ /* 0x000fe200078e3cff */
[----:B------:R-:W3:Y:S01]  /*2e940*/  LDL.LU R12, [R1+0x258] ;  /* 0x00025800010c7983 */ /* 0x000ee20000300800 */
[----:B------:R-:W3:Y:S02]  /*2e950*/  LDL.LU R13, [R1+0x248] ;  /* 0x00024800010d7983 */ /* 0x000ee40000300800 */
[----:B------:R-:W3:Y:S02]  /*2e960*/  LDL.LU R23, [R1+0x238] ;  /* 0x0002380001177983 */ /* 0x000ee40000300800 */
[----:B------:R-:W3:Y:S01]  /*2e970*/  LDL.LU R26, [R1+0x228] ;  /* 0x00022800011a7983 */ /* 0x000ee20000300800 */
[----:B------:R-:W3:Y:S04]  /*2e980*/  LDL.LU R27, [R1+0x218] ;  /* 0x00021800011b7983 */ /* 0x000ee80000300800 */
[----:B--2---:R0:W-:Y:S04]  /*2e990*/  STS.U16 [R2+0x11a80], R14 ;  /* 0x011a800e02007388 */ /* 0x0041e80000000400 */
[----:B0-----:R-:W2:Y:S04]  /*2e9a0*/  LDL.LU R14, [R1+0x3730] ;  /* 0x00373000010e7983 */ /* 0x001ea80000300800 */
[----:B--2---:R0:W-:Y:S04]  /*2e9b0*/  STS.U16 [R2+0x11c80], R14 ;  /* 0x011c800e02007388 */ /* 0x0041e80000000400 */
[----:B0-----:R-:W2:Y:S01]  /*2e9c0*/  LDL.LU R14, [R1+0x372c] ;  /* 0x00372c00010e7983 */ /* 0x001ea20000300800 */
[----:B------:R-:W-:Y:S03]  /*2e9d0*/  STL [R1+0x36c4], R0 ;  /* 0x0036c40001007387 */ /* 0x000fe60000100800 */
[----:B--2---:R0:W-:Y:S04]  /*2e9e0*/  STS.U16 [R2+0x11e80], R14 ;  /* 0x011e800e02007388 */ /* 0x0041e80000000400 */
[----:B0-----:R-:W0:Y:S02]  /*2e9f0*/  S2R R2, SR_TID.X ;  /* 0x0000000000027919 */ /* 0x001e240000002100 */
[----:B0-----:R-:W-:-:S05]  /*2ea00*/  LOP3.LUT R2, R2, 0x3f, RZ, 0xc0, !PT ;  /* 0x0000003f02027812 */ /* 0x001fca00078ec0ff */
[----:B------:R-:W-:-:S05]  /*2ea10*/  IMAD.SHL.U32 R2, R2, 0x2, RZ ;  /* 0x0000000202027824 */ /* 0x000fca00078e00ff */
[----:B------:R-:W-:Y:S02]  /*2ea20*/  LOP3.LUT R14, R2, 0x30, RZ, 0x3c, !PT ;  /* 0x00000030020e7812 */ /* 0x000fe400078e3cff */
[----:B------:R-:W2:Y:S04]  /*2ea30*/  LDL.LU R2, [R1+0x1d8] ;  /* 0x0001d80001027983 */ /* 0x000ea80000300800 */
[----:B--2---:R0:W-:Y:S04]  /*2ea40*/  STL [R1+0x3720], R2 ;  /* 0x0037200201007387 */ /* 0x0041e80000100800 */
[----:B0-----:R-:W2:Y:S04]  /*2ea50*/  LDL.LU R2, [R1+0x1e8] ;  /* 0x0001e80001027983 */ /* 0x001ea80000300800 */
[----:B--2---:R0:W-:Y:S04]  /*2ea60*/  STL [R1+0x3724], R2 ;  /* 0x0037240201007387 */ /* 0x0041e80000100800 */
[----:B0-----:R-:W2:Y:S04]  /*2ea70*/  LDL.LU R2, [R1+0x1f8] ;  /* 0x0001f80001027983 */ /* 0x001ea80000300800 */
[----:B---3--:R-:W-:Y:S01]  /*2ea80*/  STS.U16 [R0+0x10100], R15 ;  /* 0x0101000f00007388 */ /* 0x008fe20000000400 */
[----:B----4-:R-:W-:Y:S02]  /*2ea90*/  STS.U16 [R0+0x10300], R21 ;  /* 0x0103001500007388 */ /* 0x010fe40000000400 */
        /* <DEDUP_REMOVED lines=14> */
[----:B--2---:R0:W-:Y:S04]  /*2eb80*/  STL [R1+0x3728], R2 ;  /* 0x0037280201007387 */ /* 0x0041e80000100800 */
[----:B0-----:R-:W2:Y:S01]  /*2eb90*/  LDL.LU R2, [R1+0x208] ;  /* 0x0002080001027983 */ /* 0x001ea20000300800 */
        /* <DEDUP_REMOVED lines=15> */
[----:B------:R-:W3:Y:S04]  /*2ec90*/  LDL.LU R24, [R1+0x180] ;  /* 0x0001800001187983 */ /* 0x000ee80000300800 */
[----:B------:R0:W-:Y:S01]  /*2eca0*/  STS.U16 [R14+0x10180], R28 ;  /* 0x0101801c0e007388 */ /* 0x0001e20000000400 */
[----:B------:R-:W3:Y:S02]  /*2ecb0*/  LDL.LU R25, [R1+0x17c] ;  /* 0x00017c0001197983 */ /* 0x000ee40000300800 */
[----:B------:R1:W-:Y:S02]  /*2ecc0*/  STS.U16 [R14+0x10380], R29 ;  /* 0x0103801d0e007388 */ /* 0x0003e40000000400 */
[----:B------:R1:W-:Y:S01]  /*2ecd0*/  STS.U16 [R14+0x10580], R9 ;  /* 0x010580090e007388 */ /* 0x0003e20000000400 */
[----:B------:R1:W-:Y:S01]  /*2ece0*/  STS.U16 [R14+0x10780], R10 ;  /* 0x0107800a0e007388 */ /* 0x0003e20000000400 */
[----:B------:R1:W-:Y:S02]  /*2ecf0*/  STS.U16 [R14+0x10980], R11 ;  /* 0x0109800b0e007388 */ /* 0x0003e40000000400 */
[----:B------:R1:W-:Y:S01]  /*2ed00*/  STS.U16 [R14+0x10b80], R12 ;  /* 0x010b800c0e007388 */ /* 0x0003e20000000400 */
[----:B0-----:R-:W3:Y:S01]  /*2ed10*/  LDL.LU R28, [R1+0x178] ;  /* 0x00017800011c7983 */ /* 0x001ee20000300800 */
[----:B-1----:R-:W3:Y:S03]  /*2ed20*/  LDL.LU R29, [R1+0x174] ;  /* 0x00017400011d7983 */ /* 0x002ee60000300800 */
[----:B------:R-:W3:Y:S04]  /*2ed30*/  LDL.LU R9, [R1+0x170] ;  /* 0x0001700001097983 */ /* 0x000ee80000300800 */
[----:B------:R-:W3:Y:S01]  /*2ed40*/  LDL.LU R10, [R1+0x16c] ;  /* 0x00016c00010a7983 */ /* 0x000ee20000300800 */
[----:B------:R-:W3:Y:S02]  /*2ed50*/  LDL.LU R11, [R1+0x168] ;  /* 0x00016800010b7983 */ /* 0x000ee40000300800 */
[----:B------:R0:W-:Y:S02]  /*2ed60*/  STS.U16 [R14+0x10d80], R13 ;  /* 0x010d800d0e007388 */ /* 0x0001e40000000400 */
[----:B------:R-:W3:Y:S01]  /*2ed70*/  LDL.LU R12, [R1+0x164] ;  /* 0x00016400010c7983 */ /* 0x000ee20000300800 */
[----:B------:R1:W-:Y:S01]  /*2ed80*/  STS.U16 [R14+0x10f80], R23 ;  /* 0x010f80170e007388 */ /* 0x0003e20000000400 */
[----:B------:R1:W-:Y:S02]  /*2ed90*/  STS.U16 [R14+0x11180], R26 ;  /* 0x0111801a0e007388 */ /* 0x0003e40000000400 */
[----:B------:R1:W-:Y:S01]  /*2eda0*/  STS.U16 [R14+0x11380], R27 ;  /* 0x0113801b0e007388 */ /* 0x0003e20000000400 */
[----:B0-----:R-:W3:Y:S01]  /*2edb0*/  LDL.LU R13, [R1+0x160] ;  /* 0x00016000010d7983 */ /* 0x001ee20000300800 */
[----:B-1----:R-:W3:Y:S02]  /*2edc0*/  LDL.LU R23, [R1+0x15c] ;  /* 0x00015c0001177983 */ /* 0x002ee40000300800 */
[----:B------:R-:W3:Y:S01]  /*2edd0*/  LDL.LU R26, [R1+0x158] ;  /* 0x00015800011a7983 */ /* 0x000ee20000300800 */
[----:B------:R-:W3:Y:S04]  /*2ede0*/  LDL.LU R27, [R1+0x154] ;  /* 0x00015400011b7983 */ /* 0x000ee80000300800 */
[----:B--2---:R0:W-:Y:S04]  /*2edf0*/  STS.U16 [R14+0x11580], R2 ;  /* 0x011580020e007388 */ /* 0x0041e80000000400 */
[----:B0-----:R-:W2:Y:S04]  /*2ee00*/  LDL.LU R2, [R1+0x3728] ;  /* 0x0037280001027983 */ /* 0x001ea80000300800 */
[----:B--2---:R0:W-:Y:S04]  /*2ee10*/  STS.U16 [R14+0x11780], R2 ;  /* 0x011780020e007388 */ /* 0x0041e80000000400 */
[----:B0-----:R-:W2:Y:S04]  /*2ee20*/  LDL.LU R2, [R1+0x3724] ;  /* 0x0037240001027983 */ /* 0x001ea80000300800 */
[----:B--2---:R0:W-:Y:S04]  /*2ee30*/  STS.U16 [R14+0x11980], R2 ;  /* 0x011980020e007388 */ /* 0x0041e80000000400 */
[----:B0-----:R-:W2:Y:S04]  /*2ee40*/  LDL.LU R2, [R1+0x3720] ;  /* 0x0037200001027983 */ /* 0x001ea80000300800 */
[----:B--2---:R0:W-:Y:S04]  /*2ee50*/  STS.U16 [R14+0x11b80], R2 ;  /* 0x011b80020e007388 */ /* 0x0041e80000000400 */
[----:B0-----:R-:W0:Y:S01]  /*2ee60*/  S2R R2, SR_TID.X ;  /* 0x0000000000027919 */ /* 0x001e220000002100 */
[----:B---3--:R-:W-:Y:S02]  /*2ee70*/  STS.U16 [R14+0x11d80], R0 ;  /* 0x011d80000e007388 */ /* 0x008fe40000000400 */
[----:B----4-:R-:W-:Y:S01]  /*2ee80*/  STS.U16 [R14+0x11f80], R15 ;  /* 0x011f800f0e007388 */ /* 0x010fe20000000400 */
[----:B0-----:R-:W-:-:S05]  /*2ee90*/  LOP3.LUT R2, R2, 0x3f, RZ, 0xc0, !PT ;  /* 0x0000003f02027812 */ /* 0x001fca00078ec0ff */
[----:B------:R-:W-:-:S05]  /*2eea0*/  IMAD.SHL.U32 R2, R2, 0x2, RZ ;  /* 0x0000000202027824 */ /* 0x000fca00078e00ff */
[----:B------:R0:W-:Y:S04]  /*2eeb0*/  STS.U16 [R2+0x4080], R9 ;  /* 0x0040800902007388 */ /* 0x0001e80000000400 */
[----:B0-----:R-:W2:Y:S04]  /*2eec0*/  LDL.LU R9, [R1+0x144] ;  /* 0x0001440001097983 */ /* 0x001ea80000300800 */
[----:B--2---:R0:W-:Y:S04]  /*2eed0*/  STL [R1+0x3714], R9 ;  /* 0x0037140901007387 */ /* 0x0041e80000100800 */
[----:B0-----:R-:W2:Y:S04]  /*2eee0*/  LDL.LU R9, [R1+0x148] ;  /* 0x0001480001097983 */ /* 0x001ea80000300800 */
[----:B--2---:R0:W-:Y:S04]  /*2eef0*/  STL [R1+0x3718], R9 ;  /* 0x0037180901007387 */ /* 0x0041e80000100800 */
[----:B0-----:R-:W2:Y:S04]  /*2ef00*/  LDL.LU R9, [R1+0x14c] ;  /* 0x00014c0001097983 */ /* 0x001ea80000300800 */
[----:B------:R-:W-:Y:S04]  /*2ef10*/  STS.U16 [R2+0x4800], R10 ;  /* 0x0048000a02007388 */ /* 0x000fe80000000400 */
[----:B------:R-:W-:Y:S04]  /*2ef20*/  STS.U16 [R2+0x4880], R11 ;  /* 0x0048800b02007388 */ /* 0x000fe80000000400 */
[----:B------:R-:W-:Y:S04]  /*2ef30*/  STS.U16 [R2+0x5000], R12 ;  /* 0x0050000c02007388 */ /* 0x000fe80000000400 */
[----:B------:R-:W-:Y:S04]  /*2ef40*/  STS.U16 [R2+0x5080], R13 ;  /* 0x0050800d02007388 */ /* 0x000fe80000000400 */
[----:B------:R-:W-:Y:S04]  /*2ef50*/  STS.U16 [R2+0x5800], R23 ;  /* 0x0058001702007388 */ /* 0x000fe80000000400 */
[----:B------:R-:W-:Y:S04]  /*2ef60*/  STS.U16 [R2+0x5880], R26 ;  /* 0x0058801a02007388 */ /* 0x000fe80000000400 */
[----:B------:R-:W-:Y:S04]  /*2ef70*/  STS.U16 [R2+0x6000], R27 ;  /* 0x0060001b02007388 */ /* 0x000fe80000000400 */
[----:B------:R-:W-:Y:S04]  /*2ef80*/  STS.U16 [R2], R21 ;  /* 0x0000001502007388 */ /* 0x000fe80000000400 */
[----:B------:R-:W-:Y:S04]  /*2ef90*/  STS.U16 [R2+0x80], R20 ;  /* 0x0000801402007388 */ /* 0x000fe80000000400 */
[----:B------:R-:W-:Y:S04]  /*2efa0*/  STS.U16 [R2+0x800], R19 ;  /* 0x0008001302007388 */ /* 0x000fe80000000400 */
[----:B------:R-:W-:Y:S04]  /*2efb0*/  STS.U16 [R2+0x880], R17 ;  /* 0x0008801102007388 */ /* 0x000fe80000000400 */
[----:B------:R-:W-:Y:S04]  /*2efc0*/  STS.U16 [R2+0x1000], R16 ;  /* 0x0010001002007388 */ /* 0x000fe80000000400 */
        /* <DEDUP_REMOVED lines=15> */
[----:B------:R-:W3:Y:S01]  /*2f0c0*/  LDL.LU R17, [R1+0x10c] ;  /* 0x00010c0001117983 */ /* 0x000ee20000300800 */
[----:B------:R0:W-:Y:S01]  /*2f0d0*/  STS.U16 [R2+0x1080], R18 ;  /* 0x0010801202007388 */ /* 0x0001e20000000400 */
[----:B------:R-:W3:Y:S03]  /*2f0e0*/  LDL.LU R16, [R1+0x108] ;  /* 0x0001080001107983 */ /* 0x000ee60000300800 */
[----:B------:R1:W-:Y:S04]  /*2f0f0*/  STS.U16 [R2+0x1800], R22 ;  /* 0x0018001602007388 */ /* 0x0003e80000000400 */
[----:B------:R1:W-:Y:S04]  /*2f100*/  STS.U16 [R2+0x1880], R3 ;  /* 0x0018800302007388 */ /* 0x0003e80000000400 */
[----:B------:R1:W-:Y:S04]  /*2f110*/  STS.U16 [R2+0x2000], R4 ;  /* 0x0020000402007388 */ /* 0x0003e80000000400 */
[----:B------:R1:W-:Y:S04]  /*2f120*/  STS.U16 [R2+0x2080], R5 ;  /* 0x0020800502007388 */ /* 0x0003e80000000400 */
[----:B------:R1:W-:Y:S04]  /*2f130*/  STS.U16 [R2+0x2800], R6 ;  /* 0x0028000602007388 */ /* 0x0003e80000000400 */
[----:B0-----:R-:W3:Y:S01]  /*2f140*/  LDL.LU R18, [R1+0x104] ;  /* 0x0001040001127983 */ /* 0x001ee20000300800 */
[----:B-1----:R-:W3:Y:S02]  /*2f150*/  LDL.LU R22, [R1+0x100] ;  /* 0x0001000001167983 */ /* 0x002ee40000300800 */
[----:B------:R-:W3:Y:S01]  /*2f160*/  LDL.LU R3, [R1+0xfc] ;  /* 0x0000fc0001037983 */ /* 0x000ee20000300800 */
[----:B------:R-:W3:Y:S01]  /*2f170*/  LDL.LU R4, [R1+0xf8] ;  /* 0x0000f80001047983 */ /* 0x000ee20000300800 */
[----:B------:R-:W3:Y:S03]  /*2f180*/  LDL.LU R5, [R1+0xf4] ;  /* 0x0000f40001057983 */ /* 0x000ee60000300800 */
        /* <DEDUP_REMOVED lines=11> */
[----:B------:R-:W3:Y:S02]  /*2f240*/  LDL.LU R28, [R1+0xdc] ;  /* 0x0000dc00011c7983 */ /* 0x000ee40000300800 */
[----:B------:R-:W3:Y:S01]  /*2f250*/  LDL.LU R29, [R1+0xd8] ;  /* 0x0000d800011d7983 */ /* 0x000ee20000300800 */
[----:B--2---:R0:W-:Y:S04]  /*2f260*/  STS.U16 [R2+0x6080], R9 ;  /* 0x0060800902007388 */ /* 0x0041e80000000400 */
[----:B0-----:R-:W2:Y:S04]  /*2f270*/  LDL.LU R9, [R1+0x371c] ;  /* 0x00371c0001097983 */ /* 0x001ea80000300800 */
[----:B--2---:R0:W-:Y:S04]  /*2f280*/  STS.U16 [R2+0x6800], R9 ;  /* 0x0068000902007388 */ /* 0x0041e80000000400 */
[----:B0-----:R-:W2:Y:S04]  /*2f290*/  LDL.LU R9, [R1+0x3718] ;  /* 0x0037180001097983 */ /* 0x001ea80000300800 */
[----:B--2---:R0:W-:Y:S04]  /*2f2a0*/  STS.U16 [R2+0x6880], R9 ;  /* 0x0068800902007388 */ /* 0x0041e80000000400 */
[----:B0-----:R-:W2:Y:S04]  /*2f2b0*/  LDL.LU R9, [R1+0x3714] ;  /* 0x0037140001097983 */ /* 0x001ea80000300800 */
[----:B---3--:R-:W-:Y:S04]  /*2f2c0*/  STS.U16 [R2+0x7080], R10 ;  /* 0x0070800a02007388 */ /* 0x008fe80000000400 */
[----:B----4-:R-:W-:Y:S04]  /*2f2d0*/  STS.U16 [R2+0x7800], R11 ;  /* 0x0078000b02007388 */ /* 0x010fe80000000400 */
[----:B------:R-:W-:Y:S04]  /*2f2e0*/  STS.U16 [R2+0x7880], R12 ;  /* 0x0078800c02007388 */ /* 0x000fe80000000400 */
[----:B------:R-:W-:Y:S04]  /*2f2f0*/  STS.U16 [R2+0x8000], R13 ;  /* 0x0080000d02007388 */ /* 0x000fe80000000400 */
[----:B------:R-:W-:Y:S04]  /*2f300*/  STS.U16 [R2+0x8080], R23 ;  /* 0x0080801702007388 */ /* 0x000fe80000000400 */
[----:B------:R-:W-:Y:S04]  /*2f310*/  STS.U16 [R2+0x8800], R26 ;  /* 0x0088001a02007388 */ /* 0x000fe80000000400 */
[----:B------:R-:W-:Y:S04]  /*2f320*/  STS.U16 [R2+0x8880], R27 ;  /* 0x0088801b02007388 */ /* 0x000fe80000000400 */
[----:B------:R-:W-:Y:S04]  /*2f330*/  STS.U16 [R2+0x9000], R0 ;  /* 0x0090000002007388 */ /* 0x000fe80000000400 */
[----:B------:R-:W-:Y:S04]  /*2f340*/  STS.U16 [R2+0x9080], R14 ;  /* 0x0090800e02007388 */ /* 0x000fe80000000400 */
[----:B------:R-:W-:Y:S04]  /*2f350*/  STS.U16 [R2+0x9800], R15 ;  /* 0x0098000f02007388 */ /* 0x000fe80000000400 */
[----:B--2---:R0:W-:Y:S04]  /*2f360*/  STS.U16 [R2+0x7000], R9 ;  /* 0x0070000902007388 */ /* 0x0041e80000000400 */
[----:B0-----:R-:W2:Y:S01]  /*2f370*/  LDL.LU R9, [R1+0x3710] ;  /* 0x0037100001097983 */ /* 0x001ea20000300800 */
[----:B------:R-:W3:Y:S02]  /*2f380*/  LDL.LU R10, [R1+0x370c] ;  /* 0x00370c00010a7983 */ /* 0x000ee40000300800 */
[----:B------:R-:W4:Y:S02]  /*2f390*/  LDL.LU R11, [R1+0x3708] ;  /* 0x00370800010b7983 */ /* 0x000f240000300800 */
[----:B------:R-:W2:Y:S01]  /*2f3a0*/  LDL.LU R12, [R1+0x3704] ;  /* 0x00370400010c7983 */ /* 0x000ea20000300800 */
[----:B------:R-:W2:Y:S01]  /*2f3b0*/  LDL.LU R13, [R1+0x3700] ;  /* 0x00370000010d7983 */ /* 0x000ea20000300800 */
[----:B------:R-:W2:Y:S02]  /*2f3c0*/  LDL.LU R23, [R1+0x36fc] ;  /* 0x0036fc0001177983 */ /* 0x000ea40000300800 */
[----:B------:R-:W2:Y:S02]  /*2f3d0*/  LDL.LU R26, [R1+0x36f8] ;  /* 0x0036f800011a7983 */ /* 0x000ea40000300800 */
[----:B------:R-:W2:Y:S01]  /*2f3e0*/  LDL.LU R27, [R1+0x36f4] ;  /* 0x0036f400011b7983 */ /* 0x000ea20000300800 */
        /* <DEDUP_REMOVED lines=37> */
[----:B--2---:R-:W-:Y:S01]  /*2f640*/  STL [R1+0x3130], R27 ;  /* 0x0031301b01007387 */ /* 0x004fe20000100800 */
        /* <DEDUP_REMOVED lines=11> */
[----:B------:R-:W-:Y:S04]  /*2f700*/  STL [R1+0x3160], R27 ;  /* 0x0031601b01007387 */ /* 0x000fe80000100800 */
[----:B------:R-:W-:Y:S01]  /*2f710*/  STS.U16 [R2+0xe000], R27 ;  /* 0x00e0001b02007388 */ /* 0x000fe20000000400 */
[----:B------:R0:W-:Y:S03]  /*2f720*/  STL [R1+0x36c8], R27 ;  /* 0x0036c81b01007387 */ /* 0x0001e60000100800 */
[----:B------:R-:W-:Y:S04]  /*2f730*/  STS.U16 [R2+0xe080], R26 ;  /* 0x00e0801a02007388 */ /* 0x000fe80000000400 */
[----:B------:R-:W-:Y:S04]  /*2f740*/  STS.U16 [R2+0xe800], R23 ;  /* 0x00e8001702007388 */ /* 0x000fe80000000400 */
[----:B0-----:R-:W2:Y:S01]  /*2f750*/  LDL.LU R27, [R1+0xcc] ;  /* 0x0000cc00011b7983 */ /* 0x001ea20000300800 */
[----:B------:R0:W-:Y:S03]  /*2f760*/  STL [R1+0x36cc], R26 ;  /* 0x0036cc1a01007387 */ /* 0x0001e60000100800 */
[----:B------:R-:W-:Y:S04]  /*2f770*/  STS.U16 [R2+0xf880], R9 ;  /* 0x00f8800902007388 */ /* 0x000fe80000000400 */
[----:B0-----:R-:W2:Y:S01]  /*2f780*/  LDL.LU R26, [R1+0xd0] ;  /* 0x0000d000011a7983 */ /* 0x001ea20000300800 */
[----:B------:R0:W-:Y:S03]  /*2f790*/  STL [R1+0x36d0], R23 ;  /* 0x0036d01701007387 */ /* 0x0001e60000100800 */
[----:B0-----:R-:W2:Y:S01]  /*2f7a0*/  LDL.LU R23, [R1+0xd4] ;  /* 0x0000d40001177983 */ /* 0x001ea20000300800 */
[----:B------:R-:W-:Y:S02]  /*2f7b0*/  STL [R1+0x36d4], R13 ;  /* 0x0036d40d01007387 */ /* 0x000fe40000100800 */
[----:B------:R-:W-:Y:S02]  /*2f7c0*/  STL [R1+0x36d8], R12 ;  /* 0x0036d80c01007387 */ /* 0x000fe40000100800 */
[----:B----4-:R-:W-:Y:S01]  /*2f7d0*/  STL [R1+0x36dc], R11 ;  /* 0x0036dc0b01007387 */ /* 0x010fe20000100800 */
[----:B---3--:R-:W-:Y:S01]  /*2f7e0*/  STL [R1+0x36e0], R10 ;  /* 0x0036e00a01007387 */ /* 0x008fe20000100800 */
[----:B------:R0:W-:Y:S03]  /*2f7f0*/  STL [R1+0x36e4], R9 ;  /* 0x0036e40901007387 */ /* 0x0001e60000100800 */
[----:B0-----:R-:W3:Y:S04]  /*2f800*/  LDL.LU R9, [R1+0x6c] ;  /* 0x00006c0001097983 */ /* 0x001ee80000300800 */
[----:B---3--:R0:W-:Y:S04]  /*2f810*/  STL [R1+0x36e8], R9 ;  /* 0x0036e80901007387 */ /* 0x0081e80000100800 */
[----:B0-----:R-:W3:Y:S04]  /*2f820*/  LDL.LU R9, [R1+0x70] ;  /* 0x0000700001097983 */ /* 0x001ee80000300800 */
[----:B---3--:R0:W-:Y:S04]  /*2f830*/  STL [R1+0x36ec], R9 ;  /* 0x0036ec0901007387 */ /* 0x0081e80000100800 */
[----:B0-----:R-:W3:Y:S04]  /*2f840*/  LDL.LU R9, [R1+0x74] ;  /* 0x0000740001097983 */ /* 0x001ee80000300800 */
[----:B------:R0:W-:Y:S04]  /*2f850*/  STS.U16 [R2+0xe880], R13 ;  /* 0x00e8800d02007388 */ /* 0x0001e80000000400 */
[----:B0-----:R-:W0:Y:S04]  /*2f860*/  S2R R13, SR_TID.X ;  /* 0x00000000000d7919 */ /* 0x001e280000002100 */
[----:B------:R-:W-:Y:S04]  /*2f870*/  STS.U16 [R2+0xf000], R12 ;  /* 0x00f0000c02007388 */ /* 0x000fe80000000400 */
[----:B------:R-:W-:Y:S04]  /*2f880*/  STS.U16 [R2+0xf080], R11 ;  /* 0x00f0800b02007388 */ /* 0x000fe80000000400 */
[----:B------:R-:W-:Y:S01]  /*2f890*/  STS.U16 [R2+0xf800], R10 ;  /* 0x00f8000a02007388 */ /* 0x000fe20000000400 */
[----:B0-----:R-:W-:-:S03]  /*2f8a0*/  LOP3.LUT R13, R13, 0x3f, RZ, 0xc0, !PT ;  /* 0x0000003f0d0d7812 */ /* 0x001fc600078ec0ff */
[----:B---3--:R0:W-:Y:S04]  /*2f8b0*/  STL [R1+0x36f0], R9 ;  /* 0x0036f00901007387 */ /* 0x0081e80000100800 */
[----:B0-----:R-:W3:Y:S01]  /*2f8c0*/  LDL.LU R9, [R1+0x78] ;  /* 0x0000780001097983 */ /* 0x001ee20000300800 */
[----:B------:R-:W-:Y:S02]  /*2f8d0*/  IMAD.SHL.U32 R2, R13, 0x2, RZ ;  /* 0x000000020d027824 */ /* 0x000fe400078e00ff */
[----:B------:R-:W4:Y:S02]  /*2f8e0*/  LDL.LU R10, [R1+0x68] ;  /* 0x00006800010a7983 */ /* 0x000f240000300800 */
[----:B------:R-:W4:Y:S01]  /*2f8f0*/  LDL.LU R11, [R1+0x64] ;  /* 0x00006400010b7983 */ /* 0x000f220000300800 */
[----:B------:R-:W4:Y:S01]  /*2f900*/  LDL.LU R12, [R1+0x60] ;  /* 0x00006000010c7983 */ /* 0x000f220000300800 */
[----:B------:R-:W4:Y:S01]  /*2f910*/  LDL.LU R13, [R1+0x5c] ;  /* 0x00005c00010d7983 */ /* 0x000f220000300800 */
[----:B------:R-:W-:-:S05]  /*2f920*/  LOP3.LUT R2, R2, 0x10, RZ, 0x3c, !PT ;  /* 0x0000001002027812 */ /* 0x000fca00078e3cff */
[----:B--2---:R0:W-:Y:S01]  /*2f930*/  STS.U16 [R2+0x100], R23 ;  /* 0x0001001702007388 */ /* 0x0041e20000000400 */
[----:B------:R1:W-:Y:S02]  /*2f940*/  STS.U16 [R2+0x180], R26 ;  /* 0x0001801a02007388 */ /* 0x0003e40000000400 */
[----:B------:R2:W-:Y:S02]  /*2f950*/  STS.U16 [R2+0x900], R27 ;  /* 0x0009001b02007388 */ /* 0x0005e40000000400 */
[----:B------:R2:W-:Y:S01]  /*2f960*/  STS.U16 [R2+0x980], R0 ;  /* 0x0009800002007388 */ /* 0x0005e20000000400 */
[----:B------:R2:W-:Y:S01]  /*2f970*/  STS.U16 [R2+0x1100], R14 ;  /* 0x0011000e02007388 */ /* 0x0005e20000000400 */
[----:B------:R2:W-:Y:S03]  /*2f980*/  STS.U16 [R2+0x1180], R15 ;  /* 0x0011800f02007388 */ /* 0x0005e60000000400 */
[----:B0-----:R-:W4:Y:S01]  /*2f990*/  LDL.LU R23, [R1+0x58] ;  /* 0x0000580001177983 */ /* 0x001f220000300800 */
[----:B-1----:R-:W4:Y:S02]  /*2f9a0*/  LDL.LU R26, [R1+0x54] ;  /* 0x00005400011a7983 */ /* 0x002f240000300800 */
[----:B--2---:R-:W4:Y:S01]  /*2f9b0*/  LDL.LU R27, [R1+0x50] ;  /* 0x00005000011b7983 */ /* 0x004f220000300800 */
[----:B------:R-:W4:Y:S04]  /*2f9c0*/  LDL.LU R0, [R1+0x4c] ;  /* 0x00004c0001007983 */ /* 0x000f280000300800 */
[----:B------:R-:W4:Y:S04]  /*2f9d0*/  LDL.LU R14, [R1+0x48] ;  /* 0x00004800010e7983 */ /* 0x000f280000300800 */
[----:B------:R0:W-:Y:S01]  /*2f9e0*/  STS.U16 [R2+0x1900], R21 ;  /* 0x0019001502007388 */ /* 0x0001e20000000400 */
[----:B------:R-:W4:Y:S02]  /*2f9f0*/  LDL.LU R15, [R1+0x44] ;  /* 0x00004400010f7983 */ /* 0x000f240000300800 */
[----:B------:R1:W-:Y:S02]  /*2fa00*/  STS.U16 [R2+0x1980], R20 ;  /* 0x0019801402007388 */ /* 0x0003e40000000400 */
[----:B------:R1:W-:Y:S01]  /*2fa10*/  STS.U16 [R2+0x2100], R19 ;  /* 0x0021001302007388 */ /* 0x0003e20000000400 */
[----:B------:R1:W-:Y:S01]  /*2fa20*/  STS.U16 [R2+0x2180], R17 ;  /* 0x0021801102007388 */ /* 0x0003e20000000400 */
[----:B------:R1:W-:Y:S02]  /*2fa30*/  STS.U16 [R2+0x2900], R16 ;  /* 0x0029001002007388 */ /* 0x0003e40000000400 */
[----:B------:R1:W-:Y:S01]  /*2fa40*/  STS.U16 [R2+0x2980], R18 ;  /* 0x0029801202007388 */ /* 0x0003e20000000400 */
[----:B0-----:R-:W4:Y:S01]  /*2fa50*/  LDL.LU R21, [R1+0x40] ;  /* 0x0000400001157983 */ /* 0x001f220000300800 */
[----:B-1----:R-:W4:Y:S03]  /*2fa60*/  LDL.LU R20, [R1+0x3c] ;  /* 0x00003c0001147983 */ /* 0x002f260000300800 */
[----:B------:R-:W4:Y:S04]  /*2fa70*/  LDL.LU R19, [R1+0x38] ;  /* 0x0000380001137983 */ /* 0x000f280000300800 */
[----:B------:R-:W4:Y:S01]  /*2fa80*/  LDL.LU R17, [R1+0x34] ;  /* 0x0000340001117983 */ /* 0x000f220000300800 */
[----:B------:R-:W4:Y:S02]  /*2fa90*/  LDL.LU R16, [R1+0x30] ;  /* 0x0000300001107983 */ /* 0x000f240000300800 */
[----:B------:R0:W-:Y:S02]  /*2faa0*/  STS.U16 [R2+0x3100], R22 ;  /* 0x0031001602007388 */ /* 0x0001e40000000400 */
[----:B------:R-:W4:Y:S01]  /*2fab0*/  LDL.LU R18, [R1+0x2c] ;  /* 0x00002c0001127983 */ /* 0x000f220000300800 */
[----:B------:R1:W-:Y:S01]  /*2fac0*/  STS.U16 [R2+0x3180], R3 ;  /* 0x0031800302007388 */ /* 0x0003e20000000400 */
[----:B------:R1:W-:Y:S02]  /*2fad0*/  STS.U16 [R2+0x3900], R4 ;  /* 0x0039000402007388 */ /* 0x0003e40000000400 */
[----:B------:R1:W-:Y:S02]  /*2fae0*/  STS.U16 [R2+0x3980], R5 ;  /* 0x0039800502007388 */ /* 0x0003e40000000400 */
[----:B------:R1:W-:Y:S01]  /*2faf0*/  STS.U16 [R2+0x4100], R6 ;  /* 0x0041000602007388 */ /* 0x0003e20000000400 */
[----:B------:R1:W-:Y:S04]  /*2fb00*/  STS.U16 [R2+0x4180], R7 ;  /* 0x0041800702007388 */ /* 0x0003e80000000400 */
        /* <DEDUP_REMOVED lines=11> */
[----:B0-----:R-:W4:Y:S01]  /*2fbc0*/  LDL.LU R8, [R1+0x10] ;  /* 0x0000100001087983 */ /* 0x001f220000300800 */
[----:B-1----:R-:W4:Y:S02]  /*2fbd0*/  LDL.LU R24, [R1+0xc] ;  /* 0x00000c0001187983 */ /* 0x002f240000300800 */
[----:B------:R-:W4:Y:S01]  /*2fbe0*/  LDL.LU R25, [R1+0x8] ;  /* 0x0000080001197983 */ /* 0x000f220000300800 */
[----:B------:R-:W4:Y:S01]  /*2fbf0*/  LDL.LU R28, [R1+0x4] ;  /* 0x00000400011c7983 */ /* 0x000f220000300800 */
[----:B------:R-:W4:Y:S03]  /*2fc00*/  LDL.LU R29, [R1] ;  /* 0x00000000011d7983 */ /* 0x000f260000300800 */
[----:B---3--:R0:W-:Y:S04]  /*2fc10*/  STS.U16 [R2+0x5980], R9 ;  /* 0x0059800902007388 */ /* 0x0081e80000000400 */
[----:B0-----:R-:W3:Y:S04]  /*2fc20*/  LDL.LU R9, [R1+0x36f0] ;  /* 0x0036f00001097983 */ /* 0x001ee80000300800 */
[----:B---3--:R0:W-:Y:S04]  /*2fc30*/  STS.U16 [R2+0x6100], R9 ;  /* 0x0061000902007388 */ /* 0x0081e80000000400 */
[----:B0-----:R-:W3:Y:S04]  /*2fc40*/  LDL.LU R9, [R1+0x36ec] ;  /* 0x0036ec0001097983 */ /* 0x001ee80000300800 */
[----:B---3--:R0:W-:Y:S04]  /*2fc50*/  STS.U16 [R2+0x6180], R9 ;  /* 0x0061800902007388 */ /* 0x0081e80000000400 */
[----:B0-----:R-:W3:Y:S04]  /*2fc60*/  LDL.LU R9, [R1+0x36e8] ;  /* 0x0036e80001097983 */ /* 0x001ee80000300800 */
[----:B---3--:R0:W-:Y:S01]  /*2fc70*/  STS.U16 [R2+0x6900], R9 ;  /* 0x0069000902007388 */ /* 0x0081e20000000400 */
[----:B----4-:R1:W-:Y:S02]  /*2fc80*/  STS.U16 [R2+0x6980], R10 ;  /* 0x0069800a02007388 */ /* 0x0103e40000000400 */
[----:B------:R3:W-:Y:S02]  /*2fc90*/  STS.U16 [R2+0x7100], R11 ;  /* 0x0071000b02007388 */ /* 0x0007e40000000400 */
[----:B------:R4:W-:Y:S01]  /*2fca0*/  STS.U16 [R2+0x7180], R12 ;  /* 0x0071800c02007388 */ /* 0x0009e20000000400 */
[----:B------:R4:W-:Y:S01]  /*2fcb0*/  STS.U16 [R2+0x7900], R13 ;  /* 0x0079000d02007388 */ /* 0x0009e20000000400 */
[----:B------:R4:W-:Y:S03]  /*2fcc0*/  STS.U16 [R2+0x7980], R23 ;  /* 0x0079801702007388 */ /* 0x0009e60000000400 */
[----:B0-----:R-:W2:Y:S01]  /*2fcd0*/  LDL.LU R9, [R1+0x36e4] ;  /* 0x0036e40001097983 */ /* 0x001ea20000300800 */
[----:B-1----:R-:W2:Y:S02]  /*2fce0*/  LDL.LU R10, [R1+0x36e0] ;  /* 0x0036e000010a7983 */ /* 0x002ea40000300800 */
[----:B---3--:R-:W3:Y:S02]  /*2fcf0*/  LDL.LU R11, [R1+0x36dc] ;  /* 0x0036dc00010b7983 */ /* 0x008ee40000300800 */
[----:B----4-:R-:W4:Y:S01]  /*2fd00*/  LDL.LU R12, [R1+0x36d8] ;  /* 0x0036d800010c7983 */ /* 0x010f220000300800 */
[----:B------:R-:W2:Y:S01]  /*2fd10*/  LDL.LU R13, [R1+0x36d4] ;  /* 0x0036d400010d7983 */ /* 0x000ea20000300800 */
[----:B------:R-:W2:Y:S03]  /*2fd20*/  LDL.LU R23, [R1+0x36d0] ;  /* 0x0036d00001177983 */ /* 0x000ea60000300800 */
[----:B------:R0:W-:Y:S01]  /*2fd30*/  STS.U16 [R2+0x8100], R26 ;  /* 0x0081001a02007388 */ /* 0x0001e20000000400 */
[----:B------:R1:W-:Y:S02]  /*2fd40*/  STS.U16 [R2+0x8180], R27 ;  /* 0x0081801b02007388 */ /* 0x0003e40000000400 */
[----:B------:R1:W-:Y:S02]  /*2fd50*/  STS.U16 [R2+0x8900], R0 ;  /* 0x0089000002007388 */ /* 0x0003e40000000400 */
[----:B------:R1:W-:Y:S01]  /*2fd60*/  STS.U16 [R2+0x8980], R14 ;  /* 0x0089800e02007388 */ /* 0x0003e20000000400 */
[----:B------:R1:W-:Y:S01]  /*2fd70*/  STS.U16 [R2+0x9100], R15 ;  /* 0x0091000f02007388 */ /* 0x0003e20000000400 */
[----:B------:R1:W-:Y:S03]  /*2fd80*/  STS.U16 [R2+0x9180], R21 ;  /* 0x0091801502007388 */ /* 0x0003e60000000400 */
[----:B0-----:R-:W2:Y:S01]  /*2fd90*/  LDL.LU R26, [R1+0x36cc] ;  /* 0x0036cc00011a7983 */ /* 0x001ea20000300800 */
[----:B-1----:R-:W2:Y:S03]  /*2fda0*/  LDL.LU R27, [R1+0x36c8] ;  /* 0x0036c800011b7983 */ /* 0x002ea60000300800 */
[----:B------:R-:W2:Y:S01]  /*2fdb0*/  LDL.LU R0, [R1+0x36c4] ;  /* 0x0036c40001007983 */ /* 0x000ea20000300800 */
[----:B------:R-:W2:Y:S03]  /*2fdc0*/  LDL.LU R14, [R1+0x36c0] ;  /* 0x0036c000010e7983 */ /* 0x000ea60000300800 */
        /* <DEDUP_REMOVED lines=30> */
[----:B0-----:R-:W2:Y:S01]  /*2ffb0*/  LDL.LU R24, [R1+0x3684] ;  /* 0x0036840001187983 */ /* 0x001ea20000300800 */
[----:B-1----:R-:W2:Y:S02]  /*2ffc0*/  LDL.LU R25, [R1+0x3680] ;  /* 0x0036800001197983 */ /* 0x002ea40000300800 */
[----:B------:R-:W2:Y:S02]  /*2ffd0*/  LDL.LU R28, [R1+0x367c] ;  /* 0x00367c00011c7983 */ /* 0x000ea40000300800 */
[----:B------:R-:W2:Y:S02]  /*2ffe0*/  LDL.LU R29, [R1+0x3678] ;  /* 0x00367800011d7983 */ /* 0x000ea40000300800 */
[----:B--2---:R-:W-:Y:S01]  /*2fff0*/  STS.U16 [R2+0xd900], R29 ;  /* 0x00d9001d02007388 */ /* 0x004fe20000000400 */
[----:B------:R-:W-:Y:S02]  /*30000*/  STS.U16 [R2+0xd980], R28 ;  /* 0x00d9801c02007388 */ /* 0x000fe40000000400 */
[----:B------:R-:W-:Y:S02]  /*30010*/  STS.U16 [R2+0xe100], R25 ;  /* 0x00e1001902007388 */ /* 0x000fe40000000400 */
[----:B------:R-:W-:Y:S01]  /*30020*/  STS.U16 [R2+0xe180], R24 ;  /* 0x00e1801802007388 */ /* 0x000fe20000000400 */
[----:B------:R-:W-:Y:S01]  /*30030*/  STS.U16 [R2+0xe900], R8 ;  /* 0x00e9000802007388 */ /* 0x000fe20000000400 */
[----:B------:R-:W-:Y:S02]  /*30040*/  STS.U16 [R2+0xe980], R7 ;  /* 0x00e9800702007388 */ /* 0x000fe40000000400 */
[----:B------:R-:W-:Y:S02]  /*30050*/  STS.U16 [R2+0xf100], R6 ;  /* 0x00f1000602007388 */ /* 0x000fe40000000400 */
[----:B------:R0:W-:Y:S01]  /*30060*/  STS.U16 [R2+0xf180], R5 ;  /* 0x00f1800502007388 */ /* 0x0001e20000000400 */
[----:B------:R1:W-:Y:S04]  /*30070*/  STS.U16 [R2+0xf900], R4 ;  /* 0x00f9000402007388 */ /* 0x0003e80000000400 */
[----:B0-----:R-:W2:Y:S04]  /*30080*/  LDL R5, [R1+0x1614] ;  /* 0x0016140001057983 */ /* 0x001ea80000100800 */
[----:B-1----:R-:W2:Y:S01]  /*30090*/  LDL R4, [R1+0x1610] ;  /* 0x0016100001047983 */ /* 0x002ea20000100800 */
[----:B------:R-:W-:-:S02]  /*300a0*/  PRMT R15, RZ, 0x7610, R15 ;  /* 0x00007610ff0f7816 */ /* 0x000fc4000000000f */
[----:B--2---:R-:W-:-:S04]  /*300b0*/  @!P4 LOP3.LUT R5, R5, R4, RZ, 0x3c, !PT ;  /* 0x000000040505c212 */ /* 0x004fc800078e3cff */
[----:B------:R-:W-:-:S04]  /*300c0*/  @!P4 LOP3.LUT R4, R5, R4, RZ, 0x3c, !PT ;  /* 0x000000040504c212 */ /* 0x000fc800078e3cff */
[----:B------:R-:W-:-:S05]  /*300d0*/  @!P4 LOP3.LUT R5, R5, R4, RZ, 0x3c, !PT ;  /* 0x000000040505c212 */ /* 0x000fca00078e3cff */
[----:B------:R-:W2:Y:S04]  /*300e0*/  @!P4 LDG.E.U16 R15, [R4.64] ;  /* 0x00000008040fc981 */ /* 0x000ea8000c1e1500 */
[----:B------:R0:W-:Y:S01]  /*300f0*/  STS.U16 [R2+0xf980], R3 ;  /* 0x00f9800302007388 */ /* 0x0001e20000000400 */
[----:B------:R-:W-:Y:S02]  /*30100*/  STS.U16 [R0+0x200], R22 ;  /* 0x0002001600007388 */ /* 0x000fe40000000400 */
[----:B------:R-:W-:Y:S02]  /*30110*/  STS.U16 [R0+0x280], R18 ;  /* 0x0002801200007388 */ /* 0x000fe40000000400 */
[----:B------:R-:W-:Y:S01]  /*30120*/  STS.U16 [R0+0xa00], R16 ;  /* 0x000a001000007388 */ /* 0x000fe20000000400 */
[----:B------:R-:W-:Y:S01]  /*30130*/  STS.U16 [R0+0xa80], R17 ;  /* 0x000a801100007388 */ /* 0x000fe20000000400 */
[----:B------:R-:W-:Y:S02]  /*30140*/  STS.U16 [R0+0x1200], R19 ;  /* 0x0012001300007388 */ /* 0x000fe40000000400 */
[----:B------:R-:W-:Y:S02]  /*30150*/  STS.U16 [R0+0x1280], R20 ;  /* 0x0012801400007388 */ /* 0x000fe40000000400 */
[----:B------:R1:W-:Y:S01]  /*30160*/  STS.U16 [R0+0x1a00], R21 ;  /* 0x001a001500007388 */ /* 0x0003e20000000400 */
[----:B0-----:R-:W3:Y:S04]  /*30170*/  LDL.LU R2, [R1+0x197c] ;  /* 0x00197c0001027983 */ /* 0x001ee80000300800 */
[----:B-1----:R-:W3:Y:S04]  /*30180*/  LDL.LU R0, [R1+0x3674] ;  /* 0x0036740001007983 */ /* 0x002ee80000300800 */
[----:B--2---:R0:W-:Y:S04]  /*30190*/  STL [R1+0x78c], R15 ;  /* 0x00078c0f01007387 */ /* 0x0041e80000100800 */
[----:B0-----:R-:W2:Y:S01]  /*301a0*/  LDL.LU R15, [R1+0x3670] ;  /* 0x00367000010f7983 */ /* 0x001ea20000300800 */
[----:B------:R-:W2:Y:S02]  /*301b0*/  LDL R4, [R1+0x1608] ;  /* 0x0016080001047983 */ /* 0x000ea40000100800 */
[----:B------:R-:W2:Y:S01]  /*301c0*/  LDL R5, [R1+0x160c] ;  /* 0x00160c0001057983 */ /* 0x000ea20000100800 */
[----:B---3--:R-:W-:-:S02]  /*301d0*/  PRMT R0, RZ, 0x7610, R0 ;  /* 0x00007610ff007816 */ /* 0x008fc40000000000 */
[----:B--2---:R-:W-:-:S04]  /*301e0*/  @!P0 LOP3.LUT R5, R5, R4, RZ, 0x3c, !PT ;  /* 0x0000000405058212 */ /* 0x004fc800078e3cff */
[----:B------:R-:W-:-:S04]  /*301f0*/  @!P0 LOP3.LUT R4, R5, R4, RZ, 0x3c, !PT ;  /* 0x0000000405048212 */ /* 0x000fc800078e3cff */
[----:B------:R-:W-:-:S05]  /*30200*/  @!P0 LOP3.LUT R5, R5, R4, RZ, 0x3c, !PT ;  /* 0x0000000405058212 */ /* 0x000fca00078e3cff */
[----:B------:R-:W2:Y:S04]  /*30210*/  @!P0 LDG.E.U16 R0, [R4.64] ;  /* 0x0000000804008981 */ /* 0x000ea8000c1e1500 */
[----:B--2---:R0:W-:Y:S04]  /*30220*/  STL [R1+0x788], R0 ;  /* 0x0007880001007387 */ /* 0x0041e80000100800 */
[----:B0-----:R-:W2:Y:S01]  /*30230*/  LDL.LU R0, [R1+0x366c] ;  /* 0x00366c0001007983 */ /* 0x001ea20000300800 */
[----:B------:R-:W3:Y:S02]  /*30240*/  LDL R4, [R1+0x1600] ;  /* 0x0016000001047983 */ /* 0x000ee40000100800 */
[----:B------:R-:W3:Y:S01]  /*30250*/  LDL R5, [R1+0x1604] ;  /* 0x0016040001057983 */ /* 0x000ee20000100800 */
[----:B------:R-:W-:-:S02]  /*30260*/  PRMT R15, RZ, 0x7610, R15 ;  /* 0x00007610ff0f7816 */ /* 0x000fc4000000000f */
[----:B---3--:R-:W-:-:S04]  /*30270*/  @!P4 LOP3.LUT R5, R5, R4, RZ, 0x3c, !PT ;  /* 0x000000040505c212 */ /* 0x008fc800078e3cff */
[----:B------:R-:W-:-:S04]  /*30280*/  @!P4 LOP3.LUT R4, R5, R4, RZ, 0x3c, !PT ;  /* 0x000000040504c212 */ /* 0x000fc800078e3cff */
[----:B------:R-:W-:-:S05]  /*30290*/  @!P4 LOP3.LUT R5, R5, R4, RZ, 0x3c, !PT ;  /* 0x000000040505c212 */ /* 0x000fca00078e3cff */
[----:B------:R-:W3:Y:S04]  /*302a0*/  @!P4 LDG.E.U16 R15, [R4.64] ;  /* 0x00000008040fc981 */ /* 0x000ee8000c1e1500 */
[----:B---3--:R0:W-:Y:S04]  /*302b0*/  STL [R1+0x784], R15 ;  /* 0x0007840f01007387 */ /* 0x0081e80000100800 */
[----:B0-----:R-:W3:Y:S01]  /*302c0*/  LDL.LU R15, [R1+0x3668] ;  /* 0x00366800010f7983 */ /* 0x001ee20000300800 */
[----:B------:R-:W3:Y:S02]  /*302d0*/  LDL R4, [R1+0x15f8] ;  /* 0x0015f80001047983 */ /* 0x000ee40000100800 */
[----:B------:R-:W3:Y:S01]  /*302e0*/  LDL R5, [R1+0x15fc] ;  /* 0x0015fc0001057983 */ /* 0x000ee20000100800 */
[----:B--2---:R-:W-:-:S02]  /*302f0*/  PRMT R0, RZ, 0x7610, R0 ;  /* 0x00007610ff007816 */ /* 0x004fc40000000000 */
[----:B---3--:R-:W-:-:S04]  /*30300*/  @!P0 LOP3.LUT R5, R5, R4, RZ, 0x3c, !PT ;  /* 0x0000000405058212 */ /* 0x008fc800078e3cff */
        /* <DEDUP_REMOVED lines=2436> */
[----:B------:R-:W3:Y:S02]  /*39b50*/  LDL R5, [R1+0xa7c] ;  /* 0x000a7c0001057983 */ /* 0x000ee40000100800 */
[----:B---3--:R-:W-:-:S02]  /*39b60*/  @!P0 LOP3.LUT R5, R5, R4, RZ, 0x3c, !PT ;  /* 0x0000000405058212 */ /* 0x008fc400078e3cff */
[----:B--2---:R-:W-:Y:S02]  /*39b70*/  PRMT R0, RZ, 0x7610, R0 ;  /* 0x00007610ff007816 */ /* 0x004fe40000000000 */
        /* <DEDUP_REMOVED lines=423> */
[----:B--2---:R0:W-:Y:S04]  /*3b5f0*/  STL [R1+0x74], R15 ;  /* 0x0000740f01007387 */ /* 0x0041e80000100800 */
[----:B0-----:R-:W2:Y:S04]  /*3b600*/  LDL R15, [R1+0x824] ;  /* 0x00082400010f7983 */ /* 0x001ea80000100800 */
[----:B---3--:R0:W-:Y:S04]  /*3b610*/  STL [R1+0x70], R14 ;  /* 0x0000700e01007387 */ /* 0x0081e80000100800 */
[----:B0-----:R-:W3:Y:S01]  /*3b620*/  LDL.LU R14, [R1+0x3174] ;  /* 0x00317400010e7983 */ /* 0x001ee20000300800 */
[----:B------:R-:W2:Y:S02]  /*3b630*/  LDL R4, [R1+0x878] ;  /* 0x0008780001047983 */ /* 0x000ea40000100800 */
[----:B------:R-:W2:Y:S02]  /*3b640*/  LDL R5, [R1+0x87c] ;  /* 0x00087c0001057983 */ /* 0x000ea40000100800 */
[----:B--2---:R-:W-:-:S02]  /*3b650*/  @!P0 LOP3.LUT R5, R5, R4, RZ, 0x3c, !PT ;  /* 0x0000000405058212 */ /* 0x004fc400078e3cff */
[----:B---3--:R-:W-:Y:S02]  /*3b660*/  PRMT R14, RZ, 0x7610, R14 ;  /* 0x00007610ff0e7816 */ /* 0x008fe4000000000e */
        /* <DEDUP_REMOVED lines=33> */
[----:B------:R-:W-:Y:S01]  /*3b880*/  @!P4 IMAD.MOV.U32 R4, RZ, RZ, R15 ;  /* 0x000000ffff04c224 */ /* 0x000fe200078e000f */
[----:B------:R-:W-:Y:S01]  /*3b890*/  PRMT R27, RZ, 0x7610, R27 ;  /* 0x00007610ff1b7816 */ /* 0x000fe2000000001b */
[----:B------:R-:W3:Y:S01]  /*3b8a0*/  LDL R15, [R1+0x1934] ;  /* 0x00193400010f7983 */ /* 0x000ee20000100800 */
[----:B--2---:R-:W-:-:S06]  /*3b8b0*/  PRMT R14, RZ, 0x7610, R14 ;  /* 0x00007610ff0e7816 */ /* 0x004fcc000000000e */
[----:B---3--:R0:W2:Y:S04]  /*3b8c0*/  @!P4 LDG.E.U16 R14, [R4.64] ;  /* 0x00000008040ec981 */ /* 0x0080a8000c1e1500 */
[----:B0-----:R-:W3:Y:S04]  /*3b8d0*/  LDL R4, [R1+0x818] ;  /* 0x0008180001047983 */ /* 0x001ee80000100800 */
[----:B------:R-:W3:Y:S02]  /*3b8e0*/  LDL R5, [R1+0x81c] ;  /* 0x00081c0001057983 */ /* 0x000ee40000100800 */
        /* <DEDUP_REMOVED lines=41> */
[----:B------:R0:W3:Y:S01]  /*3bb80*/  @!P0 LDG.E.U16 R26, [R4.64] ;  /* 0x00000008041a8981 */ /* 0x0000e2000c1e1500 */
[----:B------:R-:W-:Y:S01]  /*3bb90*/  PRMT R13, RZ, 0x7610, R13 ;  /* 0x00007610ff0d7816 */ /* 0x000fe2000000000d */
[----:B0-----:R-:W-:Y:S02]  /*3bba0*/  @!P4 IMAD.MOV.U32 R4, RZ, RZ, R14 ;  /* 0x000000ffff04c224 */ /* 0x001fe400078e000e */
[----:B------:R-:W-:-:S05]  /*3bbb0*/  @!P4 IMAD.MOV.U32 R5, RZ, RZ, R15 ;  /* 0x000000ffff05c224 */ /* 0x000fca00078e000f */
[----:B------:R0:W2:Y:S04]  /*3bbc0*/  @!P4 LDG.E.U16 R13, [R4.64] ;  /* 0x00000008040dc981 */ /* 0x0000a8000c1e1500 */
[----:B---3--:R-:W-:Y:S01]  /*3bbd0*/  STL [R1+0x3114], R26 ;  /* 0x0031141a01007387 */ /* 0x008fe20000100800 */
[----:B0-----:R-:W3:Y:S02]  /*3bbe0*/  LDL R4, [R1+0x193c] ;  /* 0x00193c0001047983 */ /* 0x001ee40000100800 */
[----:B------:R-:W3:Y:S01]  /*3bbf0*/  LDL R5, [R1+0x1948] ;  /* 0x0019480001057983 */ /* 0x000ee20000100800 */
[----:B----4-:R-:W-:Y:S01]  /*3bc00*/  PRMT R12, RZ, 0x7610, R12 ;  /* 0x00007610ff0c7816 */ /* 0x010fe2000000000c */
[----:B------:R-:W4:Y:S04]  /*3bc10*/  LDL R15, [R1+0x7f4] ;  /* 0x0007f400010f7983 */ /* 0x000f280000100800 */
[----:B------:R-:W4:Y:S04]  /*3bc20*/  LDL R14, [R1+0x80c] ;  /* 0x00080c00010e7983 */ /* 0x000f280000100800 */
        /* <DEDUP_REMOVED lines=42> */
[----:B----4-:R-:W-:Y:S02]  /*3bed0*/  @!P0 IMAD.MOV.U32 R4, RZ, RZ, R14 ;  /* 0x000000ffff048224 */ /* 0x010fe400078e000e */
[----:B------:R-:W-:-:S02]  /*3bee0*/  @!P0 IMAD.MOV.U32 R5, RZ, RZ, R15 ;  /* 0x000000ffff058224 */ /* 0x000fc400078e000f */
[----:B------:R-:W3:Y:S01]  /*3bef0*/  LDL R14, [R1+0x1950] ;  /* 0x00195000010e7983 */ /* 0x000ee20000100800 */
[----:B------:R-:W4:Y:S01]  /*3bf00*/  LDL R15, [R1+0x1944] ;  /* 0x00194400010f7983 */ /* 0x000f220000100800 */
[----:B--2---:R-:W-:-:S06]  /*3bf10*/  PRMT R27, RZ, 0x7610, R27 ;  /* 0x00007610ff1b7816 */ /* 0x004fcc000000001b */
[----:B------:R-:W2:Y:S04]  /*3bf20*/  @!P0 LDG.E.U16 R27, [R4.64] ;  /* 0x00000008041b8981 */ /* 0x000ea8000c1e1500 */
[----:B--2---:R0:W-:Y:S04]  /*3bf30*/  STL [R1+0x44], R27 ;  /* 0x0000441b01007387 */ /* 0x0041e80000100800 */
[----:B0-----:R-:W2:Y:S01]  /*3bf40*/  LDL.LU R27, [R1+0x3140] ;  /* 0x00314000011b7983 */ /* 0x001ea20000300800 */
[----:B------:R-:W2:Y:S02]  /*3bf50*/  LDL R4, [R1+0x1844] ;  /* 0x0018440001047983 */ /* 0x000ea40000100800 */
[----:B------:R-:W2:Y:S02]  /*3bf60*/  LDL R5, [R1+0x1850] ;  /* 0x0018500001057983 */ /* 0x000ea40000100800 */
[----:B--2---:R-:W-:-:S02]  /*3bf70*/  @!P4 LOP3.LUT R5, R5, R4, RZ, 0x3c, !PT ;  /* 0x000000040505c212 */ /* 0x004fc400078e3cff */
[----:B------:R-:W-:Y:S02]  /*3bf80*/  PRMT R27, RZ, 0x7610, R27 ;  /* 0x00007610ff1b7816 */ /* 0x000fe4000000001b */
[----:B------:R-:W-:-:S04]  /*3bf90*/  @!P4 LOP3.LUT R4, R5, R4, RZ, 0x3c, !PT ;  /* 0x000000040504c212 */ /* 0x000fc800078e3cff */
[----:B------:R-:W-:-:S05]  /*3bfa0*/  @!P4 LOP3.LUT R5, R5, R4, RZ, 0x3c, !PT ;  /* 0x000000040505c212 */ /* 0x000fca00078e3cff */
        /* <DEDUP_REMOVED lines=25> */
[----:B------:R3:W2:Y:S01]  /*3c140*/  @!P0 LDG.E.U16 R22, [R4.64] ;  /* 0x0000000804168981 */ /* 0x0006a2000c1e1500 */
[----:B------:R-:W-:-:S03]  /*3c150*/  PRMT R11, RZ, 0x7610, R11 ;  /* 0x00007610ff0b7816 */ /* 0x000fc6000000000b */
[----:B------:R-:W-:Y:S01]  /*3c160*/  STL [R1+0x30fc], R24 ;  /* 0x0030fc1801007387 */ /* 0x000fe20000100800 */
[----:B---3--:R-:W-:Y:S02]  /*3c170*/  @!P4 IMAD.MOV.U32 R4, RZ, RZ, R14 ;  /* 0x000000ffff04c224 */ /* 0x008fe400078e000e */
[----:B----4-:R-:W-:-:S05]  /*3c180*/  @!P4 IMAD.MOV.U32 R5, RZ, RZ, R15 ;  /* 0x000000ffff05c224 */ /* 0x010fca00078e000f */
[----:B------:R0:W3:Y:S04]  /*3c190*/  @!P4 LDG.E.U16 R11, [R4.64] ;  /* 0x00000008040bc981 */ /* 0x0000e8000c1e1500 */
[----:B--2---:R-:W-:Y:S01]  /*3c1a0*/  STL [R1+0x3100], R22 ;  /* 0x0031001601007387 */ /* 0x004fe20000100800 */
[----:B0-----:R-:W2:Y:S02]  /*3c1b0*/  LDL R4, [R1+0x194c] ;  /* 0x00194c0001047983 */ /* 0x001ea40000100800 */
[----:B------:R-:W2:Y:S01]  /*3c1c0*/  LDL R5, [R1+0x1958] ;  /* 0x0019580001057983 */ /* 0x000ea20000100800 */
[----:B------:R-:W-:Y:S01]  /*3c1d0*/  PRMT R10, RZ, 0x7610, R10 ;  /* 0x00007610ff0a7816 */ /* 0x000fe2000000000a */
[----:B------:R-:W4:Y:S04]  /*3c1e0*/  LDL R15, [R1+0x7d4] ;  /* 0x0007d400010f7983 */ /* 0x000f280000100800 */
[----:B------:R-:W4:Y:S04]  /*3c1f0*/  LDL R14, [R1+0x7d8] ;  /* 0x0007d800010e7983 */ /* 0x000f280000100800 */
[----:B---3--:R-:W-:Y:S01]  /*3c200*/  STL [R1+0x3104], R11 ;  /* 0x0031040b01007387 */ /* 0x008fe20000100800 */
[----:B--2---:R-:W-:-:S04]  /*3c210*/  @!P0 LOP3.LUT R5, R5, R4, RZ, 0x3c, !PT ;  /* 0x0000000405058212 */ /* 0x004fc800078e3cff */
        /* <DEDUP_REMOVED lines=8> */
[----:B------:R-:W-:Y:S01]  /*3c2a0*/  @!P4 LOP3.LUT R5, R5, R4, RZ, 0x3c, !PT ;  /* 0x000000040505c212 */ /* 0x000fe200078e3cff */
[----:B--2---:R-:W-:Y:S04]  /*3c2b0*/  STL [R1+0x3108], R10 ;  /* 0x0031080a01007387 */ /* 0x004fe80000100800 */
[----:B------:R0:W2:Y:S04]  /*3c2c0*/  @!P4 LDG.E.U16 R26, [R4.64] ;  /* 0x00000008041ac981 */ /* 0x0000a8000c1e1500 */
[----:B0-----:R-:W3:Y:S04]  /*3c2d0*/  LDL R4, [R1+0x7e4] ;  /* 0x0007e40001047983 */ /* 0x001ee80000100800 */
[----:B------:R-:W3:Y:S01]  /*3c2e0*/  LDL R5, [R1+0x7e8] ;  /* 0x0007e80001057983 */ /* 0x000ee20000100800 */
[----:B------:R-:W-:-:S02]  /*3c2f0*/  PRMT R27, RZ, 0x7610, R27 ;  /* 0x00007610ff1b7816 */ /* 0x000fc4000000001b */
        /* <DEDUP_REMOVED lines=14> */
[----:B------:R4:W2:Y:S01]  /*3c3e0*/  @!P4 LDG.E.U16 R27, [R4.64] ;  /* 0x00000008041bc981 */ /* 0x0008a2000c1e1500 */
[----:B------:R-:W-:Y:S01]  /*3c3f0*/  PRMT R0, RZ, 0x7610, R0 ;  /* 0x00007610ff007816 */ /* 0x000fe20000000000 */
[----:B----4-:R-:W-:Y:S02]  /*3c400*/  @!P0 IMAD.MOV.U32 R4, RZ, RZ, R14 ;  /* 0x000000ffff048224 */ /* 0x010fe400078e000e */
[----:B------:R-:W-:-:S05]  /*3c410*/  @!P0 IMAD.MOV.U32 R5, RZ, RZ, R15 ;  /* 0x000000ffff058224 */ /* 0x000fca00078e000f */
[----:B------:R0:W3:Y:S04]  /*3c420*/  @!P0 LDG.E.U16 R0, [R4.64] ;  /* 0x0000000804008981 */ /* 0x0000e8000c1e1500 */
[----:B--2---:R1:W-:Y:S04]  /*3c430*/  STL [R1+0x2c], R27 ;  /* 0x00002c1b01007387 */ /* 0x0043e80000100800 */
[----:B-1----:R-:W2:Y:S01]  /*3c440*/  LDL.LU R27, [R1+0x3130] ;  /* 0x00313000011b7983 */ /* 0x002ea20000300800 */
[----:B0-----:R-:W4:Y:S02]  /*3c450*/  LDL R4, [R1+0x1854] ;  /* 0x0018540001047983 */ /* 0x001f240000100800 */
[----:B------:R-:W4:Y:S01]  /*3c460*/  LDL R5, [R1+0x1860] ;  /* 0x0018600001057983 */ /* 0x000f220000100800 */
[----:B------:R-:W-:Y:S01]  /*3c470*/  PRMT R10, RZ, 0x7610, R10 ;  /* 0x00007610ff0a7816 */ /* 0x000fe2000000000a */
[----:B------:R-:W2:Y:S04]  /*3c480*/  LDL R15, [R1+0x18dc] ;  /* 0x0018dc00010f7983 */ /* 0x000ea80000100800 */
[----:B------:R-:W2:Y:S01]  /*3c490*/  LDL R14, [R1+0x18e8] ;  /* 0x0018e800010e7983 */ /* 0x000ea20000100800 */
[----:B---3--:R-:W-:Y:S01]  /*3c4a0*/  STL [R1+0x30c0], R0 ;  /* 0x0030c00001007387 */ /* 0x008fe20000100800 */
[----:B----4-:R-:W-:-:S04]  /*3c4b0*/  @!P4 LOP3.LUT R5, R5, R4, RZ, 0x3c, !PT ;  /* 0x000000040505c212 */ /* 0x010fc800078e3cff */
[----:B------:R-:W-:-:S04]  /*3c4c0*/  @!P4 LOP3.LUT R4, R5, R4, RZ, 0x3c, !PT ;  /* 0x000000040504c212 */ /* 0x000fc800078e3cff */
[----:B------:R-:W-:-:S05]  /*3c4d0*/  @!P4 LOP3.LUT R5, R5, R4, RZ, 0x3c, !PT ;  /* 0x000000040505c212 */ /* 0x000fca00078e3cff */
[----:B------:R0:W3:Y:S04]  /*3c4e0*/  @!P4 LDG.E.U16 R10, [R4.64] ;  /* 0x00000008040ac981 */ /* 0x0000e8000c1e1500 */
[----:B0-----:R-:W4:Y:S01]  /*3c4f0*/  LDL R5, [R1+0x185c] ;  /* 0x00185c0001057983 */ /* 0x001f220000100800 */
[----:B------:R-:W-:Y:S01]  /*3c500*/  PRMT R24, RZ, 0x7610, R24 ;  /* 0x00007610ff187816 */ /* 0x000fe20000000018 */
[----:B------:R-:W-:Y:S02]  /*3c510*/  @!P0 IMAD.MOV.U32 R4, RZ, RZ, R26 ;  /* 0x000000ffff048224 */ /* 0x000fe400078e001a */
[----:B---3--:R0:W-:Y:S01]  /*3c520*/  STL [R1+0x20], R10 ;  /* 0x0000200a01007387 */ /* 0x0081e20000100800 */
[----:B------:R-:W-:Y:S01]  /*3c530*/  PRMT R20, RZ, 0x7610, R20 ;  /* 0x00007610ff147816 */ /* 0x000fe20000000014 */
[----:B------:R-:W3:Y:S02]  /*3c540*/  LDL R26, [R1+0x195c] ;  /* 0x00195c00011a7983 */ /* 0x000ee40000100800 */
[----:B----4-:R1:W4:Y:S04]  /*3c550*/  @!P0 LDG.E.U16 R24, [R4.64] ;  /* 0x0000000804188981 */ /* 0x010328000c1e1500 */
[----:B0-----:R-:W2:Y:S04]  /*3c560*/  LDL R10, [R1+0x1960] ;  /* 0x00196000010a7983 */ /* 0x001ea80000100800 */
[----:B-1----:R-:W2:Y:S04]  /*3c570*/  LDL R4, [R1+0x18d4] ;  /* 0x0018d40001047983 */ /* 0x002ea80000100800 */
[----:B------:R-:W2:Y:S02]  /*3c580*/  LDL R5, [R1+0x18e0] ;  /* 0x0018e00001057983 */ /* 0x000ea40000100800 */
[----:B--2---:R-:W-:-:S04]  /*3c590*/  @!P4 LOP3.LUT R5, R5, R4, RZ, 0x3c, !PT ;  /* 0x000000040505c212 */ /* 0x004fc800078e3cff */
[----:B------:R-:W-:-:S04]  /*3c5a0*/  @!P4 LOP3.LUT R4, R5, R4, RZ, 0x3c, !PT ;  /* 0x000000040504c212 */ /* 0x000fc800078e3cff */
[----:B------:R-:W-:-:S05]  /*3c5b0*/  @!P4 LOP3.LUT R5, R5, R4, RZ, 0x3c, !PT ;  /* 0x000000040505c212 */ /* 0x000fca00078e3cff */
[----:B------:R-:W2:Y:S04]  /*3c5c0*/  @!P4 LDG.E.U16 R20, [R4.64] ;  /* 0x000000080414c981 */ /* 0x000ea8000c1e1500 */
[----:B----4-:R0:W-:Y:S04]  /*3c5d0*/  STL [R1+0x1c], R24 ;  /* 0x00001c1801007387 */ /* 0x0101e80000100800 */
[----:B0-----:R-:W4:Y:S04]  /*3c5e0*/  LDL R24, [R1+0x1968] ;  /* 0x0019680001187983 */ /* 0x001f280000100800 */
[----:B--2---:R0:W-:Y:S04]  /*3c5f0*/  STL [R1+0x30d4], R20 ;  /* 0x0030d41401007387 */ /* 0x0041e80000100800 */
[----:B0-----:R-:W2:Y:S01]  /*3c600*/  LDL R20, [R1+0x1954] ;  /* 0x0019540001147983 */ /* 0x001ea20000100800 */
[----:B------:R-:W-:Y:S01]  /*3c610*/  PRMT R9, RZ, 0x7610, R9 ;  /* 0x00007610ff097816 */ /* 0x000fe20000000009 */
[----:B------:R-:W-:-:S02]  /*3c620*/  @!P0 IMAD.MOV.U32 R4, RZ, RZ, R14 ;  /* 0x000000ffff048224 */ /* 0x000fc400078e000e */
[----:B------:R-:W-:Y:S01]  /*3c630*/  @!P0 IMAD.MOV.U32 R5, RZ, RZ, R15 ;  /* 0x000000ffff058224 */ /* 0x000fe200078e000f */
[----:B------:R-:W-:Y:S02]  /*3c640*/  PRMT R8, RZ, 0x7610, R8 ;  /* 0x00007610ff087816 */ /* 0x000fe40000000008 */
[----:B------:R-:W-:Y:S01]  /*3c650*/  PRMT R7, RZ, 0x7610, R7 ;  /* 0x00007610ff077816 */ /* 0x000fe20000000007 */
[----:B------:R-:W3:Y:S04]  /*3c660*/  LDL R15, [R1+0x7cc] ;  /* 0x0007cc00010f7983 */ /* 0x000ee80000100800 */
[----:B------:R0:W3:Y:S04]  /*3c670*/  @!P0 LDG.E.U16 R9, [R4.64] ;  /* 0x0000000804098981 */ /* 0x0000e8000c1e1500 */
[----:B------:R-:W3:Y:S01]  /*3c680*/  LDL R14, [R1+0x7d0] ;  /* 0x0007d000010e7983 */ /* 0x000ee20000100800 */
[----:B0-----:R-:W-:-:S02]  /*3c690*/  @!P4 IMAD.MOV.U32 R4, RZ, RZ, R10 ;  /* 0x000000ffff04c224 */ /* 0x001fc400078e000a */
[----:B--2---:R-:W-:-:S05]  /*3c6a0*/  @!P4 IMAD.MOV.U32 R5, RZ, RZ, R20 ;  /* 0x000000ffff05c224 */ /* 0x004fca00078e0014 */
[----:B------:R4:W2:Y:S02]  /*3c6b0*/  @!P4 LDG.E.U16 R8, [R4.64] ;  /* 0x000000080408c981 */ /* 0x0008a4000c1e1500 */
[----:B----4-:R-:W-:Y:S02]  /*3c6c0*/  @!P0 IMAD.MOV.U32 R4, RZ, RZ, R24 ;  /* 0x000000ffff048224 */ /* 0x010fe400078e0018 */
[----:B---3--:R-:W-:-:S05]  /*3c6d0*/  @!P0 IMAD.MOV.U32 R5, RZ, RZ, R26 ;  /* 0x000000ffff058224 */ /* 0x008fca00078e001a */
[----:B------:R0:W3:Y:S01]  /*3c6e0*/  @!P0 LDG.E.U16 R7, [R4.64] ;  /* 0x0000000804078981 */ /* 0x0000e2000c1e1500 */
[----:B------:R-:W-:-:S03]  /*3c6f0*/  PRMT R12, RZ, 0x7610, R12 ;  /* 0x00007610ff0c7816 */ /* 0x000fc6000000000c */
[----:B------:R1:W-:Y:S01]  /*3c700*/  STL [R1+0x30d8], R9 ;  /* 0x0030d80901007387 */ /* 0x0003e20000100800 */
[----:B------:R-:W2:Y:S02]  /*3c710*/  LDL R10, [R1+0x7c8] ;  /* 0x0007c800010a7983 */ /* 0x000ea40000100800 */
[----:B0-----:R-:W-:Y:S02]  /*3c720*/  @!P4 IMAD.MOV.U32 R4, RZ, RZ, R14 ;  /* 0x000000ffff04c224 */ /* 0x001fe400078e000e */
[----:B------:R-:W-:-:S05]  /*3c730*/  @!P4 IMAD.MOV.U32 R5, RZ, RZ, R15 ;  /* 0x000000ffff05c224 */ /* 0x000fca00078e000f */
[----:B------:R0:W2:Y:S04]  /*3c740*/  @!P4 LDG.E.U16 R12, [R4.64] ;  /* 0x00000008040cc981 */ /* 0x0000a8000c1e1500 */
[----:B--2---:R2:W-:Y:S01]  /*3c750*/  STL [R1+0x30dc], R8 ;  /* 0x0030dc0801007387 */ /* 0x0045e20000100800 */
[----:B------:R-:W4:Y:S02]  /*3c760*/  LDL R26, [R1+0x7bc] ;  /* 0x0007bc00011a7983 */ /* 0x000f240000100800 */
[----:B------:R-:W4:Y:S02]  /*3c770*/  LDL R24, [R1+0x7c0] ;  /* 0x0007c00001187983 */ /* 0x000f240000100800 */
[----:B------:R-:W4:Y:S01]  /*3c780*/  LDL R20, [R1+0x7b4] ;  /* 0x0007b40001147983 */ /* 0x000f220000100800 */
[----:B-1----:R-:W4:Y:S04]  /*3c790*/  LDL R9, [R1+0x7b8] ;  /* 0x0007b80001097983 */ /* 0x002f280000100800 */
[----:B---3--:R1:W-:Y:S01]  /*3c7a0*/  STL [R1+0x30e0], R7 ;  /* 0x0030e00701007387 */ /* 0x0083e20000100800 */
[----:B0-----:R-:W3:Y:S01]  /*3c7b0*/  LDL R5, [R1+0x7c4] ;  /* 0x0007c40001057983 */ /* 0x001ee20000100800 */
[----:B------:R-:W-:Y:S01]  /*3c7c0*/  PRMT R0, RZ, 0x7610, R0 ;  /* 0x00007610ff007816 */ /* 0x000fe20000000000 */
[----:B--2---:R-:W-:Y:S01]  /*3c7d0*/  @!P0 IMAD.MOV.U32 R4, RZ, RZ, R10 ;  /* 0x000000ffff048224 */ /* 0x004fe200078e000a */
[----:B------:R-:W-:-:S02]  /*3c7e0*/  PRMT R22, RZ, 0x7610, R22 ;  /* 0x00007610ff167816 */ /* 0x000fc40000000016 */
[----:B------:R-:W-:Y:S01]  /*3c7f0*/  PRMT R8, RZ, 0x7610, R8 ;  /* 0x00007610ff087816 */ /* 0x000fe20000000008 */
[----:B------:R-:W2:Y:S04]  /*3c800*/  LDL R15, [R1+0x1864] ;  /* 0x00186400010f7983 */ /* 0x000ea80000100800 */
[----:B------:R-:W2:Y:S04]  /*3c810*/  LDL R14, [R1+0x1870] ;  /* 0x00187000010e7983 */ /* 0x000ea80000100800 */
[----:B------:R0:W-:Y:S01]  /*3c820*/  STL [R1+0x14], R12 ;  /* 0x0000140c01007387 */ /* 0x0001e20000100800 */
[----:B-1----:R-:W2:Y:S02]  /*3c830*/  LDL R7, [R1+0x1878] ;  /* 0x0018780001077983 */ /* 0x002ea40000100800 */
[----:B------:R-:W2:Y:S01]  /*3c840*/  LDL R10, [R1+0x1874] ;  /* 0x00187400010a7983 */ /* 0x000ea20000100800 */
[----:B0-----:R-:W2:Y:S04]  /*3c850*/  LDL R12, [R1+0x186c] ;  /* 0x00186c00010c7983 */ /* 0x001ea80000100800 */
[----:B---3--:R4:W3:Y:S02]  /*3c860*/  @!P0 LDG.E.U16 R0, [R4.64] ;  /* 0x0000000804008981 */ /* 0x0088e4000c1e1500 */
[----:B----4-:R-:W-:-:S02]  /*3c870*/  @!P4 IMAD.MOV.U32 R4, RZ, RZ, R24 ;  /* 0x000000ffff04c224 */ /* 0x010fc400078e0018 */
[----:B------:R-:W-:-:S05]  /*3c880*/  @!P4 IMAD.MOV.U32 R5, RZ, RZ, R26 ;  /* 0x000000ffff05c224 */ /* 0x000fca00078e001a */
[----:B------:R0:W4:Y:S02]  /*3c890*/  @!P4 LDG.E.U16 R22, [R4.64] ;  /* 0x000000080416c981 */ /* 0x000124000c1e1500 */
[----:B0-----:R-:W-:Y:S02]  /*3c8a0*/  @!P0 IMAD.MOV.U32 R4, RZ, RZ, R9 ;  /* 0x000000ffff048224 */ /* 0x001fe400078e0009 */
[----:B------:R-:W-:-:S05]  /*3c8b0*/  @!P0 IMAD.MOV.U32 R5, RZ, RZ, R20 ;  /* 0x000000ffff058224 */ /* 0x000fca00078e0014 */
[----:B------:R2:W4:Y:S01]  /*3c8c0*/  @!P0 LDG.E.U16 R8, [R4.64] ;  /* 0x0000000804088981 */ /* 0x000522000c1e1500 */
[----:B------:R-:W-:Y:S02]  /*3c8d0*/  PRMT R13, RZ, 0x7610, R13 ;  /* 0x00007610ff0d7816 */ /* 0x000fe4000000000d */
[----:B------:R-:W-:Y:S01]  /*3c8e0*/  PRMT R11, RZ, 0x7610, R11 ;  /* 0x00007610ff0b7816 */ /* 0x000fe2000000000b */
[----:B--2---:R-:W-:Y:S02]  /*3c8f0*/  @!P4 IMAD.MOV.U32 R4, RZ, RZ, R14 ;  /* 0x000000ffff04c224 */ /* 0x004fe400078e000e */
[----:B------:R-:W-:-:S05]  /*3c900*/  @!P4 IMAD.MOV.U32 R5, RZ, RZ, R15 ;  /* 0x000000ffff05c224 */ /* 0x000fca00078e000f */
[----:B------:R0:W2:Y:S02]  /*3c910*/  @!P4 LDG.E.U16 R13, [R4.64] ;  /* 0x00000008040dc981 */ /* 0x0000a4000c1e1500 */
[----:B0-----:R-:W-:Y:S02]  /*3c920*/  @!P0 IMAD.MOV.U32 R4, RZ, RZ, R7 ;  /* 0x000000ffff048224 */ /* 0x001fe400078e0007 */
[----:B------:R-:W-:-:S05]  /*3c930*/  @!P0 IMAD.MOV.U32 R5, RZ, RZ, R12 ;  /* 0x000000ffff058224 */ /* 0x000fca00078e000c */
[----:B------:R0:W2:Y:S04]  /*3c940*/  @!P0 LDG.E.U16 R11, [R4.64] ;  /* 0x00000008040b8981 */ /* 0x0000a8000c1e1500 */
[----:B---3--:R1:W-:Y:S01]  /*3c950*/  STL [R1+0x10], R0 ;  /* 0x0000100001007387 */ /* 0x0083e20000100800 */
[----:B------:R-:W3:Y:S03]  /*3c960*/  LDL R9, [R1+0x18e4] ;  /* 0x0018e40001097983 */ /* 0x000ee60000100800 */
[----:B-1----:R-:W3:Y:S04]  /*3c970*/  LDL R0, [R1+0x1880] ;  /* 0x0018800001007983 */ /* 0x002ee80000100800 */
[----:B----4-:R1:W-:Y:S04]  /*3c980*/  STL [R1+0x8], R8 ;  /* 0x0000080801007387 */ /* 0x0103e80000100800 */
[----:B-1----:R-:W4:Y:S01]  /*3c990*/  LDL R8, [R1+0x18f0] ;  /* 0x0018f00001087983 */ /* 0x002f220000100800 */
[----:B------:R-:W-:Y:S01]  /*3c9a0*/  PRMT R28, RZ, 0x7610, R28 ;  /* 0x00007610ff1c7816 */ /* 0x000fe2000000001c */
[----:B0-----:R-:W-:Y:S01]  /*3c9b0*/  @!P4 IMAD.MOV.U32 R5, RZ, RZ, R10 ;  /* 0x000000ffff05c224 */ /* 0x001fe200078e000a */
[----:B------:R-:W-:Y:S01]  /*3c9c0*/  PRMT R6, RZ, 0x7610, R6 ;  /* 0x00007610ff067816 */ /* 0x000fe20000000006 */
[----:B--2---:R0:W-:Y:S01]  /*3c9d0*/  STL [R1+0x4], R13 ;  /* 0x0000040d01007387 */ /* 0x0041e20000100800 */
[----:B------:R-:W2:Y:S02]  /*3c9e0*/  LDL R7, [R1+0x18f8] ;  /* 0x0018f80001077983 */ /* 0x000ea40000100800 */
[----:B------:R-:W2:Y:S01]  /*3c9f0*/  LDL R12, [R1+0x1964] ;  /* 0x00196400010c7983 */ /* 0x000ea20000100800 */
[----:B0-----:R-:W2:Y:S04]  /*3ca00*/  LDL R13, [R1+0x18ec] ;  /* 0x0018ec00010d7983 */ /* 0x001ea80000100800 */
[----:B------:R0:W-:Y:S01]  /*3ca10*/  STL [R1], R11 ;  /* 0x0000000b01007387 */ /* 0x0001e20000100800 */
[----:B------:R-:W2:Y:S03]  /*3ca20*/  LDL R10, [R1+0x196c] ;  /* 0x00196c00010a7983 */ /* 0x000ea60000100800 */
[----:B0-----:R-:W2:Y:S01]  /*3ca30*/  LDL R11, [R1+0x1970] ;  /* 0x00197000010b7983 */ /* 0x001ea20000100800 */
[----:B---3--:R-:W-:-:S03]  /*3ca40*/  @!P4 IMAD.MOV.U32 R4, RZ, RZ, R0 ;  /* 0x000000ffff04c224 */ /* 0x008fc600078e0000 */
[----:B------:R-:W3:Y:S04]  /*3ca50*/  LDL R0, [R1+0x1978] ;  /* 0x0019780001007983 */ /* 0x000ee80000100800 */
[----:B------:R0:W3:Y:S02]  /*3ca60*/  @!P4 LDG.E.U16 R28, [R4.64] ;  /* 0x00000008041cc981 */ /* 0x0000e4000c1e1500 */
[----:B0-----:R-:W-:Y:S02]  /*3ca70*/  @!P4 IMAD.MOV.U32 R5, RZ, RZ, R9 ;  /* 0x000000ffff05c224 */ /* 0x001fe400078e0009 */
[----:B----4-:R-:W-:-:S05]  /*3ca80*/  @!P4 IMAD.MOV.U32 R4, RZ, RZ, R8 ;  /* 0x000000ffff04c224 */ /* 0x010fca00078e0008 */
[----:B------:R0:W4:Y:S01]  /*3ca90*/  @!P4 LDG.E.U16 R6, [R4.64] ;  /* 0x000000080406c981 */ /* 0x000122000c1e1500 */
[----:B--2---:R-:W-:Y:S01]  /*3caa0*/  @!P0 IMAD.MOV.U32 R14, RZ, RZ, R7 ;  /* 0x000000ffff0e8224 */ /* 0x004fe200078e0007 */
[----:B0-----:R-:W-:Y:S01]  /*3cab0*/  PRMT R5, RZ, 0x7610, R5 ;  /* 0x00007610ff057816 */ /* 0x001fe20000000005 */
[----:B------:R-:W-:Y:S01]  /*3cac0*/  @!P0 IMAD.MOV.U32 R15, RZ, RZ, R13 ;  /* 0x000000ffff0f8224 */ /* 0x000fe200078e000d */
[----:B------:R-:W-:-:S04]  /*3cad0*/  PRMT R4, RZ, 0x7610, R4 ;  /* 0x00007610ff047816 */ /* 0x000fc80000000004 */
[----:B------:R0:W2:Y:S02]  /*3cae0*/  @!P0 LDG.E.U16 R5, [R14.64] ;  /* 0x000000080e058981 */ /* 0x0000a4000c1e1500 */
[----:B0-----:R-:W-:Y:S02]  /*3caf0*/  @!P4 IMAD.MOV.U32 R15, RZ, RZ, R12 ;  /* 0x000000ffff0fc224 */ /* 0x001fe400078e000c */
[----:B------:R-:W-:-:S05]  /*3cb00*/  @!P4 IMAD.MOV.U32 R14, RZ, RZ, R11 ;  /* 0x000000ffff0ec224 */ /* 0x000fca00078e000b */
[----:B------:R0:W2:Y:S04]  /*3cb10*/  @!P4 LDG.E.U16 R4, [R14.64] ;  /* 0x000000080e04c981 */ /* 0x0000a8000c1e1500 */
[----:B---3--:R-:W-:Y:S01]  /*3cb20*/  STL [R1+0x3094], R28 ;  /* 0x0030941c01007387 */ /* 0x008fe20000100800 */
[----:B------:R-:W3:Y:S02]  /*3cb30*/  LDL R9, [R1+0x187c] ;  /* 0x00187c0001097983 */ /* 0x000ee40000100800 */
[----:B------:R-:W3:Y:S01]  /*3cb40*/  LDL R8, [R1+0x1888] ;  /* 0x0018880001087983 */ /* 0x000ee20000100800 */
[----:B----4-:R1:W-:Y:S01]  /*3cb50*/  STL [R1+0x30c4], R6 ;  /* 0x0030c40601007387 */ /* 0x0103e20000100800 */
[----:B------:R-:W-:Y:S02]  /*3cb60*/  STL [R1+0xc], R22 ;  /* 0x00000c1601007387 */ /* 0x000fe40000100800 */
[----:B------:R-:W4:Y:S01]  /*3cb70*/  LDL R7, [R1+0x1884] ;  /* 0x0018840001077983 */ /* 0x000f220000100800 */
[----:B-1----:R-:W4:Y:S01]  /*3cb80*/  LDL R6, [R1+0x1890] ;  /* 0x0018900001067983 */ /* 0x002f220000100800 */
[----:B------:R-:W-:Y:S01]  /*3cb90*/  PRMT R3, RZ, 0x7610, R3 ;  /* 0x00007610ff037816 */ /* 0x000fe20000000003 */
[----:B0-----:R-:W-:-:S02]  /*3cba0*/  @!P0 IMAD.MOV.U32 R14, RZ, RZ, R0 ;  /* 0x000000ffff0e8224 */ /* 0x001fc400078e0000 */
[----:B------:R-:W-:Y:S01]  /*3cbb0*/  @!P0 IMAD.MOV.U32 R15, RZ, RZ, R10 ;  /* 0x000000ffff0f8224 */ /* 0x000fe200078e000a */
[----:B------:R-:W-:-:S04]  /*3cbc0*/  PRMT R18, RZ, 0x7610, R18 ;  /* 0x00007610ff127816 */ /* 0x000fc80000000012 */
[----:B------:R3:W4:Y:S01]  /*3cbd0*/  @!P0 LDG.E.U16 R3, [R14.64] ;  /* 0x000000080e038981 */ /* 0x000722000c1e1500 */
[----:B------:R-:W-:-:S03]  /*3cbe0*/  PRMT R16, RZ, 0x7610, R16 ;  /* 0x00007610ff107816 */ /* 0x000fc60000000010 */
[----:B--2---:R0:W-:Y:S04]  /*3cbf0*/  STL [R1+0x30c8], R5 ;  /* 0x0030c80501007387 */ /* 0x0041e80000100800 */
[----:B------:R1:W-:Y:S04]  /*3cc00*/  STL [R1+0x30cc], R4 ;  /* 0x0030cc0401007387 */ /* 0x0003e80000100800 */
[----:B0-----:R-:W2:Y:S01]  /*3cc10*/  LDL R5, [R1+0x188c] ;  /* 0x00188c0001057983 */ /* 0x001ea20000100800 */
[----:B------:R-:W2:Y:S02]  /*3cc20*/  LDL R0, [R1+0x1898] ;  /* 0x0018980001007983 */ /* 0x000ea40000100800 */
[----:B---3--:R-:W-:-:S02]  /*3cc30*/  @!P0 IMAD.MOV.U32 R15, RZ, RZ, R9 ;  /* 0x000000ffff0f8224 */ /* 0x008fc400078e0009 */
[----:B------:R-:W-:-:S05]  /*3cc40*/  @!P0 IMAD.MOV.U32 R14, RZ, RZ, R8 ;  /* 0x000000ffff0e8224 */ /* 0x000fca00078e0008 */
[----:B------:R4:W3:Y:S02]  /*3cc50*/  @!P0 LDG.E.U16 R18, [R14.64] ;  /* 0x000000080e128981 */ /* 0x0008e4000c1e1500 */
[----:B----4-:R-:W-:Y:S02]  /*3cc60*/  @!P4 IMAD.MOV.U32 R15, RZ, RZ, R7 ;  /* 0x000000ffff0fc224 */ /* 0x010fe400078e0007 */
[----:B------:R-:W-:-:S05]  /*3cc70*/  @!P4 IMAD.MOV.U32 R14, RZ, RZ, R6 ;  /* 0x000000ffff0ec224 */ /* 0x000fca00078e0006 */
[----:B------:R2:W4:Y:S04]  /*3cc80*/  @!P4 LDG.E.U16 R16, [R14.64] ;  /* 0x000000080e10c981 */ /* 0x000528000c1e1500 */
[----:B------:R0:W-:Y:S01]  /*3cc90*/  STL [R1+0x30d0], R3 ;  /* 0x0030d00301007387 */ /* 0x0001e20000100800 */
[----:B------:R-:W4:Y:S02]  /*3cca0*/  LDL R11, [R1+0x18f4] ;  /* 0x0018f400010b7983 */ /* 0x000f240000100800 */
[----:B------:R-:W4:Y:S02]  /*3ccb0*/  LDL R10, [R1+0x1900] ;  /* 0x00190000010a7983 */ /* 0x000f240000100800 */
[----:B--2---:R-:W-:Y:S01]  /*3ccc0*/  @!P0 IMAD.MOV.U32 R15, RZ, RZ, R5 ;  /* 0x000000ffff0f8224 */ /* 0x004fe200078e0005 */
[----:B---3--:R-:W-:Y:S01]  /*3ccd0*/  STL [R1+0x3098], R18 ;  /* 0x0030981201007387 */ /* 0x008fe20000100800 */
[----:B------:R-:W2:Y:S02]  /*3cce0*/  LDL R9, [R1+0x18fc] ;  /* 0x0018fc0001097983 */ /* 0x000ea40000100800 */
[----:B------:R-:W3:Y:S02]  /*3ccf0*/  LDL R8, [R1+0x1908] ;  /* 0x0019080001087983 */ /* 0x000ee40000100800 */
[----:B------:R-:W3:Y:S01]  /*3cd00*/  LDL R7, [R1+0x1904] ;  /* 0x0019040001077983 */ /* 0x000ee20000100800 */
[----:B------:R-:W3:Y:S04]  /*3cd10*/  LDL R6, [R1+0x1910] ;  /* 0x0019100001067983 */ /* 0x000ee80000100800 */
[----:B-1----:R-:W3:Y:S04]  /*3cd20*/  LDL R4, [R1+0x1918] ;  /* 0x0019180001047983 */ /* 0x002ee80000100800 */
[----:B----4-:R-:W-:Y:S01]  /*3cd30*/  STL [R1+0x3084], R16 ;  /* 0x0030841001007387 */ /* 0x010fe20000100800 */
[----:B------:R-:W4:Y:S01]  /*3cd40*/  LDL R5, [R1+0x190c] ;  /* 0x00190c0001057983 */ /* 0x000f220000100800 */
[----:B------:R-:W-:Y:S01]  /*3cd50*/  PRMT R17, RZ, 0x7610, R17 ;  /* 0x00007610ff117816 */ /* 0x000fe20000000011 */
[----:B------:R-:W-:Y:S01]  /*3cd60*/  @!P0 IMAD.MOV.U32 R14, RZ, RZ, R0 ;  /* 0x000000ffff0e8224 */ /* 0x000fe200078e0000 */
[----:B------:R-:W-:-:S02]  /*3cd70*/  PRMT R19, RZ, 0x7610, R19 ;  /* 0x00007610ff137816 */ /* 0x000fc40000000013 */
[----:B------:R-:W-:Y:S02]  /*3cd80*/  PRMT R21, RZ, 0x7610, R21 ;  /* 0x00007610ff157816 */ /* 0x000fe40000000015 */
[----:B------:R-:W-:Y:S02]  /*3cd90*/  PRMT R23, RZ, 0x7610, R23 ;  /* 0x00007610ff177816 */ /* 0x000fe40000000017 */
[----:B------:R-:W-:Y:S01]  /*3cda0*/  PRMT R25, RZ, 0x7610, R25 ;  /* 0x00007610ff197816 */ /* 0x000fe20000000019 */
[----:B------:R1:W4:Y:S04]  /*3cdb0*/  @!P0 LDG.E.U16 R17, [R14.64] ;  /* 0x000000080e118981 */ /* 0x000328000c1e1500 */
[----:B0-----:R-:W4:Y:S04]  /*3cdc0*/  LDL R3, [R1+0x1974] ;  /* 0x0019740001037983 */ /* 0x001f280000100800 */
[----:B------:R-:W4:Y:S01]  /*3cdd0*/  LDL R0, [R1+0x1980] ;  /* 0x0019800001007983 */ /* 0x000f220000100800 */
[----:B-1----:R-:W-:-:S02]  /*3cde0*/  @!P4 IMAD.MOV.U32 R14, RZ, RZ, R10 ;  /* 0x000000ffff0ec224 */ /* 0x002fc400078e000a */
[----:B------:R-:W-:-:S05]  /*3cdf0*/  @!P4 IMAD.MOV.U32 R15, RZ, RZ, R11 ;  /* 0x000000ffff0fc224 */ /* 0x000fca00078e000b */
[----:B------:R2:W4:Y:S02]  /*3ce00*/  @!P4 LDG.E.U16 R19, [R14.64] ;  /* 0x000000080e13c981 */ /* 0x000524000c1e1500 */
[----:B--2---:R-:W-:Y:S02]  /*3ce10*/  @!P0 IMAD.MOV.U32 R15, RZ, RZ, R9 ;  /* 0x000000ffff0f8224 */ /* 0x004fe400078e0009 */
[----:B---3--:R-:W-:-:S05]  /*3ce20*/  @!P0 IMAD.MOV.U32 R14, RZ, RZ, R8 ;  /* 0x000000ffff0e8224 */ /* 0x008fca00078e0008 */
[----:B------:R0:W2:Y:S02]  /*3ce30*/  @!P0 LDG.E.U16 R21, [R14.64] ;  /* 0x000000080e158981 */ /* 0x0000a4000c1e1500 */
[----:B0-----:R-:W-:Y:S02]  /*3ce40*/  @!P4 IMAD.MOV.U32 R14, RZ, RZ, R6 ;  /* 0x000000ffff0ec224 */ /* 0x001fe400078e0006 */
[----:B------:R-:W-:-:S05]  /*3ce50*/  @!P4 IMAD.MOV.U32 R15, RZ, RZ, R7 ;  /* 0x000000ffff0fc224 */ /* 0x000fca00078e0007 */
[----:B------:R0:W3:Y:S02]  /*3ce60*/  @!P4 LDG.E.U16 R23, [R14.64] ;  /* 0x000000080e17c981 */ /* 0x0000e4000c1e1500 */
[----:B0-----:R-:W-:Y:S02]  /*3ce70*/  @!P0 IMAD.MOV.U32 R14, RZ, RZ, R4 ;  /* 0x000000ffff0e8224 */ /* 0x001fe400078e0004 */
[----:B----4-:R-:W-:-:S05]  /*3ce80*/  @!P0 IMAD.MOV.U32 R15, RZ, RZ, R5 ;  /* 0x000000ffff0f8224 */ /* 0x010fca00078e0005 */
[----:B------:R-:W4:Y:S04]  /*3ce90*/  @!P0 LDG.E.U16 R25, [R14.64] ;  /* 0x000000080e198981 */ /* 0x000f28000c1e1500 */
[----:B------:R-:W-:Y:S04]  /*3cea0*/  STL [R1+0x3088], R17 ;  /* 0x0030881101007387 */ /* 0x000fe80000100800 */
[----:B------:R-:W-:Y:S04]  /*3ceb0*/  STL [R1+0x309c], R19 ;  /* 0x00309c1301007387 */ /* 0x000fe80000100800 */
[----:B--2---:R-:W-:Y:S04]  /*3cec0*/  STL [R1+0x30a0], R21 ;  /* 0x0030a01501007387 */ /* 0x004fe80000100800 */
[----:B---3--:R-:W-:Y:S04]  /*3ced0*/  STL [R1+0x308c], R23 ;  /* 0x00308c1701007387 */ /* 0x008fe80000100800 */
[----:B----4-:R0:W-:Y:S01]  /*3cee0*/  STL [R1+0x3090], R25 ;  /* 0x0030901901007387 */ /* 0x0101e20000100800 */
[----:B------:R-:W2:Y:S01]  /*3cef0*/  LDL R24, [R1+0x1988] ;  /* 0x0019880001187983 */ /* 0x000ea20000100800 */
[----:B------:R-:W-:Y:S01]  /*3cf00*/  PRMT R27, RZ, 0x7610, R27 ;  /* 0x00007610ff1b7816 */ /* 0x000fe2000000001b */
[----:B------:R-:W-:-:S02]  /*3cf10*/  @!P4 IMAD.MOV.U32 R14, RZ, RZ, R0 ;  /* 0x000000ffff0ec224 */ /* 0x000fc400078e0000 */
[----:B------:R-:W-:Y:S01]  /*3cf20*/  @!P4 IMAD.MOV.U32 R15, RZ, RZ, R3 ;  /* 0x000000ffff0fc224 */ /* 0x000fe200078e0003 */
[----:B------:R-:W-:-:S04]  /*3cf30*/  PRMT R29, RZ, 0x7610, R29 ;  /* 0x00007610ff1d7816 */ /* 0x000fc8000000001d */
[----:B------:R1:W3:Y:S04]  /*3cf40*/  @!P4 LDG.E.U16 R27, [R14.64] ;  /* 0x000000080e1bc981 */ /* 0x0002e8000c1e1500 */
[----:B------:R-:W4:Y:S04]  /*3cf50*/  S2R R26, SR_TID.X ;  /* 0x00000000001a7919 */ /* 0x000f280000002100 */
[----:B0-----:R-:W3:Y:S01]  /*3cf60*/  LDL.LU R25, [R1+0x6e8] ;  /* 0x0006e80001197983 */ /* 0x001ee20000300800 */
[----:B------:R-:W3:Y:S02]  /*3cf70*/  LDL.LU R23, [R1+0x6e4] ;  /* 0x0006e40001177983 */ /* 0x000ee40000300800 */
[----:B------:R-:W3:Y:S02]  /*3cf80*/  LDL.LU R21, [R1+0x6b0] ;  /* 0x0006b00001157983 */ /* 0x000ee40000300800 */
[----:B------:R-:W3:Y:S01]  /*3cf90*/  LDL.LU R19, [R1+0x6ac] ;  /* 0x0006ac0001137983 */ /* 0x000ee20000300800 */
[----:B------:R-:W3:Y:S01]  /*3cfa0*/  LDL.LU R17, [R1+0x680] ;  /* 0x0006800001117983 */ /* 0x000ee20000300800 */
[----:B------:R-:W3:Y:S02]  /*3cfb0*/  LDL.LU R16, [R1+0x67c] ;  /* 0x00067c0001107983 */ /* 0x000ee40000300800 */
[----:B------:R-:W3:Y:S02]  /*3cfc0*/  LDL.LU R18, [R1+0x650] ;  /* 0x0006500001127983 */ /* 0x000ee40000300800 */
[----:B------:R-:W3:Y:S02]  /*3cfd0*/  LDL.LU R3, [R1+0x64c] ;  /* 0x00064c0001037983 */ /* 0x000ee40000300800 */
[----:B-1----:R-:W-:Y:S01]  /*3cfe0*/  @!P0 IMAD.MOV.U32 R15, RZ, RZ, R2 ;  /* 0x000000ffff0f8224 */ /* 0x002fe200078e0002 */
        /* <DEDUP_REMOVED lines=13> */
[----:B--2---:R-:W-:-:S05]  /*3d0c0*/  @!P0 IMAD.MOV.U32 R14, RZ, RZ, R24 ;  /* 0x000000ffff0e8224 */ /* 0x004fca00078e0018 */
[----:B------:R-:W2:Y:S01]  /*3d0d0*/  @!P0 LDG.E.U16 R29, [R14.64] ;  /* 0x000000080e1d8981 */ /* 0x000ea2000c1e1500 */
[----:B----4-:R-:W-:Y:S02]  /*3d0e0*/  LOP3.LUT R22, R26, 0x3f, RZ, 0xc0, !PT ;  /* 0x0000003f1a167812 */ /* 0x010fe400078ec0ff */
[----:B------:R-:W4:Y:S02]  /*3d0f0*/  LDL.LU R26, [R1+0x32c] ;  /* 0x00032c00011a7983 */ /* 0x000f240000300800 */
[----:B---3--:R0:W-:Y:S02]  /*3d100*/  STL [R1+0x30a4], R27 ;  /* 0x0030a41b01007387 */ /* 0x0081e40000100800 */
[----:B------:R-:W-:Y:S01]  /*3d110*/  IMAD.SHL.U32 R24, R22, 0x2, RZ ;  /* 0x0000000216187824 */ /* 0x000fe200078e00ff */
[----:B0-----:R-:W3:Y:S01]  /*3d120*/  LDL.LU R27, [R1+0x714] ;  /* 0x00071400011b7983 */ /* 0x001ee20000300800 */
[----:B------:R0:W-:Y:S02]  /*3d130*/  STL [R1+0x3120], R22 ;  /* 0x0031201601007387 */ /* 0x0001e40000100800 */
[----:B------:R-:W-:Y:S01]  /*3d140*/  STL [R1+0x1ac4], R2 ;  /* 0x001ac40201007387 */ /* 0x000fe20000100800 */
[----:B--2---:R-:W-:Y:S01]  /*3d150*/  STL [R1+0x30a8], R29 ;  /* 0x0030a81d01007387 */ /* 0x004fe20000100800 */
[----:B0-----:R-:W2:Y:S03]  /*3d160*/  LDL.LU R22, [R1+0x28c] ;  /* 0x00028c0001167983 */ /* 0x001ea60000300800 */
[----:B--2---:R0:W-:Y:S04]  /*3d170*/  STL [R1+0x3124], R22 ;  /* 0x0031241601007387 */ /* 0x0041e80000100800 */
[----:B0-----:R-:W2:Y:S04]  /*3d180*/  LDL.LU R22, [R1+0x290] ;  /* 0x0002900001167983 */ /* 0x001ea80000300800 */
[----:B--2---:R0:W-:Y:S04]  /*3d190*/  STL [R1+0x3128], R22 ;  /* 0x0031281601007387 */ /* 0x0041e80000100800 */
[----:B0-----:R-:W2:Y:S01]  /*3d1a0*/  LDL.LU R22, [R1+0x2fc] ;  /* 0x0002fc0001167983 */ /* 0x001ea20000300800 */
[----:B------:R-:W-:-:S05]  /*3d1b0*/  LOP3.LUT R24, R24, 0x20, RZ, 0x3c, !PT ;  /* 0x0000002018187812 */ /* 0x000fca00078e3cff */
[----:B---3--:R-:W-:Y:S01]  /*3d1c0*/  STS.U16 [R24+0x1a80], R27 ;  /* 0x001a801b18007388 */ /* 0x008fe20000000400 */
        /* <DEDUP_REMOVED lines=19> */
[----:B------:R-:W-:Y:S04]  /*3d300*/  STS.U16 [R24+0x6a80], R12 ;  /* 0x006a800c18007388 */ /* 0x000fe80000000400 */
[----:B--2---:R0:W-:Y:S04]  /*3d310*/  STL [R1+0x312c], R22 ;  /* 0x00312c1601007387 */ /* 0x0041e80000100800 */
[----:B0-----:R-:W2:Y:S01]  /*3d320*/  LDL.LU R22, [R1+0x300] ;  /* 0x0003000001167983 */ /* 0x001ea20000300800 */
[----:B------:R0:W-:Y:S02]  /*3d330*/  STS.U16 [R24+0x7200], R13 ;  /* 0x0072000d18007388 */ /* 0x0001e40000000400 */
[----:B------:R-:W3:Y:S02]  /*3d340*/  LDL.LU R12, [R1+0x260] ;  /* 0x00026000010c7983 */ /* 0x000ee40000300800 */
[----:B----4-:R1:W-:Y:S01]  /*3d350*/  STS.U16 [R24+0x7280], R26 ;  /* 0x0072801a18007388 */ /* 0x0103e20000000400 */
[----:B0-----:R-:W4:Y:S01]  /*3d360*/  LDL.LU R13, [R1+0x25c] ;  /* 0x00025c00010d7983 */ /* 0x001f220000300800 */
[----:B-1----:R-:W3:Y:S02]  /*3d370*/  LDL.LU R26, [R1+0x230] ;  /* 0x00023000011a7983 */ /* 0x002ee40000300800 */
        /* <DEDUP_REMOVED lines=23> */
[----:B------:R-:W3:Y:S03]  /*3d4f0*/  LDL.LU R11, [R1+0x18] ;  /* 0x00001800010b7983 */ /* 0x000ee60000300800 */
[----:B--2---:R0:W-:Y:S04]  /*3d500*/  STS.U16 [R24+0x7a00], R22 ;  /* 0x007a001618007388 */ /* 0x0041e80000000400 */
[----:B0-----:R-:W2:Y:S04]  /*3d510*/  LDL.LU R22, [R1+0x312c] ;  /* 0x00312c0001167983 */ /* 0x001ea80000300800 */
[----:B--2---:R0:W-:Y:S04]  /*3d520*/  STS.U16 [R24+0x7a80], R22 ;  /* 0x007a801618007388 */ /* 0x0041e80000000400 */
[----:B0-----:R-:W2:Y:S04]  /*3d530*/  LDL.LU R22, [R1+0x3128] ;  /* 0x0031280001167983 */ /* 0x001ea80000300800 */
[----:B--2---:R0:W-:Y:S04]  /*3d540*/  STS.U16 [R24+0x8200], R22 ;  /* 0x0082001618007388 */ /* 0x0041e80000000400 */
[----:B0-----:R-:W2:Y:S04]  /*3d550*/  LDL.LU R22, [R1+0x3124] ;  /* 0x0031240001167983 */ /* 0x001ea80000300800 */
[----:B--2---:R0:W-:Y:S01]  /*3d560*/  STS.U16 [R24+0x8280], R22 ;  /* 0x0082801618007388 */ /* 0x0041e20000000400 */
[----:B---3--:R1:W-:Y:S02]  /*3d570*/  STS.U16 [R24+0x8a00], R12 ;  /* 0x008a000c18007388 */ /* 0x0083e40000000400 */
[----:B----4-:R2:W-:Y:S02]  /*3d580*/  STS.U16 [R24+0x8a80], R13 ;  /* 0x008a800d18007388 */ /* 0x0105e40000000400 */
[----:B------:R3:W-:Y:S01]  /*3d590*/  STS.U16 [R24+0x9200], R26 ;  /* 0x0092001a18007388 */ /* 0x0007e20000000400 */
[----:B------:R3:W-:Y:S04]  /*3d5a0*/  STS.U16 [R24+0x9280], R29 ;  /* 0x0092801d18007388 */ /* 0x0007e80000000400 */
[----:B0-----:R-:W4:Y:S01]  /*3d5b0*/  LDL.LU R22, [R1+0x3120] ;  /* 0x0031200001167983 */ /* 0x001f220000300800 */
[----:B-1----:R-:W4:Y:S02]  /*3d5c0*/  LDL.LU R12, [R1+0x311c] ;  /* 0x00311c00010c7983 */ /* 0x002f240000300800 */
[----:B--2---:R-:W2:Y:S02]  /*3d5d0*/  LDL.LU R13, [R1+0x3118] ;  /* 0x00311800010d7983 */ /* 0x004ea40000300800 */
[----:B---3--:R-:W3:Y:S01]  /*3d5e0*/  LDL.LU R26, [R1+0x3114] ;  /* 0x00311400011a7983 */ /* 0x008ee20000300800 */
[----:B------:R-:W2:Y:S04]  /*3d5f0*/  LDL.LU R29, [R1+0x73c] ;  /* 0x00073c00011d7983 */ /* 0x000ea80000300800 */
        /* <DEDUP_REMOVED lines=13> */
[----:B------:R-:W-:Y:S03]  /*3d6d0*/  STS.U16 [R24+0xca80], R5 ;  /* 0x00ca800518007388 */ /* 0x000fe60000000400 */
[----:B--2---:R0:W-:Y:S04]  /*3d6e0*/  STL [R1+0x3110], R29 ;  /* 0x0031101d01007387 */ /* 0x0041e80000100800 */
[----:B0-----:R-:W2:Y:S01]  /*3d6f0*/  LDL.LU R29, [R1+0x78c] ;  /* 0x00078c00011d7983 */ /* 0x001ea20000300800 */
[----:B------:R-:W2:Y:S02]  /*3d700*/  LDL.LU R14, [R1+0x738] ;  /* 0x00073800010e7983 */ /* 0x000ea40000300800 */
[----:B------:R-:W2:Y:S02]  /*3d710*/  LDL.LU R15, [R1+0x710] ;  /* 0x00071000010f7983 */ /* 0x000ea40000300800 */
[----:B------:R-:W2:Y:S01]  /*3d720*/  LDL.LU R2, [R1+0x70c] ;  /* 0x00070c0001027983 */ /* 0x000ea20000300800 */
[----:B------:R-:W2:Y:S01]  /*3d730*/  LDL.LU R27, [R1+0x6e0] ;  /* 0x0006e000011b7983 */ /* 0x000ea20000300800 */
[----:B------:R-:W2:Y:S02]  /*3d740*/  LDL.LU R25, [R1+0x6dc] ;  /* 0x0006dc0001197983 */ /* 0x000ea40000300800 */
[----:B------:R-:W2:Y:S02]  /*3d750*/  LDL.LU R23, [R1+0x6a8] ;  /* 0x0006a80001177983 */ /* 0x000ea40000300800 */
[----:B------:R-:W2:Y:S01]  /*3d760*/  LDL.LU R21, [R1+0x6a4] ;  /* 0x0006a40001157983 */ /* 0x000ea20000300800 */
[----:B------:R-:W2:Y:S01]  /*3d770*/  LDL.LU R19, [R1+0x678] ;  /* 0x0006780001137983 */ /* 0x000ea20000300800 */
[----:B------:R-:W2:Y:S02]  /*3d780*/  LDL.LU R17, [R1+0x674] ;  /* 0x0006740001117983 */ /* 0x000ea40000300800 */
[----:B------:R-:W2:Y:S02]  /*3d790*/  LDL.LU R16, [R1+0x648] ;  /* 0x0006480001107983 */ /* 0x000ea40000300800 */
[----:B------:R-:W2:Y:S01]  /*3d7a0*/  LDL.LU R18, [R1+0x644] ;  /* 0x0006440001127983 */ /* 0x000ea20000300800 */
[----:B------:R-:W2:Y:S04]  /*3d7b0*/  LDL.LU R3, [R1+0x618] ;  /* 0x0006180001037983 */ /* 0x000ea80000300800 */
[----:B------:R0:W-:Y:S01]  /*3d7c0*/  STS.U16 [R24+0xd200], R6 ;  /* 0x00d2000618007388 */ /* 0x0001e20000000400 */
[----:B------:R-:W2:Y:S02]  /*3d7d0*/  LDL.LU R4, [R1+0x614] ;  /* 0x0006140001047983 */ /* 0x000ea40000300800 */
[----:B------:R1:W-:Y:S02]  /*3d7e0*/  STS.U16 [R24+0xd280], R28 ;  /* 0x00d2801c18007388 */ /* 0x0003e40000000400 */
[----:B------:R-:W2:Y:S01]  /*3d7f0*/  LDL.LU R5, [R1+0x5e4] ;  /* 0x0005e40001057983 */ /* 0x000ea20000300800 */
[----:B------:R3:W-:Y:S01]  /*3d800*/  STS.U16 [R24+0xda00], R7 ;  /* 0x00da000718007388 */ /* 0x0007e20000000400 */
[----:B------:R3:W-:Y:S02]  /*3d810*/  STS.U16 [R24+0xda80], R8 ;  /* 0x00da800818007388 */ /* 0x0007e40000000400 */
[----:B------:R4:W-:Y:S02]  /*3d820*/  STS.U16 [R24+0xe200], R9 ;  /* 0x00e2000918007388 */ /* 0x0009e40000000400 */
[----:B------:R4:W-:Y:S01]  /*3d830*/  STS.U16 [R24+0xe280], R20 ;  /* 0x00e2801418007388 */ /* 0x0009e20000000400 */
[----:B0-----:R-:W2:Y:S01]  /*3d840*/  LDL.LU R6, [R1+0x5e0] ;  /* 0x0005e00001067983 */ /* 0x001ea20000300800 */
[----:B-1----:R-:W2:Y:S03]  /*3d850*/  LDL.LU R28, [R1+0x5b4] ;  /* 0x0005b400011c7983 */ /* 0x002ea60000300800 */
[----:B------:R0:W-:Y:S04]  /*3d860*/  STS.U16 [R24+0xea00], R0 ;  /* 0x00ea000018007388 */ /* 0x0001e80000000400 */
[----:B---3--:R-:W3:Y:S01]  /*3d870*/  LDL.LU R7, [R1+0x5b0] ;  /* 0x0005b00001077983 */ /* 0x008ee20000300800 */
[----:B------:R-:W3:Y:S02]  /*3d880*/  LDL.LU R8, [R1+0x584] ;  /* 0x0005840001087983 */ /* 0x000ee40000300800 */
[----:B----4-:R-:W-:Y:S01]  /*3d890*/  IMAD.SHL.U32 R9, R22, 0x2, RZ ;  /* 0x0000000216097824 */ /* 0x010fe200078e00ff */
[----:B------:R-:W4:Y:S04]  /*3d8a0*/  LDL.LU R20, [R1+0x580] ;  /* 0x0005800001147983 */ /* 0x000f280000300800 */
[----:B------:R1:W-:Y:S01]  /*3d8b0*/  STS.U16 [R24+0xea80], R10 ;  /* 0x00ea800a18007388 */ /* 0x0003e20000000400 */
[----:B------:R1:W-:Y:S03]  /*3d8c0*/  STS.U16 [R24+0xf200], R11 ;  /* 0x00f2000b18007388 */ /* 0x0003e60000000400 */
[----:B0-----:R-:W3:Y:S01]  /*3d8d0*/  LDL.LU R0, [R1+0x554] ;  /* 0x0005540001007983 */ /* 0x001ee20000300800 */
[----:B------:R-:W-:Y:S01]  /*3d8e0*/  LOP3.LUT R9, R9, 0x30, RZ, 0x3c, !PT ;  /* 0x0000003009097812 */ /* 0x000fe200078e3cff */
[----:B------:R0:W-:Y:S02]  /*3d8f0*/  STS.U16 [R24+0xf280], R26 ;  /* 0x00f2801a18007388 */ /* 0x0001e40000000400 */
[----:B------:R0:W-:Y:S01]  /*3d900*/  STS.U16 [R24+0xfa00], R13 ;  /* 0x00fa000d18007388 */ /* 0x0001e20000000400 */
[----:B-1----:R-:W3:Y:S01]  /*3d910*/  LDL.LU R10, [R1+0x550] ;  /* 0x00055000010a7983 */ /* 0x002ee20000300800 */
[----:B------:R-:W3:Y:S02]  /*3d920*/  LDL.LU R11, [R1+0x524] ;  /* 0x00052400010b7983 */ /* 0x000ee40000300800 */
[----:B------:R-:W3:Y:S01]  /*3d930*/  LDL.LU R22, [R1+0x520] ;  /* 0x0005200001167983 */ /* 0x000ee20000300800 */
[----:B------:R1:W-:Y:S04]  /*3d940*/  STS.U16 [R24+0xfa80], R12 ;  /* 0x00fa800c18007388 */ /* 0x0003e80000000400 */
[----:B0-----:R-:W3:Y:S01]  /*3d950*/  LDL.LU R26, [R1+0x760] ;  /* 0x00076000011a7983 */ /* 0x001ee20000300800 */
[----:B------:R-:W3:Y:S03]  /*3d960*/  LDL.LU R13, [R1+0x764] ;  /* 0x00076400010d7983 */ /* 0x000ee60000300800 */
[----:B-1----:R-:W3:Y:S01]  /*3d970*/  LDL.LU R12, [R1+0x788] ;  /* 0x00078800010c7983 */ /* 0x002ee20000300800 */
[----:B------:R-:W4:Y:S03]  /*3d980*/  LDL.LU R24, [R1+0x328] ;  /* 0x0003280001187983 */ /* 0x000f260000300800 */
[----:B--2---:R0:W-:Y:S04]  /*3d990*/  STS.U16 [R9+0x300], R29 ;  /* 0x0003001d09007388 */ /* 0x0041e80000000400 */
[----:B0-----:R-:W2:Y:S04]  /*3d9a0*/  LDL.LU R29, [R1+0x3110] ;  /* 0x00311000011d7983 */ /* 0x001ea80000300800 */
[----:B---3--:R-:W-:Y:S01]  /*3d9b0*/  STS.U16 [R9+0x380], R12 ;  /* 0x0003800c09007388 */ /* 0x008fe20000000400 */
[----:B------:R-:W-:Y:S02]  /*3d9c0*/  STS.U16 [R9+0xb00], R13 ;  /* 0x000b000d09007388 */ /* 0x000fe40000000400 */
[----:B------:R-:W-:Y:S01]  /*3d9d0*/  STS.U16 [R9+0xb80], R26 ;  /* 0x000b801a09007388 */ /* 0x000fe20000000400 */
[----:B--2---:R-:W-:Y:S01]  /*3d9e0*/  STS.U16 [R9+0x1300], R29 ;  /* 0x0013001d09007388 */ /* 0x004fe20000000400 */
        /* <DEDUP_REMOVED lines=17> */
[----:B------:R0:W-:Y:S02]  /*3db00*/  STS.U16 [R9+0x5b00], R8 ;  /* 0x005b000809007388 */ /* 0x0001e40000000400 */
[----:B----4-:R1:W-:Y:S01]  /*3db10*/  STS.U16 [R9+0x5b80], R20 ;  /* 0x005b801409007388 */ /* 0x0103e20000000400 */
[----:B------:R-:W-:Y:S01]  /*3db20*/  STS.U16 [R9+0x6300], R0 ;  /* 0x0063000009007388 */ /* 0x000fe20000000400 */
[----:B------:R2:W-:Y:S03]  /*3db30*/  STS.U16 [R9+0x6380], R10 ;  /* 0x0063800a09007388 */ /* 0x0005e60000000400 */
[----:B0-----:R-:W3:Y:S01]  /*3db40*/  LDL.LU R8, [R1+0x324] ;  /* 0x0003240001087983 */ /* 0x001ee20000300800 */
[----:B-1----:R-:W4:Y:S02]  /*3db50*/  LDL.LU R20, [R1+0x2f8] ;  /* 0x0002f80001147983 */ /* 0x002f240000300800 */
[----:B--2---:R-:W2:Y:S02]  /*3db60*/  LDL.LU R10, [R1+0x288] ;  /* 0x00028800010a7983 */ /* 0x004ea40000300800 */
        /* <DEDUP_REMOVED lines=29> */
[----:B---3--:R0:W-:Y:S01]  /*3dd40*/  STS.U16 [R9+0x7380], R8 ;  /* 0x0073800809007388 */ /* 0x0081e20000000400 */
[----:B------:R-:W3:Y:S02]  /*3dd50*/  LDL.LU R7, [R1+0x44] ;  /* 0x0000440001077983 */ /* 0x000ee40000300800 */
[----:B----4-:R1:W-:Y:S01]  /*3dd60*/  STS.U16 [R9+0x7b00], R20 ;  /* 0x007b001409007388 */ /* 0x0103e20000000400 */
[----:B0-----:R-:W3:Y:S01]  /*3dd70*/  LDL.LU R8, [R1+0x38] ;  /* 0x0000380001087983 */ /* 0x001ee20000300800 */
[----:B-1----:R-:W3:Y:S03]  /*3dd80*/  LDL.LU R20, [R1+0x24] ;  /* 0x0000240001147983 */ /* 0x002ee60000300800 */
[----:B--2---:R0:W-:Y:S04]  /*3dd90*/  STS.U16 [R9+0x7b80], R10 ;  /* 0x007b800a09007388 */ /* 0x0041e80000000400 */
[----:B0-----:R-:W2:Y:S04]  /*3dda0*/  LDL.LU R10, [R1+0x310c] ;  /* 0x00310c00010a7983 */ /* 0x001ea80000300800 */
[----:B--2---:R0:W-:Y:S01]  /*3ddb0*/  STS.U16 [R9+0x8300], R10 ;  /* 0x0083000a09007388 */ /* 0x0041e20000000400 */
[----:B------:R1:W-:Y:S02]  /*3ddc0*/  STS.U16 [R9+0x8380], R11 ;  /* 0x0083800b09007388 */ /* 0x0003e40000000400 */
[----:B------:R2:W-:Y:S02]  /*3ddd0*/  STS.U16 [R9+0x8b00], R22 ;  /* 0x008b001609007388 */ /* 0x0005e40000000400 */
        /* <DEDUP_REMOVED lines=26> */
[----:B0-----:R-:W2:Y:S04]  /*3df80*/  LDL.LU R12, [R1+0x784] ;  /* 0x00078400010c7983 */ /* 0x001ea80000300800 */
[----:B------:R-:W0:Y:S01]  /*3df90*/  S2R R0, SR_TID.X ;  /* 0x0000000000007919 */ /* 0x000e220000002100 */
[----:B------:R-:W-:Y:S02]  /*3dfa0*/  STS.U16 [R9+0xdb80], R6 ;  /* 0x00db800609007388 */ /* 0x000fe40000000400 */
[----:B------:R0:W-:Y:S02]  /*3dfb0*/  STS.U16 [R9+0xe300], R28 ;  /* 0x00e3001c09007388 */ /* 0x0001e40000000400 */
[----:B------:R-:W-:Y:S01]  /*3dfc0*/  STS.U16 [R9+0xe380], R7 ;  /* 0x00e3800709007388 */ /* 0x000fe20000000400 */
[----:B------:R-:W-:Y:S01]  /*3dfd0*/  STS.U16 [R9+0xeb00], R8 ;  /* 0x00eb000809007388 */ /* 0x000fe20000000400 */
[----:B------:R-:W-:Y:S01]  /*3dfe0*/  STS.U16 [R9+0xeb80], R20 ;  /* 0x00eb801409007388 */ /* 0x000fe20000000400 */
[C---:B0-----:R-:W-:Y:S01]  /*3dff0*/  LOP3.LUT R28, R0.reuse, 0x3f, RZ, 0xc0, !PT ;  /* 0x0000003f001c7812 */ /* 0x041fe200078ec0ff */
[----:B------:R-:W-:Y:S01]  /*3e000*/  LOP3.LUT R0, R0, 0x3f, RZ, 0xc0, !PT ;  /* 0x0000003f00007812 */ /* 0x000fe200078ec0ff */
[----:B--2---:R0:W-:Y:S01]  /*3e010*/  STL [R1+0x30f8], R12 ;  /* 0x0030f80c01007387 */ /* 0x0041e20000100800 */
        /* <DEDUP_REMOVED lines=12> */
[----:B0-----:R-:W-:-:S02]  /*3e0e0*/  IMAD.SHL.U32 R12, R0, 0x2, RZ ;  /* 0x00000002000c7824 */ /* 0x001fc400078e00ff */
[----:B------:R-:W2:Y:S02]  /*3e0f0*/  LDL.LU R16, [R1+0x5d8] ;  /* 0x0005d80001107983 */ /* 0x000ea40000300800 */
[----:B------:R-:W2:Y:S01]  /*3e100*/  LDL.LU R18, [R1+0x5ac] ;  /* 0x0005ac0001127983 */ /* 0x000ea20000300800 */
[----:B------:R-:W2:Y:S01]  /*3e110*/  LDL.LU R3, [R1+0x5a8] ;  /* 0x0005a80001037983 */ /* 0x000ea20000300800 */
[----:B------:R-:W2:Y:S02]  /*3e120*/  LDL.LU R4, [R1+0x57c] ;  /* 0x00057c0001047983 */ /* 0x000ea40000300800 */
[----:B------:R-:W2:Y:S01]  /*3e130*/  LDL.LU R5, [R1+0x578] ;  /* 0x0005780001057983 */ /* 0x000ea20000300800 */
[----:B------:R-:W-:Y:S01]  /*3e140*/  LOP3.LUT R12, R12, 0x30, RZ, 0x3c, !PT ;  /* 0x000000300c0c7812 */ /* 0x000fe200078e3cff */
[----:B------:R-:W2:Y:S01]  /*3e150*/  LDL.LU R6, [R1+0x54c] ;  /* 0x00054c0001067983 */ /* 0x000ea20000300800 */
[----:B------:R-:W2:Y:S02]  /*3e160*/  LDL.LU R7, [R1+0x548] ;  /* 0x0005480001077983 */ /* 0x000ea40000300800 */
[----:B------:R-:W2:Y:S02]  /*3e170*/  LDL.LU R8, [R1+0x51c] ;  /* 0x00051c0001087983 */ /* 0x000ea40000300800 */
[----:B------:R-:W2:Y:S01]  /*3e180*/  LDL.LU R9, [R1+0x518] ;  /* 0x0005180001097983 */ /* 0x000ea20000300800 */
[----:B------:R-:W2:Y:S04]  /*3e190*/  LDL.LU R20, [R1+0x320] ;  /* 0x0003200001147983 */ /* 0x000ea80000300800 */
[----:B---3--:R0:W-:Y:S01]  /*3e1a0*/  STS.U16 [R12+0xf300], R24 ;  /* 0x00f300180c007388 */ /* 0x0081e20000000400 */
[----:B------:R-:W-:-:S02]  /*3e1b0*/  IMAD.SHL.U32 R0, R28, 0x2, RZ ;  /* 0x000000021c007824 */ /* 0x000fc400078e00ff */
[----:B------:R-:W-:Y:S02]  /*3e1c0*/  STS.U16 [R12+0xf380], R22 ;  /* 0x00f380160c007388 */ /* 0x000fe40000000400 */
[----:B----4-:R-:W-:Y:S01]  /*3e1d0*/  STS.U16 [R12+0xfb00], R11 ;  /* 0x00fb000b0c007388 */ /* 0x010fe20000000400 */
[----:B------:R-:W-:Y:S04]  /*3e1e0*/  STS.U16 [R12+0xfb80], R10 ;  /* 0x00fb800a0c007388 */ /* 0x000fe80000000400 */
[----:B0-----:R-:W3:Y:S01]  /*3e1f0*/  LDL.LU R24, [R1+0x730] ;  /* 0x0007300001187983 */ /* 0x001ee20000300800 */
[----:B------:R0:W-:Y:S03]  /*3e200*/  STL [R1+0x30e4], R28 ;  /* 0x0030e41c01007387 */ /* 0x0001e60000100800 */
[----:B0-----:R-:W4:Y:S01]  /*3e210*/  LDL.LU R28, [R1+0x734] ;  /* 0x00073400011c7983 */ /* 0x001f220000300800 */
[----:B------:R-:W2:Y:S02]  /*3e220*/  LDL.LU R22, [R1+0x758] ;  /* 0x0007580001167983 */ /* 0x000ea40000300800 */
[----:B------:R-:W2:Y:S02]  /*3e230*/  LDL.LU R11, [R1+0x75c] ;  /* 0x00075c00010b7983 */ /* 0x000ea40000300800 */
[----:B------:R-:W2:Y:S01]  /*3e240*/  LDL.LU R12, [R1+0x30f8] ;  /* 0x0030f800010c7983 */ /* 0x000ea20000300800 */
[----:B------:R-:W3:Y:S01]  /*3e250*/  LDL.LU R10, [R1+0x780] ;  /* 0x00078000010a7983 */ /* 0x000ee20000300800 */
[----:B------:R-:W-:-:S05]  /*3e260*/  LOP3.LUT R0, R0, 0x40, RZ, 0x3c, !PT ;  /* 0x0000004000007812 */ /* 0x000fca00078e3cff */
[----:B--2---:R0:W-:Y:S01]  /*3e270*/  STS.U16 [R0+0x400], R12 ;  /* 0x0004000c00007388 */ /* 0x0041e20000000400 */
[----:B---3--:R-:W-:Y:S02]  /*3e280*/  STS.U16 [R0+0x480], R10 ;  /* 0x0004800a00007388 */ /* 0x008fe40000000400 */
[----:B------:R-:W-:Y:S02]  /*3e290*/  STS.U16 [R0+0xc00], R11 ;  /* 0x000c000b00007388 */ /* 0x000fe40000000400 */
[----:B------:R-:W-:Y:S01]  /*3e2a0*/  STS.U16 [R0+0xc80], R22 ;  /* 0x000c801600007388 */ /* 0x000fe20000000400 */
[----:B----4-:R1:W-:Y:S04]  /*3e2b0*/  STS.U16 [R0+0x1400], R28 ;  /* 0x0014001c00007388 */ /* 0x0103e80000000400 */
[----:B0-----:R-:W2:Y:S04]  /*3e2c0*/  LDL.LU R12, [R1+0x30f4] ;  /* 0x0030f400010c7983 */ /* 0x001ea80000300800 */
[----:B-1----:R-:W3:Y:S04]  /*3e2d0*/  LDL.LU R28, [R1+0x280] ;  /* 0x00028000011c7983 */ /* 0x002ee80000300800 */
[----:B---3--:R0:W-:Y:S04]  /*3e2e0*/  STL [R1+0x30e8], R28 ;  /* 0x0030e81c01007387 */ /* 0x0081e80000100800 */
[----:B0-----:R-:W3:Y:S04]  /*3e2f0*/  LDL.LU R28, [R1+0x2ec] ;  /* 0x0002ec00011c7983 */ /* 0x001ee80000300800 */
[----:B---3--:R0:W-:Y:S04]  /*3e300*/  STL [R1+0x30ec], R28 ;  /* 0x0030ec1c01007387 */ /* 0x0081e80000100800 */
[----:B0-----:R-:W3:Y:S01]  /*3e310*/  LDL.LU R28, [R1+0x2f0] ;  /* 0x0002f000011c7983 */ /* 0x001ee20000300800 */
[----:B------:R-:W-:Y:S02]  /*3e320*/  STS.U16 [R0+0x1480], R24 ;  /* 0x0014801800007388 */ /* 0x000fe40000000400 */
[----:B--2---:R-:W-:Y:S02]  /*3e330*/  STS.U16 [R0+0x1c00], R12 ;  /* 0x001c000c00007388 */ /* 0x004fe40000000400 */
        /* <DEDUP_REMOVED lines=21> */
[----:B---3--:R0:W-:Y:S04]  /*3e490*/  STL [R1+0x30f0], R28 ;  /* 0x0030f01c01007387 */ /* 0x0081e80000100800 */
[----:B0-----:R-:W2:Y:S01]  /*3e4a0*/  LDL.LU R28, [R1+0x31c] ;  /* 0x00031c00011c7983 */ /* 0x001ea20000300800 */
[----:B------:R-:W3:Y:S02]  /*3e4b0*/  LDL.LU R7, [R1+0x27c] ;  /* 0x00027c0001077983 */ /* 0x000ee40000300800 */
[----:B------:R-:W4:Y:S01]  /*3e4c0*/  LDL.LU R8, [R1+0x250] ;  /* 0x0002500001087983 */ /* 0x000f220000300800 */
[----:B------:R0:W-:Y:S01]  /*3e4d0*/  STS.U16 [R0+0x7400], R20 ;  /* 0x0074001400007388 */ /* 0x0001e20000000400 */
[----:B------:R-:W3:Y:S03]  /*3e4e0*/  LDL.LU R9, [R1+0x24c] ;  /* 0x00024c0001097983 */ /* 0x000ee60000300800 */
[----:B0-----:R-:W3:Y:S01]  /*3e4f0*/  LDL.LU R20, [R1+0x220] ;  /* 0x0002200001147983 */ /* 0x001ee20000300800 */
        /* <DEDUP_REMOVED lines=61> */
[----:B------:R-:W-:Y:S01]  /*3e8d0*/  STS.U16 [R0+0xec80], R6 ;  /* 0x00ec800600007388 */ /* 0x000fe20000000400 */
[----:B--2---:R0:W-:Y:S04]  /*3e8e0*/  STS.U16 [R0+0xf400], R20 ;  /* 0x00f4001400007388 */ /* 0x0041e80000000400 */
        /* <DEDUP_REMOVED lines=22> */
[----:B------:R-:W2:Y:S01]  /*3ea50*/  LDL.LU R6, [R1+0x540] ;  /* 0x0005400001067983 */ /* 0x000ea20000300800 */
[----:B---3--:R0:W-:Y:S01]  /*3ea60*/  STS.U16 [R0+0xf480], R9 ;  /* 0x00f4800900007388 */ /* 0x0081e20000000400 */
[----:B------:R1:W-:Y:S02]  /*3ea70*/  STS.U16 [R0+0xfc00], R8 ;  /* 0x00fc000800007388 */ /* 0x0003e40000000400 */
[----:B----4-:R3:W-:Y:S01]  /*3ea80*/  STS.U16 [R0+0xfc80], R7 ;  /* 0x00fc800700007388 */ /* 0x0107e20000000400 */
[----:B0-----:R-:W4:Y:S01]  /*3ea90*/  LDL.LU R9, [R1+0x754] ;  /* 0x0007540001097983 */ /* 0x001f220000300800 */
[----:B-1----:R-:W2:Y:S02]  /*3eaa0*/  LDL.LU R8, [R1+0x778] ;  /* 0x0007780001087983 */ /* 0x002ea40000300800 */
[----:B---3--:R-:W3:Y:S02]  /*3eab0*/  LDL.LU R7, [R1+0x77c] ;  /* 0x00077c0001077983 */ /* 0x008ee40000300800 */
[----:B------:R-:W-:-:S02]  /*3eac0*/  IMAD.SHL.U32 R2, R28, 0x2, RZ ;  /* 0x000000021c027824 */ /* 0x000fc400078e00ff */
[----:B------:R-:W4:Y:S01]  /*3ead0*/  LDL.LU R28, [R1+0x514] ;  /* 0x00051400011c7983 */ /* 0x000f220000300800 */
[----:B------:R-:W4:Y:S02]  /*3eae0*/  LDL.LU R0, [R1+0x510] ;  /* 0x0005100001007983 */ /* 0x000f240000300800 */
[----:B------:R-:W-:-:S05]  /*3eaf0*/  LOP3.LUT R2, R2, 0x50, RZ, 0x3c, !PT ;  /* 0x0000005002027812 */ /* 0x000fca00078e3cff */
[----:B---3--:R-:W-:Y:S01]  /*3eb00*/  STS.U16 [R2+0x500], R7 ;  /* 0x0005000702007388 */ /* 0x008fe20000000400 */
[----:B--2---:R-:W-:Y:S02]  /*3eb10*/  STS.U16 [R2+0x580], R8 ;  /* 0x0005800802007388 */ /* 0x004fe40000000400 */
[----:B----4-:R-:W-:Y:S01]  /*3eb20*/  STS.U16 [R2+0xd00], R9 ;  /* 0x000d000902007388 */ /* 0x010fe20000000400 */
[----:B------:R-:W-:Y:S04]  /*3eb30*/  STS.U16 [R2+0xd80], R20 ;  /* 0x000d801402007388 */ /* 0x000fe80000000400 */
        /* <DEDUP_REMOVED lines=15> */
[----:B------:R0:W-:Y:S01]  /*3ec30*/  STS.U16 [R2+0x4d80], R17 ;  /* 0x004d801102007388 */ /* 0x0001e20000000400 */
[----:B------:R1:W-:Y:S01]  /*3ec40*/  STS.U16 [R2+0x5500], R16 ;  /* 0x0055001002007388 */ /* 0x0003e20000000400 */
[----:B------:R2:W-:Y:S02]  /*3ec50*/  STS.U16 [R2+0x5580], R18 ;  /* 0x0055801202007388 */ /* 0x0005e40000000400 */
[----:B------:R3:W-:Y:S02]  /*3ec60*/  STS.U16 [R2+0x5d00], R3 ;  /* 0x005d000302007388 */ /* 0x0007e40000000400 */
[----:B------:R3:W-:Y:S01]  /*3ec70*/  STS.U16 [R2+0x5d80], R4 ;  /* 0x005d800402007388 */ /* 0x0007e20000000400 */
[----:B------:R3:W-:Y:S01]  /*3ec80*/  STS.U16 [R2+0x6500], R5 ;  /* 0x0065000502007388 */ /* 0x0007e20000000400 */
[----:B------:R3:W-:Y:S03]  /*3ec90*/  STS.U16 [R2+0x6580], R6 ;  /* 0x0065800602007388 */ /* 0x0007e60000000400 */
[----:B0-----:R-:W4:Y:S01]  /*3eca0*/  LDL.LU R17, [R1+0x318] ;  /* 0x0003180001117983 */ /* 0x001f220000300800 */
[----:B-1----:R-:W4:Y:S02]  /*3ecb0*/  LDL.LU R16, [R1+0x314] ;  /* 0x0003140001107983 */ /* 0x002f240000300800 */
[----:B--2---:R-:W2:Y:S02]  /*3ecc0*/  LDL.LU R18, [R1+0x2e8] ;  /* 0x0002e80001127983 */ /* 0x004ea40000300800 */
[----:B---3--:R-:W3:Y:S01]  /*3ecd0*/  LDL.LU R3, [R1+0x2e4] ;  /* 0x0002e40001037983 */ /* 0x008ee20000300800 */
[----:B------:R-:W3:Y:S04]  /*3ece0*/  LDL.LU R4, [R1+0x278] ;  /* 0x0002780001047983 */ /* 0x000ee80000300800 */
[----:B------:R-:W-:Y:S01]  /*3ecf0*/  STS.U16 [R2+0x6d00], R28 ;  /* 0x006d001c02007388 */ /* 0x000fe20000000400 */
[----:B------:R-:W3:Y:S02]  /*3ed00*/  LDL.LU R5, [R1+0x274] ;  /* 0x0002740001057983 */ /* 0x000ee40000300800 */
[----:B------:R0:W-:Y:S02]  /*3ed10*/  STS.U16 [R2+0x6d80], R0 ;  /* 0x006d800002007388 */ /* 0x0001e40000000400 */
[----:B------:R-:W3:Y:S01]  /*3ed20*/  LDL.LU R6, [R1+0x248] ;  /* 0x0002480001067983 */ /* 0x000ee20000300800 */
        /* <DEDUP_REMOVED lines=21> */
[----:B----4-:R0:W-:Y:S01]  /*3ee80*/  STS.U16 [R2+0x7500], R17 ;  /* 0x0075001102007388 */ /* 0x0101e20000000400 */
[----:B------:R1:W-:Y:S02]  /*3ee90*/  STS.U16 [R2+0x7580], R16 ;  /* 0x0075801002007388 */ /* 0x0003e40000000400 */
[----:B--2---:R2:W-:Y:S01]  /*3eea0*/  STS.U16 [R2+0x7d00], R18 ;  /* 0x007d001202007388 */ /* 0x0045e20000000400 */
[----:B---3--:R4:W-:Y:S04]  /*3eeb0*/  STS.U16 [R2+0x7d80], R3 ;  /* 0x007d800302007388 */ /* 0x0089e80000000400 */
[----:B------:R4:W-:Y:S01]  /*3eec0*/  STS.U16 [R2+0x8500], R4 ;  /* 0x0085000402007388 */ /* 0x0009e20000000400 */
[----:B------:R4:W-:Y:S03]  /*3eed0*/  STS.U16 [R2+0x8580], R5 ;  /* 0x0085800502007388 */ /* 0x0009e60000000400 */
[----:B0-----:R-:W3:Y:S01]  /*3eee0*/  LDL.LU R17, [R1+0x2c] ;  /* 0x00002c0001117983 */ /* 0x001ee20000300800 */
[----:B-1----:R-:W3:Y:S02]  /*3eef0*/  LDL.LU R16, [R1+0x4] ;  /* 0x0000040001107983 */ /* 0x002ee40000300800 */
[----:B--2---:R-:W2:Y:S01]  /*3ef00*/  LDL.LU R18, [R1] ;  /* 0x0000000001127983 */ /* 0x004ea20000300800 */
[----:B----4-:R-:W4:Y:S04]  /*3ef10*/  LDL.LU R3, [R1+0x30d0] ;  /* 0x0030d00001037983 */ /* 0x010f280000300800 */
[----:B------:R-:W2:Y:S01]  /*3ef20*/  LDL.LU R4, [R1+0x30cc] ;  /* 0x0030cc0001047983 */ /* 0x000ea20000300800 */
[----:B------:R-:W2:Y:S03]  /*3ef30*/  LDL.LU R5, [R1+0x30c8] ;  /* 0x0030c80001057983 */ /* 0x000ea60000300800 */
[----:B------:R0:W-:Y:S01]  /*3ef40*/  STS.U16 [R2+0x8d00], R6 ;  /* 0x008d000602007388 */ /* 0x0001e20000000400 */
[----:B------:R1:W-:Y:S02]  /*3ef50*/  STS.U16 [R2+0x8d80], R0 ;  /* 0x008d800002007388 */ /* 0x0003e40000000400 */
[----:B------:R1:W-:Y:S01]  /*3ef60*/  STS.U16 [R2+0x9500], R7 ;  /* 0x0095000702007388 */ /* 0x0003e20000000400 */
[----:B0-----:R-:W2:Y:S01]  /*3ef70*/  LDL.LU R6, [R1+0x30c4] ;  /* 0x0030c40001067983 */ /* 0x001ea20000300800 */
[----:B-1----:R-:W2:Y:S02]  /*3ef80*/  LDL.LU R0, [R1+0x30c0] ;  /* 0x0030c00001007983 */ /* 0x002ea40000300800 */
[----:B------:R-:W2:Y:S02]  /*3ef90*/  LDL.LU R7, [R1+0x724] ;  /* 0x0007240001077983 */ /* 0x000ea40000300800 */
        /* <DEDUP_REMOVED lines=17> */
[----:B------:R0:W-:Y:S04]  /*3f0b0*/  STS.U16 [R2+0xdd00], R28 ;  /* 0x00dd001c02007388 */ /* 0x0001e80000000400 */
[----:B0-----:R-:W0:Y:S01]  /*3f0c0*/  S2R R28, SR_TID.X ;  /* 0x00000000001c7919 */ /* 0x001e220000002100 */
[----:B------:R-:W-:Y:S03]  /*3f0d0*/  STS.U16 [R2+0xdd80], R19 ;  /* 0x00dd801302007388 */ /* 0x000fe60000000400 */
[----:B---3--:R-:W-:Y:S04]  /*3f0e0*/  STS.U16 [R2+0xe500], R17 ;  /* 0x00e5001102007388 */ /* 0x008fe80000000400 */
[----:B--2---:R-:W-:Y:S01]  /*3f0f0*/  STL [R1+0x30bc], R7 ;  /* 0x0030bc0701007387 */ /* 0x004fe20000100800 */
[----:B------:R-:W2:Y:S02]  /*3f100*/  LDL.LU R8, [R1+0x720] ;  /* 0x0007200001087983 */ /* 0x000ea40000300800 */
[----:B------:R-:W3:Y:S02]  /*3f110*/  LDL.LU R9, [R1+0x6f8] ;  /* 0x0006f80001097983 */ /* 0x000ee40000300800 */
[----:B------:R-:W2:Y:S01]  /*3f120*/  LDL.LU R20, [R1+0x6f4] ;  /* 0x0006f40001147983 */ /* 0x000ea20000300800 */
[----:B------:R-:W2:Y:S04]  /*3f130*/  LDL.LU R10, [R1+0x6c0] ;  /* 0x0006c000010a7983 */ /* 0x000ea80000300800 */
[----:B------:R0:W-:Y:S01]  /*3f140*/  STS.U16 [R2+0xe580], R0 ;  /* 0x00e5800002007388 */ /* 0x0001e20000000400 */
[----:B------:R-:W2:Y:S02]  /*3f150*/  LDL.LU R11, [R1+0x6bc] ;  /* 0x0006bc00010b7983 */ /* 0x000ea40000300800 */
[----:B------:R-:W2:Y:S02]  /*3f160*/  LDL.LU R22, [R1+0x690] ;  /* 0x0006900001167983 */ /* 0x000ea40000300800 */
[----:B------:R-:W2:Y:S01]  /*3f170*/  LDL.LU R24, [R1+0x68c] ;  /* 0x00068c0001187983 */ /* 0x000ea20000300800 */
[----:B------:R-:W2:Y:S01]  /*3f180*/  LDL.LU R12, [R1+0x660] ;  /* 0x00066000010c7983 */ /* 0x000ea20000300800 */
[----:B------:R-:W2:Y:S02]  /*3f190*/  LDL.LU R13, [R1+0x65c] ;  /* 0x00065c00010d7983 */ /* 0x000ea40000300800 */
[----:B------:R-:W2:Y:S02]  /*3f1a0*/  LDL.LU R26, [R1+0x630] ;  /* 0x00063000011a7983 */ /* 0x000ea40000300800 */
[----:B------:R-:W2:Y:S01]  /*3f1b0*/  LDL.LU R29, [R1+0x62c] ;  /* 0x00062c00011d7983 */ /* 0x000ea20000300800 */
[C---:B0-----:R-:W-:Y:S01]  /*3f1c0*/  LOP3.LUT R0, R28.reuse, 0x3f, RZ, 0xc0, !PT ;  /* 0x0000003f1c007812 */ /* 0x041fe200078ec0ff */
[----:B------:R-:W-:Y:S01]  /*3f1d0*/  LOP3.LUT R28, R28, 0x3f, RZ, 0xc0, !PT ;  /* 0x0000003f1c1c7812 */ /* 0x000fe200078ec0ff */
[----:B------:R-:W-:Y:S04]  /*3f1e0*/  STS.U16 [R2+0xed00], R16 ;  /* 0x00ed001002007388 */ /* 0x000fe80000000400 */
[----:B------:R-:W2:Y:S01]  /*3f1f0*/  LDL.LU R14, [R1+0x5fc] ;  /* 0x0005fc00010e7983 */ /* 0x000ea20000300800 */
[----:B------:R0:W-:Y:S02]  /*3f200*/  STS.U16 [R2+0xed80], R18 ;  /* 0x00ed801202007388 */ /* 0x0001e40000000400 */
[----:B------:R-:W2:Y:S02]  /*3f210*/  LDL.LU R15, [R1+0x5f8] ;  /* 0x0005f800010f7983 */ /* 0x000ea40000300800 */
[----:B------:R-:W-:-:S05]  /*3f220*/  IMAD.SHL.U32 R7, R28, 0x2, RZ ;  /* 0x000000021c077824 */ /* 0x000fca00078e00ff */
[----:B------:R-:W-:Y:S01]  /*3f230*/  LOP3.LUT R7, R7, 0x50, RZ, 0x3c, !PT ;  /* 0x0000005007077812 */ /* 0x000fe200078e3cff */
        /* <DEDUP_REMOVED lines=10> */
[----:B------:R-:W-:-:S02]  /*3f2e0*/  IMAD.SHL.U32 R25, R0, 0x2, RZ ;  /* 0x0000000200197824 */ /* 0x000fc400078e00ff */
[----:B------:R-:W-:Y:S02]  /*3f2f0*/  STS.U16 [R7+0xf580], R5 ;  /* 0x00f5800507007388 */ /* 0x000fe40000000400 */
[----:B------:R-:W-:Y:S01]  /*3f300*/  STS.U16 [R7+0xfd00], R4 ;  /* 0x00fd000407007388 */ /* 0x000fe20000000400 */
[----:B0-----:R-:W2:Y:S01]  /*3f310*/  LDL.LU R6, [R1+0x748] ;  /* 0x0007480001067983 */ /* 0x001ea20000300800 */
[----:B------:R0:W-:Y:S03]  /*3f320*/  STL [R1+0x30ac], R0 ;  /* 0x0030ac0001007387 */ /* 0x0001e60000100800 */
[----:B0-----:R-:W2:Y:S01]  /*3f330*/  LDL.LU R0, [R1+0x74c] ;  /* 0x00074c0001007983 */ /* 0x001ea20000300800 */
[----:B------:R-:W2:Y:S02]  /*3f340*/  LDL.LU R5, [R1+0x770] ;  /* 0x0007700001057983 */ /* 0x000ea40000300800 */
[----:B------:R-:W2:Y:S01]  /*3f350*/  LDL.LU R4, [R1+0x774] ;  /* 0x0007740001047983 */ /* 0x000ea20000300800 */
[----:B------:R-:W-:Y:S01]  /*3f360*/  LOP3.LUT R25, R25, 0x60, RZ, 0x3c, !PT ;  /* 0x0000006019197812 */ /* 0x000fe200078e3cff */
[----:B----4-:R0:W-:Y:S04]  /*3f370*/  STS.U16 [R7+0xfd80], R3 ;  /* 0x00fd800307007388 */ /* 0x0101e80000000400 */
[----:B0-----:R-:W4:Y:S04]  /*3f380*/  LDL.LU R7, [R1+0x30bc] ;  /* 0x0030bc0001077983 */ /* 0x001f280000300800 */
[----:B--2---:R-:W-:Y:S01]  /*3f390*/  STS.U16 [R25+0x600], R4 ;  /* 0x0006000419007388 */ /* 0x004fe20000000400 */
[----:B------:R-:W-:Y:S02]  /*3f3a0*/  STS.U16 [R25+0x680], R5 ;  /* 0x0006800519007388 */ /* 0x000fe40000000400 */
[----:B------:R0:W-:Y:S02]  /*3f3b0*/  STS.U16 [R25+0xe00], R0 ;  /* 0x000e000019007388 */ /* 0x0001e40000000400 */
[----:B0-----:R-:W2:Y:S04]  /*3f3c0*/  LDL.LU R0, [R1+0x2e0] ;  /* 0x0002e00001007983 */ /* 0x001ea80000300800 */
[----:B--2---:R0:W-:Y:S04]  /*3f3d0*/  STL [R1+0x30b0], R0 ;  /* 0x0030b00001007387 */ /* 0x0041e80000100800 */
[----:B0-----:R-:W2:Y:S04]  /*3f3e0*/  LDL.LU R0, [R1+0x30c] ;  /* 0x00030c0001007983 */ /* 0x001ea80000300800 */
[----:B--2---:R0:W-:Y:S04]  /*3f3f0*/  STL [R1+0x30b4], R0 ;  /* 0x0030b40001007387 */ /* 0x0041e80000100800 */
[----:B0-----:R-:W2:Y:S01]  /*3f400*/  LDL.LU R0, [R1+0x310] ;  /* 0x0003100001007983 */ /* 0x001ea20000300800 */
[----:B------:R-:W-:Y:S02]  /*3f410*/  STS.U16 [R25+0xe80], R6 ;  /* 0x000e800619007388 */ /* 0x000fe40000000400 */
[----:B----4-:R-:W-:Y:S02]  /*3f420*/  STS.U16 [R25+0x1600], R7 ;  /* 0x0016000719007388 */ /* 0x010fe40000000400 */
[----:B------:R-:W-:Y:S01]  /*3f430*/  STS.U16 [R25+0x1680], R8 ;  /* 0x0016800819007388 */ /* 0x000fe20000000400 */
        /* <DEDUP_REMOVED lines=19> */
[----:B--2---:R0:W-:Y:S04]  /*3f570*/  STL [R1+0x30b8], R0 ;  /* 0x0030b80001007387 */ /* 0x0041e80000100800 */
[----:B0-----:R-:W2:Y:S01]  /*3f580*/  LDL.LU R0, [R1+0x33c] ;  /* 0x00033c0001007983 */ /* 0x001ea20000300800 */
[----:B------:R-:W3:Y:S02]  /*3f590*/  LDL.LU R29, [R1+0x29c] ;  /* 0x00029c00011d7983 */ /* 0x000ee40000300800 */
[----:B------:R-:W4:Y:S02]  /*3f5a0*/  LDL.LU R27, [R1+0x270] ;  /* 0x00027000011b7983 */ /* 0x000f240000300800 */
[----:B------:R-:W3:Y:S01]  /*3f5b0*/  LDL.LU R21, [R1+0x26c] ;  /* 0x00026c0001157983 */ /* 0x000ee20000300800 */
[----:B------:R0:W-:Y:S04]  /*3f5c0*/  STS.U16 [R25+0x6680], R18 ;  /* 0x0066801219007388 */ /* 0x0001e80000000400 */
[----:B------:R-:W3:Y:S01]  /*3f5d0*/  LDL.LU R19, [R1+0x240] ;  /* 0x0002400001137983 */ /* 0x000ee20000300800 */
[----:B------:R1:W-:Y:S03]  /*3f5e0*/  STS.U16 [R25+0x6e00], R28 ;  /* 0x006e001c19007388 */ /* 0x0003e60000000400 */
[----:B0-----:R-:W3:Y:S01]  /*3f5f0*/  LDL.LU R18, [R1+0x23c] ;  /* 0x00023c0001127983 */ /* 0x001ee20000300800 */
        /* <DEDUP_REMOVED lines=32> */
[----:B------:R3:W-:Y:S01]  /*3f800*/  STS.U16 [R25+0x8e00], R19 ;  /* 0x008e001319007388 */ /* 0x0007e20000000400 */
[----:B------:R3:W-:Y:S03]  /*3f810*/  STS.U16 [R25+0x8e80], R18 ;  /* 0x008e801219007388 */ /* 0x0007e60000000400 */
[----:B0-----:R-:W4:Y:S01]  /*3f820*/  LDL.LU R0, [R1+0x30ac] ;  /* 0x0030ac0001007983 */ /* 0x001f220000300800 */
[----:B-1----:R-:W4:Y:S02]  /*3f830*/  LDL.LU R29, [R1+0x30a8] ;  /* 0x0030a800011d7983 */ /* 0x002f240000300800 */
[----:B--2---:R-:W2:Y:S02]  /*3f840*/  LDL.LU R27, [R1+0x30a4] ;  /* 0x0030a400011b7983 */ /* 0x004ea40000300800 */
[----:B---3--:R-:W3:Y:S01]  /*3f850*/  LDL.LU R21, [R1+0x30a0] ;  /* 0x0030a00001157983 */ /* 0x008ee20000300800 */
[----:B------:R-:W2:Y:S01]  /*3f860*/  LDL.LU R19, [R1+0x309c] ;  /* 0x00309c0001137983 */ /* 0x000ea20000300800 */
[----:B------:R-:W2:Y:S03]  /*3f870*/  LDL.LU R18, [R1+0x3098] ;  /* 0x0030980001127983 */ /* 0x000ea60000300800 */
[----:B------:R0:W-:Y:S04]  /*3f880*/  STS.U16 [R25+0x9600], R28 ;  /* 0x0096001c19007388 */ /* 0x0001e80000000400 */
[----:B0-----:R-:W2:Y:S01]  /*3f890*/  LDL.LU R28, [R1+0x3094] ;  /* 0x00309400011c7983 */ /* 0x001ea20000300800 */
        /* <DEDUP_REMOVED lines=14> */
[----:B------:R-:W-:Y:S01]  /*3f980*/  STS.U16 [R25+0xce80], R26 ;  /* 0x00ce801a19007388 */ /* 0x000fe20000000400 */
[----:B------:R-:W-:Y:S01]  /*3f990*/  STS.U16 [R25+0xd600], R14 ;  /* 0x00d6000e19007388 */ /* 0x000fe20000000400 */
[----:B------:R-:W-:Y:S02]  /*3f9a0*/  STS.U16 [R25+0xd680], R15 ;  /* 0x00d6800f19007388 */ /* 0x000fe40000000400 */
[----:B------:R-:W-:Y:S02]  /*3f9b0*/  STS.U16 [R25+0xde00], R2 ;  /* 0x00de000219007388 */ /* 0x000fe40000000400 */
[----:B------:R-:W-:Y:S01]  /*3f9c0*/  STS.U16 [R25+0xde80], R23 ;  /* 0x00de801719007388 */ /* 0x000fe20000000400 */
[----:B------:R-:W-:Y:S01]  /*3f9d0*/  STS.U16 [R25+0xe600], R17 ;  /* 0x00e6001119007388 */ /* 0x000fe20000000400 */
[----:B------:R-:W-:Y:S03]  /*3f9e0*/  STS.U16 [R25+0xe680], R16 ;  /* 0x00e6801019007388 */ /* 0x000fe60000000400 */
[----:B0-----:R-:W3:Y:S04]  /*3f9f0*/  LDL.LU R13, [R1+0x71c] ;  /* 0x00071c00010d7983 */ /* 0x001ee80000300800 */
[----:B--2---:R-:W-:Y:S01]  /*3fa00*/  STS.U16 [R25+0xee00], R28 ;  /* 0x00ee001c19007388 */ /* 0x004fe20000000400 */
[----:B------:R0:W-:Y:S02]  /*3fa10*/  STS.U16 [R25+0xee80], R18 ;  /* 0x00ee801219007388 */ /* 0x0001e40000000400 */
[----:B------:R1:W-:Y:S01]  /*3fa20*/  STS.U16 [R25+0xf600], R19 ;  /* 0x00f6001319007388 */ /* 0x0003e20000000400 */
[----:B0-----:R-:W2:Y:S01]  /*3fa30*/  LDL.LU R18, [R1+0x740] ;  /* 0x0007400001127983 */ /* 0x001ea20000300800 */
[----:B-1----:R-:W2:Y:S02]  /*3fa40*/  LDL.LU R19, [R1+0x744] ;  /* 0x0007440001137983 */ /* 0x002ea40000300800 */
        /* <DEDUP_REMOVED lines=19> */
[----:B----4-:R-:W-:-:S02]  /*3fb80*/  IMAD.SHL.U32 R3, R0, 0x2, RZ ;  /* 0x0000000200037824 */ /* 0x010fc400078e00ff */
[----:B------:R-:W4:Y:S02]  /*3fb90*/  LDL.LU R16, [R1+0x534] ;  /* 0x0005340001107983 */ /* 0x000f240000300800 */
[----:B------:R-:W2:Y:S01]  /*3fba0*/  LDL.LU R0, [R1+0x530] ;  /* 0x0005300001007983 */ /* 0x000ea20000300800 */
[----:B---3--:R0:W-:Y:S01]  /*3fbb0*/  STS.U16 [R25+0xf680], R21 ;  /* 0x00f6801519007388 */ /* 0x0081e20000000400 */
[----:B------:R1:W-:Y:S03]  /*3fbc0*/  STS.U16 [R25+0xfe00], R27 ;  /* 0x00fe001b19007388 */ /* 0x0003e60000000400 */
[----:B0-----:R-:W3:Y:S01]  /*3fbd0*/  LDL.LU R21, [R1+0x768] ;  /* 0x0007680001157983 */ /* 0x001ee20000300800 */
[----:B-1----:R-:W2:Y:S01]  /*3fbe0*/  LDL.LU R27, [R1+0x76c] ;  /* 0x00076c00011b7983 */ /* 0x002ea20000300800 */
[----:B------:R-:W-:Y:S01]  /*3fbf0*/  LOP3.LUT R3, R3, 0x70, RZ, 0x3c, !PT ;  /* 0x0000007003037812 */ /* 0x000fe200078e3cff */
[----:B------:R0:W-:Y:S02]  /*3fc00*/  STS.U16 [R25+0xfe80], R29 ;  /* 0x00fe801d19007388 */ /* 0x0001e40000000400 */
[----:B0-----:R-:W4:Y:S04]  /*3fc10*/  LDL.LU R25, [R1+0x3090] ;  /* 0x0030900001197983 */ /* 0x001f280000300800 */
[----:B--2---:R-:W-:Y:S01]  /*3fc20*/  STS.U16 [R3+0x700], R27 ;  /* 0x0007001b03007388 */ /* 0x004fe20000000400 */
[----:B---3--:R-:W-:Y:S02]  /*3fc30*/  STS.U16 [R3+0x780], R21 ;  /* 0x0007801503007388 */ /* 0x008fe40000000400 */
[----:B------:R-:W-:Y:S02]  /*3fc40*/  STS.U16 [R3+0xf00], R19 ;  /* 0x000f001303007388 */ /* 0x000fe40000000400 */
[----:B------:R-:W-:Y:S01]  /*3fc50*/  STS.U16 [R3+0xf80], R18 ;  /* 0x000f801203007388 */ /* 0x000fe20000000400 */
[----:B------:R0:W-:Y:S04]  /*3fc60*/  STS.U16 [R3+0x1700], R13 ;  /* 0x0017000d03007388 */ /* 0x0001e80000000400 */
[----:B0-----:R-:W2:Y:S01]  /*3fc70*/  LDL.LU R13, [R1+0x338] ;  /* 0x00033800010d7983 */ /* 0x001ea20000300800 */
[----:B------:R0:W-:Y:S02]  /*3fc80*/  STS.U16 [R3+0x1780], R26 ;  /* 0x0017801a03007388 */ /* 0x0001e40000000400 */
        /* <DEDUP_REMOVED lines=10> */
[----:B------:R1:W-:Y:S01]  /*3fd30*/  STS.U16 [R3+0x4700], R14 ;  /* 0x0047000e03007388 */ /* 0x0003e20000000400 */
[----:B------:R3:W-:Y:S02]  /*3fd40*/  STS.U16 [R3+0x4780], R2 ;  /* 0x0047800203007388 */ /* 0x0007e40000000400 */
[----:B------:R-:W-:Y:S02]  /*3fd50*/  STS.U16 [R3+0x4f00], R22 ;  /* 0x004f001603007388 */ /* 0x000fe40000000400 */
[----:B------:R-:W-:Y:S01]  /*3fd60*/  STS.U16 [R3+0x4f80], R24 ;  /* 0x004f801803007388 */ /* 0x000fe20000000400 */
[----:B0-----:R-:W2:Y:S04]  /*3fd70*/  LDL.LU R26, [R1+0x334] ;  /* 0x00033400011a7983 */ /* 0x001ea80000300800 */
[----:B------:R-:W-:Y:S01]  /*3fd80*/  STS.U16 [R3+0x5700], R12 ;  /* 0x0057000c03007388 */ /* 0x000fe20000000400 */
[----:B------:R-:W-:Y:S02]  /*3fd90*/  STS.U16 [R3+0x5780], R15 ;  /* 0x0057800f03007388 */ /* 0x000fe40000000400 */
[----:B------:R0:W-:Y:S02]  /*3fda0*/  STS.U16 [R3+0x5f00], R23 ;  /* 0x005f001703007388 */ /* 0x0001e40000000400 */
[----:B------:R0:W-:Y:S01]  /*3fdb0*/  STS.U16 [R3+0x5f80], R17 ;  /* 0x005f801103007388 */ /* 0x0001e20000000400 */
[----:B-1----:R-:W2:Y:S01]  /*3fdc0*/  LDL.LU R14, [R1+0x308] ;  /* 0x00030800010e7983 */ /* 0x002ea20000300800 */
[----:B---3--:R-:W3:Y:S03]  /*3fdd0*/  LDL.LU R2, [R1+0x304] ;  /* 0x0003040001027983 */ /* 0x008ee60000300800 */
[----:B----4-:R1:W-:Y:S01]  /*3fde0*/  STS.U16 [R3+0x6700], R16 ;  /* 0x0067001003007388 */ /* 0x0103e20000000400 */
[----:B------:R4:W-:Y:S03]  /*3fdf0*/  STS.U16 [R3+0x6780], R0 ;  /* 0x0067800003007388 */ /* 0x0009e60000000400 */
[----:B0-----:R-:W3:Y:S01]  /*3fe00*/  LDL.LU R23, [R1+0x298] ;  /* 0x0002980001177983 */ /* 0x001ee20000300800 */
[----:B------:R-:W3:Y:S03]  /*3fe10*/  LDL.LU R17, [R1+0x294] ;  /* 0x0002940001117983 */ /* 0x000ee60000300800 */
[----:B-1----:R-:W3:Y:S01]  /*3fe20*/  LDL.LU R16, [R1+0x268] ;  /* 0x0002680001107983 */ /* 0x002ee20000300800 */
[----:B----4-:R-:W4:Y:S02]  /*3fe30*/  LDL.LU R0, [R1+0x264] ;  /* 0x0002640001007983 */ /* 0x010f240000300800 */
[----:B------:R-:W4:Y:S02]  /*3fe40*/  LDL.LU R29, [R1+0x238] ;  /* 0x00023800011d7983 */ /* 0x000f240000300800 */
[----:B------:R-:W4:Y:S01]  /*3fe50*/  LDL.LU R15, [R1+0x234] ;  /* 0x00023400010f7983 */ /* 0x000f220000300800 */
        /* <DEDUP_REMOVED lines=21> */
[----:B---3--:R3:W-:Y:S01]  /*3ffb0*/  STS.U16 [R3+0x7780], R2 ;  /* 0x0077800203007388 */ /* 0x0087e20000000400 */
[----:B------:R4:W-:Y:S01]  /*3ffc0*/  STS.U16 [R3+0x7f00], R23 ;  /* 0x007f001703007388 */ /* 0x0009e20000000400 */
[----:B------:R4:W-:Y:S02]  /*3ffd0*/  STS.U16 [R3+0x7f80], R17 ;  /* 0x007f801103007388 */ /* 0x0009e40000000400 */
[----:B------:R4:W-:Y:S01]  /*3ffe0*/  STS.U16 [R3+0x8700], R16 ;  /* 0x0087001003007388 */ /* 0x0009e20000000400 */
[----:B0-----:R-:W2:Y:S01]  /*3fff0*/  LDL.LU R26, [R1+0x54] ;  /* 0x00005400011a7983 */ /* 0x001ea20000300800 */
[----:B-1----:R-:W2:Y:S02]  /*40000*/  LDL.LU R14, [R1+0xc] ;  /* 0x00000c00010e7983 */ /* 0x002ea40000300800 */
[----:B---3--:R-:W3:Y:S01]  /*40010*/  LDL.LU R2, [R1+0x8] ;  /* 0x0000080001027983 */ /* 0x008ee20000300800 */
[----:B----4-:R-:W4:Y:S01]  /*40020*/  LDL.LU R23, [R1+0x308c] ;  /* 0x00308c0001177983 */ /* 0x010f220000300800 */
[----:B------:R-:W3:Y:S02]  /*40030*/  LDL.LU R17, [R1+0x3088] ;  /* 0x0030880001117983 */ /* 0x000ee40000300800 */
[----:B------:R-:W3:Y:S01]  /*40040*/  LDL.LU R16, [R1+0x3084] ;  /* 0x0030840001107983 */ /* 0x000ee20000300800 */
[----:B------:R0:W-:Y:S04]  /*40050*/  STS.U16 [R3+0x8780], R0 ;  /* 0x0087800003007388 */ /* 0x0001e80000000400 */
[----:B0-----:R-:W3:Y:S01]  /*40060*/  LDL.LU R0, [R1+0x3080] ;  /* 0x0030800001007983 */ /* 0x001ee20000300800 */
[----:B------:R-:W-:Y:S02]  /*40070*/  STS.U16 [R3+0x8f00], R29 ;  /* 0x008f001d03007388 */ /* 0x000fe40000000400 */
[----:B------:R0:W-:Y:S02]  /*40080*/  STS.U16 [R3+0x8f80], R15 ;  /* 0x008f800f03007388 */ /* 0x0001e40000000400 */
[----:B0-----:R-:W4:Y:S04]  /*40090*/  LDL.LU R15, [R1+0x790] ;  /* 0x00079000010f7983 */ /* 0x001f280000300800 */
[----:B--2---:R0:W-:Y:S04]  /*400a0*/  STS.U16 [R3+0x9700], R13 ;  /* 0x0097000d03007388 */ /* 0x0041e80000000400 */
        /* <DEDUP_REMOVED lines=13> */
[----:B---3--:R0:W-:Y:S01]  /*40180*/  STS.U16 [R3+0xc780], R0 ;  /* 0x00c7800003007388 */ /* 0x0081e20000000400 */
[----:B------:R-:W-:Y:S02]  /*40190*/  STS.U16 [R3+0xcf00], R10 ;  /* 0x00cf000a03007388 */ /* 0x000fe40000000400 */
[----:B------:R-:W-:Y:S02]  /*401a0*/  STS.U16 [R3+0xcf80], R11 ;  /* 0x00cf800b03007388 */ /* 0x000fe40000000400 */
[----:B------:R-:W-:Y:S01]  /*401b0*/  STS.U16 [R3+0xd700], R22 ;  /* 0x00d7001603007388 */ /* 0x000fe20000000400 */
[----:B------:R-:W-:Y:S01]  /*401c0*/  STS.U16 [R3+0xd780], R24 ;  /* 0x00d7801803007388 */ /* 0x000fe20000000400 */
[----:B------:R-:W-:Y:S02]  /*401d0*/  STS.U16 [R3+0xdf00], R12 ;  /* 0x00df000c03007388 */ /* 0x000fe40000000400 */
[----:B------:R1:W-:Y:S01]  /*401e0*/  STS.U16 [R3+0xdf80], R26 ;  /* 0x00df801a03007388 */ /* 0x0003e20000000400 */
[----:B0-----:R-:W3:Y:S04]  /*401f0*/  LDL R0, [R1+0x6c8] ;  /* 0x0006c80001007983 */ /* 0x001ee80000100800 */
[----:B-1----:R-:W0:Y:S01]  /*40200*/  S2R R26, SR_TID.X ;  /* 0x00000000001a7919 */ /* 0x002e220000002100 */
[----:B------:R-:W-:Y:S02]  /*40210*/  STS.U16 [R3+0xe700], R14 ;  /* 0x00e7000e03007388 */ /* 0x000fe40000000400 */
[----:B------:R0:W-:Y:S02]  /*40220*/  STS.U16 [R3+0xe780], R2 ;  /* 0x00e7800203007388 */ /* 0x0001e40000000400 */
[----:B------:R-:W-:Y:S01]  /*40230*/  STS.U16 [R3+0xef00], R16 ;  /* 0x00ef001003007388 */ /* 0x000fe20000000400 */
[----:B------:R-:W-:Y:S01]  /*40240*/  STS.U16 [R3+0xef80], R17 ;  /* 0x00ef801103007388 */ /* 0x000fe20000000400 */
[----:B----4-:R-:W-:Y:S02]  /*40250*/  STS.U16 [R3+0xf700], R23 ;  /* 0x00f7001703007388 */ /* 0x010fe40000000400 */
[----:B------:R-:W-:Y:S01]  /*40260*/  STS.U16 [R3+0xf780], R25 ;  /* 0x00f7801903007388 */ /* 0x000fe20000000400 */
[----:B0-----:R-:W-:-:S02]  /*40270*/  LOP3.LUT R2, R26, 0x7, RZ, 0xc0, !PT ;  /* 0x000000071a027812 */ /* 0x001fc400078ec0ff */
[C---:B------:R-:W-:Y:S01]  /*40280*/  LOP3.LUT R14, R26.reuse, 0x20, RZ, 0xc0, !PT ;  /* 0x000000201a0e7812 */ /* 0x040fe200078ec0ff */
[----:B------:R-:W-:Y:S02]  /*40290*/  IMAD.SHL.U32 R26, R26, 0x2, RZ ;  /* 0x000000021a1a7824 */ /* 0x000fe400078e00ff */
[----:B------:R-:W-:Y:S02]  /*402a0*/  IMAD R2, R2, 0x110, RZ ;  /* 0x0000011002027824 */ /* 0x000fe400078e02ff */
[----:B------:R-:W-:-:S03]  /*402b0*/  IMAD.SHL.U32 R14, R14, 0x40, RZ ;  /* 0x000000400e0e7824 */ /* 0x000fc600078e00ff */
[----:B------:R-:W-:-:S04]  /*402c0*/  LOP3.LUT R2, R2, 0x30, R26, 0x78, !PT ;  /* 0x0000003002027812 */ /* 0x000fc800078e781a */
[----:B------:R-:W-:Y:S01]  /*402d0*/  LOP3.LUT R2, R2, R14, RZ, 0xfc, !PT ;  /* 0x0000000e02027212 */ /* 0x000fe200078efcff */
[----:B--2---:R-:W-:Y:S01]  /*402e0*/  STS.U16 [R3+0xff00], R13 ;  /* 0x00ff000d03007388 */ /* 0x004fe20000000400 */
[----:B------:R-:W-:Y:S02]  /*402f0*/  STS.U16 [R3+0xff80], R15 ;  /* 0x00ff800f03007388 */ /* 0x000fe40000000400 */
[----:B------:R-:W-:Y:S06]  /*40300*/  BAR.SYNC.DEFER_BLOCKING 0x0 ;  /* 0x0000000000007b1d */ /* 0x000fec0000010000 */
[----:B------:R-:W0:Y:S04]  /*40310*/  LDSM.16.M88.4 R4, [R2] ;  /* 0x000000000204783b */ /* 0x000e280000000200 */
[----:B------:R-:W1:Y:S04]  /*40320*/  LDSM.16.M88.4 R12, [R2+0x1000] ;  /* 0x00100000020c783b */ /* 0x000e680000000200 */
[----:B------:R-:W2:Y:S04]  /*40330*/  LDSM.16.M88.4 R8, [R2+0x2000] ;  /* 0x002000000208783b */ /* 0x000ea80000000200 */
[----:B------:R-:W4:Y:S04]  /*40340*/  LDSM.16.M88.4 R16, [R2+0x4000] ;  /* 0x004000000210783b */ /* 0x000f280000000200 */
[----:B------:R-:W-:Y:S04]  /*40350*/  LDSM.16.M88.4 R20, [R2+0xa000] ;  /* 0x00a000000214783b */ /* 0x000fe80000000200 */
[----:B---3--:R-:W-:Y:S04]  /*40360*/  LDSM.16.MT88.4 R24, [R0+0x10000] ;  /* 0x010000000018783b */ /* 0x008fe80000004200 */
[----:B0-----:R-:W-:Y:S01]  /*40370*/  STL.64 [R1+0x90], R4 ;  /* 0x0000900401007387 */ /* 0x001fe20000100a00 */
[----:B------:R-:W-:Y:S02]  /*40380*/  STL.64 [R1+0x98], R6 ;  /* 0x0000980601007387 */ /* 0x000fe40000100a00 */
[----:B-1----:R-:W-:Y:S02]  /*40390*/  STL.64 [R1+0x80], R12 ;  /* 0x0000800c01007387 */ /* 0x002fe40000100a00 */
[----:B------:R-:W0:Y:S01]  /*403a0*/  LDSM.16.M88.4 R4, [R2+0x3000] ;  /* 0x003000000204783b */ /* 0x000e220000000200 */
[----:B------:R-:W-:Y:S03]  /*403b0*/  STL.64 [R1+0x88], R14 ;  /* 0x0000880e01007387 */ /* 0x000fe60000100a00 */
[----:B------:R-:W1:Y:S04]  /*403c0*/  LDSM.16.M88.4 R12, [R2+0x5000] ;  /* 0x00500000020c783b */ /* 0x000e680000000200 */
[----:B--2---:R-:W-:Y:S02]  /*403d0*/  STL.64 [R1+0x70], R8 ;  /* 0x0000700801007387 */ /* 0x004fe40000100a00 */
[----:B------:R-:W-:Y:S02]  /*403e0*/  STL.64 [R1+0x78], R10 ;  /* 0x0000780a01007387 */ /* 0x000fe40000100a00 */
[----:B------:R-:W2:Y:S04]  /*403f0*/  LDSM.16.M88.4 R8, [R2+0x6000] ;  /* 0x006000000208783b */ /* 0x000ea80000000200 */
[----:B----4-:R-:W-:Y:S01]  /*40400*/  STL.64 [R1+0x50], R16 ;  /* 0x0000501001007387 */ /* 0x010fe20000100a00 */
[----:B------:R-:W-:Y:S02]  /*40410*/  STL.64 [R1+0x58], R18 ;  /* 0x0000581201007387 */ /* 0x000fe40000100a00 */
[----:B------:R-:W-:Y:S01]  /*40420*/  LDSM.16.M88.4 R16, [R2+0xb000] ;  /* 0x00b000000210783b */ /* 0x000fe20000000200 */
[----:B0-----:R-:W-:Y:S03]  /*40430*/  STL.64 [R1+0x68], R6 ;  /* 0x0000680601007387 */ /* 0x001fe60000100a00 */
[----:B-1----:R-:W-:Y:S02]  /*40440*/  STL.64 [R1+0x40], R12 ;  /* 0x0000400c01007387 */ /* 0x002fe40000100a00 */
[----:B------:R-:W-:Y:S02]  /*40450*/  STL.64 [R1+0x48], R14 ;  /* 0x0000480e01007387 */ /* 0x000fe40000100a00 */
[----:B------:R-:W-:Y:S02]  /*40460*/  STL.64 [R1+0x3078], R4 ;  /* 0x0030780401007387 */ /* 0x000fe40000100a00 */
[----:B------:R-:W0:Y:S04]  /*40470*/  LDSM.16.M88.4 R4, [R2+0x7000] ;  /* 0x007000000204783b */ /* 0x000e280000000200 */
[----:B------:R-:W1:Y:S04]  /*40480*/  LDSM.16.M88.4 R12, [R2+0x8000] ;  /* 0x00800000020c783b */ /* 0x000e680000000200 */
[----:B--2---:R-:W-:Y:S01]  /*40490*/  STL.64 [R1+0x30], R8 ;  /* 0x0000300801007387 */ /* 0x004fe20000100a00 */
[----:B------:R-:W-:Y:S02]  /*404a0*/  STL.64 [R1+0x38], R10 ;  /* 0x0000380a01007387 */ /* 0x000fe40000100a00 */
[----:B------:R-:W2:Y:S01]  /*404b0*/  LDSM.16.M88.4 R8, [R2+0x9000] ;  /* 0x009000000208783b */ /* 0x000ea20000000200 */
[----:B0-----:R-:W-:Y:S03]  /*404c0*/  STL.64 [R1+0x20], R4 ;  /* 0x0000200401007387 */ /* 0x001fe60000100a00 */
[----:B------:R0:W-:Y:S02]  /*404d0*/  STL.64 [R1+0x28], R6 ;  /* 0x0000280601007387 */ /* 0x0001e40000100a00 */
[----:B0-----:R-:W3:Y:S01]  /*404e0*/  LDL R6, [R1+0x6d8] ;  /* 0x0006d80001067983 */ /* 0x001ee20000100800 */
[----:B-1----:R-:W-:Y:S02]  /*404f0*/  STL.64 [R1+0x10], R12 ;  /* 0x0000100c01007387 */ /* 0x002fe40000100a00 */
[----:B------:R-:W-:Y:S02]  /*40500*/  STL.64 [R1+0x18], R14 ;  /* 0x0000180e01007387 */ /* 0x000fe40000100a00 */
[----:B------:R-:W4:Y:S01]  /*40510*/  LDL.LU.64 R4, [R1+0x80] ;  /* 0x0000800001047983 */ /* 0x000f220000300a00 */
[----:B--2---:R-:W-:Y:S01]  /*40520*/  STL.64 [R1], R8 ;  /* 0x0000000801007387 */ /* 0x004fe20000100a00 */
[----:B------:R-:W-:Y:S02]  /*40530*/  STL.64 [R1+0x8], R10 ;  /* 0x0000080a01007387 */ /* 0x000fe40000100a00 */
[----:B------:R-:W-:Y:S02]  /*40540*/  STL.64 [R1+0x3010], R22 ;  /* 0x0030101601007387 */ /* 0x000fe40000100a00 */
[----:B------:R-:W-:Y:S01]  /*40550*/  STL.64 [R1+0x3008], R20 ;  /* 0x0030081401007387 */ /* 0x000fe20000100a00 */
[----:B------:R-:W0:Y:S04]  /*40560*/  LDSM.16.M88.4 R12, [R2+0xc000] ;  /* 0x00c00000020c783b */ /* 0x000e280000000200 */
[----:B------:R-:W-:Y:S01]  /*40570*/  STL [R1+0x2e5c], R18 ;  /* 0x002e5c1201007387 */ /* 0x000fe20000100800 */
[----:B------:R-:W-:Y:S02]  /*40580*/  STL [R1+0x2e58], R19 ;  /* 0x002e581301007387 */ /* 0x000fe40000100800 */
[----:B------:R-:W-:Y:S02]  /*40590*/  STL.64 [R1+0x3058], R16 ;  /* 0x0030581001007387 */ /* 0x000fe40000100a00 */
[----:B------:R-:W1:Y:S04]  /*405a0*/  LDSM.16.M88.4 R16, [R2+0xd000] ;  /* 0x00d000000210783b */ /* 0x000e680000000200 */
[----:B------:R-:W2:Y:S04]  /*405b0*/  LDSM.16.M88.4 R8, [R2+0xe000] ;  /* 0x00e000000208783b */ /* 0x000ea80000000200 */
[----:B0-----:R-:W-:Y:S01]  /*405c0*/  STL [R1+0x2e18], R14 ;  /* 0x002e180e01007387 */ /* 0x001fe20000100800 */
[----:B------:R-:W-:Y:S02]  /*405d0*/  STL [R1+0x2e14], R15 ;  /* 0x002e140f01007387 */ /* 0x000fe40000100800 */
[----:B------:R0:W-:Y:S02]  /*405e0*/  STL.64 [R1+0x3000], R12 ;  /* 0x0030000c01007387 */ /* 0x0001e40000100a00 */
[----:B0-----:R-:W4:Y:S01]  /*405f0*/  LDL.LU.64 R12, [R1+0x90] ;  /* 0x00009000010c7983 */ /* 0x001f220000300a00 */
[----:B-1----:R-:W-:Y:S02]  /*40600*/  STL.64 [R1+0xb0], R16 ;  /* 0x0000b01001007387 */ /* 0x002fe40000100a00 */
[----:B------:R-:W-:Y:S02]  /*40610*/  STL.64 [R1+0xb8], R18 ;  /* 0x0000b81201007387 */ /* 0x000fe40000100a00 */
[----:B------:R-:W0:Y:S01]  /*40620*/  LDSM.16.M88.4 R16, [R2+0xf000] ;  /* 0x00f000000210783b */ /* 0x000e220000000200 */
[----:B--2---:R-:W-:-:S03]  /*40630*/  IMAD.MOV.U32 R22, RZ, RZ, R8 ;  /* 0x000000ffff167224 */ /* 0x004fc600078e0008 */
[----:B------:R-:W-:Y:S04]  /*40640*/  STL.64 [R1+0x178], R10 ;  /* 0x0001780a01007387 */ /* 0x000fe80000100a00 */
[----:B------:R1:W-:Y:S01]  /*40650*/  STL [R1+0x3070], R22 ;  /* 0x0030701601007387 */ /* 0x0003e20000100800 */
[----:B------:R-:W4:Y:S03]  /*40660*/  LDL.LU.64 R20, [R1+0x4f0] ;  /* 0x0004f00001147983 */ /* 0x000f260000300a00 */
[----:B-1----:R-:W4:Y:S01]  /*40670*/  LDL.LU.64 R22, [R1+0x4f8] ;  /* 0x0004f80001167983 */ /* 0x002f220000300a00 */
[----:B------:R-:W-:Y:S03]  /*40680*/  STL [R1+0x2838], R2 ;  /* 0x0028380201007387 */ /* 0x000fe60000100800 */
[----:B0-----:R0:W-:Y:S01]  /*40690*/  STL.64 [R1+0x1a0], R16 ;  /* 0x0001a01001007387 */ /* 0x0011e20000100a00 */
[----:B------:R-:W-:Y:S03]  /*406a0*/  STL.64 [R1+0x1a8], R18 ;  /* 0x0001a81201007387 */ /* 0x000fe60000100a00 */
[----:B0-----:R-:W2:Y:S01]  /*406b0*/  LDL.LU.64 R16, [R1+0x40] ;  /* 0x0000400001107983 */ /* 0x001ea20000300a00 */
[----:B------:R-:W-:-:S03]  /*406c0*/  IMAD.MOV.U32 R3, RZ, RZ, R9 ;  /* 0x000000ffff037224 */ /* 0x000fc600078e0009 */
[----:B---3--:R-:W0:Y:S01]  /*406d0*/  LDSM.16.MT88.4 R8, [R6+0x10000] ;  /* 0x010000000608783b */ /* 0x008e220000004200 */
[C---:B----4-:R-:W-:Y:S01]  /*406e0*/  HMMA.16816.F32 R20, R24.reuse, R12, R20 ;  /* 0x0000000c1814723c */ /* 0x050fe20000001814 */
[----:B------:R-:W-:Y:S02]  /*406f0*/  IMAD.MOV.U32 R29, RZ, RZ, R12 ;  /* 0x000000ffff1d7224 */ /* 0x000fe400078e000c */
[----:B------:R-:W-:Y:S01]  /*40700*/  IMAD.MOV.U32 R28, RZ, RZ, R13 ;  /* 0x000000ffff1c7224 */ /* 0x000fe200078e000d */
[----:B--2---:R1:W-:Y:S04]  /*40710*/  STL.64 [R1+0x3068], R16 ;  /* 0x0030681001007387 */ /* 0x0043e80000100a00 */
[----:B-1----:R-:W2:Y:S01]  /*40720*/  LDL.LU.64 R16, [R1+0x50] ;  /* 0x0000500001107983 */ /* 0x002ea20000300a00 */
[----:B0-----:R-:W-:Y:S02]  /*40730*/  STL [R1+0x2fc4], R8 ;  /* 0x002fc40801007387 */ /* 0x001fe40000100800 */
[----:B------:R0:W-:Y:S02]  /*40740*/  STL [R1+0x2fc0], R9 ;  /* 0x002fc00901007387 */ /* 0x0001e40000100800 */
[----:B------:R-:W-:Y:S01]  /*40750*/  STL [R1+0x2fbc], R10 ;  /* 0x002fbc0a01007387 */ /* 0x000fe20000100800 */
[----:B------:R1:W-:Y:S04]  /*40760*/  STL [R1+0x2fb8], R11 ;  /* 0x002fb80b01007387 */ /* 0x0003e80000100800 */
[----:B0-----:R-:W3:Y:S01]  /*40770*/  LDL.LU.64 R8, [R1+0x4e0] ;  /* 0x0004e00001087983 */ /* 0x001ee20000300a00 */
[----:B-1----:R-:W3:Y:S04]  /*40780*/  LDL.LU.64 R10, [R1+0x4e8] ;  /* 0x0004e800010a7983 */ /* 0x002ee80000300a00 */
[----:B------:R0:W-:Y:S01]  /*40790*/  STL.64 [R1+0x290], R20 ;  /* 0x0002901401007387 */ /* 0x0001e20000100a00 */
[----:B------:R1:W-:Y:S04]  /*407a0*/  STL.64 [R1+0x298], R22 ;  /* 0x0002981601007387 */ /* 0x0003e80000100a00 */
[----:B0-----:R-:W4:Y:S01]  /*407b0*/  LDL.LU.64 R20, [R1+0x4c0] ;  /* 0x0004c00001147983 */ /* 0x001f220000300a00 */
[----:B-1----:R-:W4:Y:S02]  /*407c0*/  LDL.LU.64 R22, [R1+0x4c8] ;  /* 0x0004c80001167983 */ /* 0x002f240000300a00 */
[----:B------:R-:W2:Y:S01]  /*407d0*/  LDL.LU.64 R12, [R1+0x30] ;  /* 0x00003000010c7983 */ /* 0x000ea20000300a00 */
[C---:B---3--:R-:W-:Y:S01]  /*407e0*/  HMMA.16816.F32 R8, R24.reuse, R4, R8 ;  /* 0x000000041808723c */ /* 0x048fe20000001808 */
[----:B--2---:R0:W-:Y:S04]  /*407f0*/  STL.64 [R1+0x3060], R12 ;  /* 0x0030600c01007387 */ /* 0x0041e80000100a00 */
[----:B0-----:R-:W2:Y:S01]  /*40800*/  LDL.LU.64 R12, [R1+0x70] ;  /* 0x00007000010c7983 */ /* 0x001ea20000300a00 */
[----:B------:R-:W-:Y:S02]  /*40810*/  STL [R1+0x2fcc], R28 ;  /* 0x002fcc1c01007387 */ /* 0x000fe40000100800 */
[----:B------:R-:W-:Y:S11]  /*40820*/  STL [R1+0x2fc8], R29 ;  /* 0x002fc81d01007387 */ /* 0x000ff60000100800 */
[----:B------:R-:W-:Y:S04]  /*40830*/  @!UPT UIADD3 URZ, URZ, URZ, URZ ;  /* 0x0000003f3f3ff290 */ /* 0x000fe8000fffe03f */
[----:B------:R-:W-:Y:S01]  /*40840*/  STL.64 [R1+0x280], R8 ;  /* 0x0002800801007387 */ /* 0x000fe20000100a00 */
[----:B------:R0:W-:Y:S02]  /*40850*/  STL.64 [R1+0x288], R10 ;  /* 0x0002880a01007387 */ /* 0x0001e40000100a00 */
[----:B0-----:R-:W-:Y:S02]  /*40860*/  IMAD.MOV.U32 R11, RZ, RZ, R5 ;  /* 0x000000ffff0b7224 */ /* 0x001fe400078e0005 */
[----:B------:R-:W-:Y:S02]  /*40870*/  IMAD.MOV.U32 R10, RZ, RZ, R4 ;  /* 0x000000ffff0a7224 */ /* 0x000fe400078e0004 */
[----:B------:R-:W4:Y:S01]  /*40880*/  LDL.LU.64 R4, [R1+0x3078] ;  /* 0x0030780001047983 */ /* 0x000f220000300a00 */
[----:B------:R-:W-:Y:S02]  /*40890*/  STL [R1+0x2fd4], R11 ;  /* 0x002fd40b01007387 */ /* 0x000fe40000100800 */
[----:B------:R0:W-:Y:S02]  /*408a0*/  STL [R1+0x2fd0], R10 ;  /* 0x002fd00a01007387 */ /* 0x0001e40000100800 */
[----:B------:R-:W2:Y:S01]  /*408b0*/  LDL.LU.64 R8, [R1+0x4d0] ;  /* 0x0004d00001087983 */ /* 0x000ea20000300a00 */
[----:B0-----:R-:W2:Y:S01]  /*408c0*/  LDL.LU.64 R10, [R1+0x4d8] ;  /* 0x0004d800010a7983 */ /* 0x001ea20000300a00 */
[C---:B----4-:R-:W-:Y:S08]  /*408d0*/  HMMA.16816.F32 R20, R24.reuse, R4, R20 ;  /* 0x000000041814723c */ /* 0x050ff00000001814 */
[----:B--2---:R-:W-:Y:S01]  /*408e0*/  HMMA.16816.F32 R8, R24, R12, R8 ;  /* 0x0000000c1808723c */ /* 0x004fe20000001808 */
[----:B------:R-:W-:-:S02]  /*408f0*/  IMAD.MOV.U32 R28, RZ, RZ, R4 ;  /* 0x000000ffff1c7224 */ /* 0x000fc400078e0004 */
[----:B------:R-:W-:Y:S11]  /*40900*/  IMAD.MOV.U32 R29, RZ, RZ, R5 ;  /* 0x000000ffff1d7224 */ /* 0x000ff600078e0005 */
[----:B------:R-:W-:Y:S09]  /*40910*/  @!UPT UIADD3 URZ, URZ, URZ, URZ ;  /* 0x0000003f3f3ff290 */ /* 0x000ff2000fffe03f */
[----:B------:R0:W-:Y:S01]  /*40920*/  STL.64 [R1+0x270], R8 ;  /* 0x0002700801007387 */ /* 0x0001e20000100a00 */
[----:B------:R-:W-:Y:S02]  /*40930*/  STL.64 [R1+0x278], R10 ;  /* 0x0002780a01007387 */ /* 0x000fe40000100a00 */
[----:B0-----:R-:W-:Y:S02]  /*40940*/  IMAD.MOV.U32 R9, RZ, RZ, R13 ;  /* 0x000000ffff097224 */ /* 0x001fe400078e000d */
[----:B------:R-:W-:Y:S02]  /*40950*/  IMAD.MOV.U32 R8, RZ, RZ, R12 ;  /* 0x000000ffff087224 */ /* 0x000fe400078e000c */
[----:B------:R-:W2:Y:S01]  /*40960*/  LDL.LU.64 R12, [R1+0x4a0] ;  /* 0x0004a000010c7983 */ /* 0x000ea20000300a00 */
[----:B------:R-:W2:Y:S02]  /*40970*/  LDL.LU.64 R14, [R1+0x4a8] ;  /* 0x0004a800010e7983 */ /* 0x000ea40000300a00 */
[----:B------:R-:W-:Y:S02]  /*40980*/  STL [R1+0x2fdc], R9 ;  /* 0x002fdc0901007387 */ /* 0x000fe40000100800 */
[----:B------:R0:W-:Y:S02]  /*40990*/  STL [R1+0x2fd8], R8 ;  /* 0x002fd80801007387 */ /* 0x0001e40000100800 */
[----:B0-----:R-:W3:Y:S01]  /*409a0*/  LDL.LU.64 R8, [R1+0x4b0] ;  /* 0x0004b00001087983 */ /* 0x001ee20000300a00 */
[----:B------:R-:W3:Y:S02]  /*409b0*/  LDL.LU.64 R10, [R1+0x4b8] ;  /* 0x0004b800010a7983 */ /* 0x000ee40000300a00 */
[----:B------:R-:W-:Y:S02]  /*409c0*/  STL.64 [R1+0x260], R20 ;  /* 0x0002601401007387 */ /* 0x000fe40000100a00 */
[----:B------:R0:W-:Y:S02]  /*409d0*/  STL.64 [R1+0x268], R22 ;  /* 0x0002681601007387 */ /* 0x0001e40000100a00 */
[----:B0-----:R-:W4:Y:S01]  /*409e0*/  LDL.LU R22, [R1+0x3070] ;  /* 0x0030700001167983 */ /* 0x001f220000300800 */
[----:B------:R-:W2:Y:S02]  /*409f0*/  LDL.LU.64 R4, [R1+0x490] ;  /* 0x0004900001047983 */ /* 0x000ea40000300a00 */
[----:B------:R-:W2:Y:S02]  /*40a00*/  LDL.LU.64 R6, [R1+0x498] ;  /* 0x0004980001067983 */ /* 0x000ea40000300a00 */
[----:B------:R-:W2:Y:S02]  /*40a10*/  LDL.LU.64 R20, [R1] ;  /* 0x0000000001147983 */ /* 0x000ea40000300a00 */
[----:B--2---:R0:W-:Y:S04]  /*40a20*/  STL.64 [R1+0x3028], R20 ;  /* 0x0030281401007387 */ /* 0x0041e80000100a00 */
[----:B0-----:R-:W2:Y:S01]  /*40a30*/  LDL.LU.64 R20, [R1+0x10] ;  /* 0x0000100001147983 */ /* 0x001ea20000300a00 */
[C---:B---3--:R-:W-:Y:S03]  /*40a40*/  HMMA.16816.F32 R8, R24.reuse, R16, R8 ;  /* 0x000000101808723c */ /* 0x048fe60000001808 */
[----:B--2---:R0:W-:Y:S04]  /*40a50*/  STL.64 [R1+0x3040], R20 ;  /* 0x0030401401007387 */ /* 0x0041e80000100a00 */
[----:B0-----:R-:W2:Y:S01]  /*40a60*/  LDL.LU.64 R20, [R1+0x20] ;  /* 0x0000200001147983 */ /* 0x001ea20000300a00 */
[----:B------:R-:W-:Y:S02]  /*40a70*/  STL [R1+0x2fe4], R29 ;  /* 0x002fe41d01007387 */ /* 0x000fe40000100800 */
[----:B------:R-:W-:Y:S11]  /*40a80*/  STL [R1+0x2fe0], R28 ;  /* 0x002fe01c01007387 */ /* 0x000ff60000100800 */
[----:B------:R-:W-:Y:S02]  /*40a90*/  @!UPT UIADD3 URZ, URZ, URZ, URZ ;  /* 0x0000003f3f3ff290 */ /* 0x000fe4000fffe03f */
[----:B------:R-:W-:Y:S01]  /*40aa0*/  STL.64 [R1+0x250], R8 ;  /* 0x0002500801007387 */ /* 0x000fe20000100a00 */
[----:B------:R0:W-:Y:S02]  /*40ab0*/  STL.64 [R1+0x258], R10 ;  /* 0x0002580a01007387 */ /* 0x0001e40000100a00 */
[----:B0-----:R-:W-:Y:S02]  /*40ac0*/  IMAD.MOV.U32 R11, RZ, RZ, R16 ;  /* 0x000000ffff0b7224 */ /* 0x001fe400078e0010 */
[----:B------:R-:W-:Y:S02]  /*40ad0*/  IMAD.MOV.U32 R10, RZ, RZ, R17 ;  /* 0x000000ffff0a7224 */ /* 0x000fe400078e0011 */
[----:B------:R-:W3:Y:S01]  /*40ae0*/  LDL.LU.64 R16, [R1+0x3068] ;  /* 0x0030680001107983 */ /* 0x000ee20000300a00 */
[----:B------:R-:W-:Y:S01]  /*40af0*/  STL [R1+0x2fe8], R11 ;  /* 0x002fe80b01007387 */ /* 0x000fe20000100800 */
[C---:B---3--:R-:W-:Y:S11]  /*40b00*/  HMMA.16816.F32 R12, R24.reuse, R16, R12 ;  /* 0x00000010180c723c */ /* 0x048ff6000000180c */
[----:B------:R-:W-:Y:S11]  /*40b10*/  @!UPT UIADD3 URZ, URZ, URZ, URZ ;  /* 0x0000003f3f3ff290 */ /* 0x000ff6000fffe03f */
[----:B------:R-:W-:Y:S01]  /*40b20*/  @!UPT UIADD3 URZ, URZ, URZ, URZ ;  /* 0x0000003f3f3ff290 */ /* 0x000fe2000fffe03f */
[----:B------:R0:W-:Y:S01]  /*40b30*/  STL.64 [R1+0x240], R12 ;  /* 0x0002400c01007387 */ /* 0x0001e20000100a00 */
[----:B------:R-:W-:Y:S03]  /*40b40*/  STL.64 [R1+0x248], R14 ;  /* 0x0002480e01007387 */ /* 0x000fe60000100a00 */
[----:B0-----:R-:W3:Y:S01]  /*40b50*/  LDL.LU.64 R12, [R1+0x3060] ;  /* 0x00306000010c7983 */ /* 0x001ee20000300a00 */
[----:B------:R-:W-:Y:S02]  /*40b60*/  IMAD.MOV.U32 R9, RZ, RZ, R16 ;  /* 0x000000ffff097224 */ /* 0x000fe400078e0010 */
[----:B------:R-:W-:Y:S02]  /*40b70*/  IMAD.MOV.U32 R8, RZ, RZ, R17 ;  /* 0x000000ffff087224 */ /* 0x000fe400078e0011 */
[----:B------:R-:W2:Y:S01]  /*40b80*/  LDL.LU.64 R16, [R1+0x3058] ;  /* 0x0030580001107983 */ /* 0x000ea20000300a00 */
[----:B------:R-:W-:Y:S02]  /*40b90*/  STL [R1+0x3050], R10 ;  /* 0x0030500a01007387 */ /* 0x000fe40000100800 */
[----:B------:R0:W-:Y:S01]  /*40ba0*/  STL.64 [R1+0x3048], R8 ;  /* 0x0030480801007387 */ /* 0x0001e20000100a00 */
[----:B---3--:R-:W-:Y:S11]  /*40bb0*/  HMMA.16816.F32 R4, R24, R12, R4 ;  /* 0x0000000c1804723c */ /* 0x008ff60000001804 */
[----:B------:R-:W-:Y:S11]  /*40bc0*/  @!UPT UIADD3 URZ, URZ, URZ, URZ ;  /* 0x0000003f3f3ff290 */ /* 0x000ff6000fffe03f */
[----:B------:R-:W-:Y:S01]  /*40bd0*/  @!UPT UIADD3 URZ, URZ, URZ, URZ ;  /* 0x0000003f3f3ff290 */ /* 0x000fe2000fffe03f */
[----:B------:R-:W-:Y:S01]  /*40be0*/  STL.64 [R1+0x238], R6 ;  /* 0x0002380601007387 */ /* 0x000fe20000100a00 */
[----:B0-----:R-:W3:Y:S02]  /*40bf0*/  LDL.LU.64 R8, [R1+0x500] ;  /* 0x0005000001087983 */ /* 0x001ee40000300a00 */
[----:B------:R-:W3:Y:S02]  /*40c00*/  LDL.LU.64 R10, [R1+0x508] ;  /* 0x00050800010a7983 */ /* 0x000ee40000300a00 */
[----:B------:R-:W-:Y:S02]  /*40c10*/  IMAD.MOV.U32 R18, RZ, RZ, R4 ;  /* 0x000000ffff127224 */ /* 0x000fe400078e0004 */
[----:B------:R-:W-:Y:S02]  /*40c20*/  IMAD.MOV.U32 R19, RZ, RZ, R5 ;  /* 0x000000ffff137224 */ /* 0x000fe400078e0005 */
[----:B------:R-:W0:Y:S04]  /*40c30*/  LDSM.16.MT88.4 R4, [R0+0x10400] ;  /* 0x010400000004783b */ /* 0x000e280000004200 */
[----:B------:R-:W-:Y:S01]  /*40c40*/  STL.64 [R1+0x3020], R18 ;  /* 0x0030201201007387 */ /* 0x000fe20000100a00 */
[----:B--2---:R1:W-:Y:S03]  /*40c50*/  STL.64 [R1+0x3018], R16 ;  /* 0x0030181001007387 */ /* 0x0043e60000100a00 */
[----:B-1----:R-:W2:Y:S01]  /*40c60*/  LDL.LU.64 R16, [R1+0x440] ;  /* 0x0004400001107983 */ /* 0x002ea20000300a00 */
[----:B------:R-:W2:Y:S02]  /*40c70*/  LDL.LU.64 R18, [R1+0x448] ;  /* 0x0004480001127983 */ /* 0x000ea40000300a00 */
[----:B------:R-:W-:-:S02]  /*40c80*/  IMAD.MOV.U32 R29, RZ, RZ, R12 ;  /* 0x000000ffff1d7224 */ /* 0x000fc400078e000c */
[----:B------:R-:W-:Y:S01]  /*40c90*/  IMAD.MOV.U32 R28, RZ, RZ, R13 ;  /* 0x000000ffff1c7224 */ /* 0x000fe200078e000d */
[----:B---3--:R-:W-:Y:S01]  /*40ca0*/  HMMA.16816.F32 R8, R24, R20, R8 ;  /* 0x000000141808723c */ /* 0x008fe20000001808 */
[----:B--2---:R-:W-:Y:S01]  /*40cb0*/  STL.64 [R1+0x3038], R18 ;  /* 0x0030381201007387 */ /* 0x004fe20000100a00 */
[----:B------:R1:W-:Y:S03]  /*40cc0*/  STL.64 [R1+0x3030], R16 ;  /* 0x0030301001007387 */ /* 0x0003e60000100a00 */
[----:B-1----:R-:W2:Y:S01]  /*40cd0*/  LDL.LU.64 R16, [R1+0x450] ;  /* 0x0004500001107983 */ /* 0x002ea20000300a00 */
[----:B------:R-:W2:Y:S02]  /*40ce0*/  LDL.LU.64 R18, [R1+0x458] ;  /* 0x0004580001127983 */ /* 0x000ea40000300a00 */
[----:B------:R-:W3:Y:S02]  /*40cf0*/  LDL.LU.64 R12, [R1+0x430] ;  /* 0x00043000010c7983 */ /* 0x000ee40000300a00 */
[----:B------:R-:W3:Y:S01]  /*40d00*/  LDL.LU.64 R14, [R1+0x438] ;  /* 0x00043800010e7983 */ /* 0x000ee20000300a00 */
[----:B0-----:R0:W-:Y:S01]  /*40d10*/  STL.64 [R1+0x2e80], R6 ;  /* 0x002e800601007387 */ /* 0x0011e20000100a00 */
[----:B------:R-:W-:Y:S02]  /*40d20*/  STL.64 [R1+0x2e78], R4 ;  /* 0x002e780401007387 */ /* 0x000fe40000100a00 */
[----:B------:R-:W-:Y:S09]  /*40d30*/  STL [R1+0x2d40], R0 ;  /* 0x002d400001007387 */ /* 0x000ff20000100800 */
[----:B------:R-:W-:Y:S01]  /*40d40*/  STL.64 [R1+0x220], R8 ;  /* 0x0002200801007387 */ /* 0x000fe20000100a00 */
[----:B------:R1:W-:Y:S01]  /*40d50*/  STL.64 [R1+0x228], R10 ;  /* 0x0002280a01007387 */ /* 0x0003e20000100a00 */
[----:B0-----:R-:W-:-:S03]  /*40d60*/  IMAD.MOV.U32 R6, RZ, RZ, R21 ;  /* 0x000000ffff067224 */ /* 0x001fc600078e0015 */
[----:B-1----:R-:W2:Y:S01]  /*40d70*/  LDL.LU R10, [R1+0x3050] ;  /* 0x00305000010a7983 */ /* 0x002ea20000300800 */
[----:B------:R-:W2:Y:S02]  /*40d80*/  LDL.LU.64 R8, [R1+0x3048] ;  /* 0x0030480001087983 */ /* 0x000ea40000300a00 */
[----:B------:R-:W-:Y:S02]  /*40d90*/  IMAD.MOV.U32 R11, RZ, RZ, R20 ;  /* 0x000000ffff0b7224 */ /* 0x000fe400078e0014 */
[----:B------:R-:W2:Y:S02]  /*40da0*/  LDL.LU.64 R20, [R1+0x3040] ;  /* 0x0030400001147983 */ /* 0x000ea40000300a00 */
[----:B--2---:R-:W-:Y:S02]  /*40db0*/  HMMA.16816.F32 R16, R24, R20, R16 ;  /* 0x000000141810723c */ /* 0x004fe40000001810 */
[----:B------:R-:W-:Y:S01]  /*40dc0*/  STL.64 [R1+0x2ff8], R10 ;  /* 0x002ff80a01007387 */ /* 0x000fe20000100a00 */
[----:B------:R0:W-:Y:S02]  /*40dd0*/  STL.64 [R1+0x2ff0], R8 ;  /* 0x002ff00801007387 */ /* 0x0001e40000100a00 */
[----:B------:R-:W-:-:S02]  /*40de0*/  IMAD.MOV.U32 R2, RZ, RZ, R20 ;  /* 0x000000ffff027224 */ /* 0x000fc400078e0014 */
[----:B------:R-:W-:Y:S01]  /*40df0*/  IMAD.MOV.U32 R0, RZ, RZ, R21 ;  /* 0x000000ffff007224 */ /* 0x000fe200078e0015 */
[----:B0-----:R-:W2:Y:S11]  /*40e00*/  LDL.LU.64 R8, [R1+0xb0] ;  /* 0x0000b00001087983 */ /* 0x001eb60000300a00 */
[----:B------:R-:W-:Y:S04]  /*40e10*/  @!UPT UIADD3 URZ, URZ, URZ, URZ ;  /* 0x0000003f3f3ff290 */ /* 0x000fe8000fffe03f */
[----:B------:R-:W-:Y:S01]  /*40e20*/  STL.64 [R1+0x210], R16 ;  /* 0x0002101001007387 */ /* 0x000fe20000100a00 */
[----:B------:R0:W-:Y:S03]  /*40e30*/  STL.64 [R1+0x218], R18 ;  /* 0x0002181201007387 */ /* 0x0001e60000100a00 */
[----:B0-----:R-:W2:Y:S01]  /*40e40*/  LDL.LU.64 R18, [R1+0x3038] ;  /* 0x0030380001127983 */ /* 0x001ea20000300a00 */
[----:B------:R-:W2:Y:S02]  /*40e50*/  LDL.LU.64 R16, [R1+0x3030] ;  /* 0x0030300001107983 */ /* 0x000ea40000300a00 */
[----:B------:R-:W2:Y:S02]  /*40e60*/  LDL.LU.64 R20, [R1+0x3028] ;  /* 0x0030280001147983 */ /* 0x000ea40000300a00 */
[----:B----4-:R-:W-:Y:S01]  /*40e70*/  IMAD.MOV.U32 R4, RZ, RZ, R22 ;  /* 0x000000ffff047224 */ /* 0x010fe200078e0016 */
[----:B--2---:R-:W-:Y:S01]  /*40e80*/  HMMA.16816.F32 R16, R24, R20, R16 ;  /* 0x000000141810723c */ /* 0x004fe20000001810 */
[----:B------:R-:W-:-:S02]  /*40e90*/  IMAD.MOV.U32 R11, RZ, RZ, R20 ;  /* 0x000000ffff0b7224 */ /* 0x000fc400078e0014 */
[----:B------:R-:W-:Y:S11]  /*40ea0*/  IMAD.MOV.U32 R10, RZ, RZ, R21 ;  /* 0x000000ffff0a7224 */ /* 0x000ff600078e0015 */
[----:B------:R-:W-:Y:S09]  /*40eb0*/  @!UPT UIADD3 URZ, URZ, URZ, URZ ;  /* 0x0000003f3f3ff290 */ /* 0x000ff2000fffe03f */
[----:B------:R-:W-:Y:S01]  /*40ec0*/  STL.64 [R1+0x200], R16 ;  /* 0x0002001001007387 */ /* 0x000fe20000100a00 */
[----:B------:R0:W-:Y:S03]  /*40ed0*/  STL.64 [R1+0x208], R18 ;  /* 0x0002081201007387 */ /* 0x0001e60000100a00 */
[----:B0-----:R-:W2:Y:S01]  /*40ee0*/  LDL.LU.64 R18, [R1+0x3020] ;  /* 0x0030200001127983 */ /* 0x001ea20000300a00 */
[----:B------:R-:W4:Y:S02]  /*40ef0*/  LDL.LU.64 R16, [R1+0x3018] ;  /* 0x0030180001107983 */ /* 0x000f240000300a00 */
[----:B------:R-:W2:Y:S02]  /*40f00*/  LDL.LU.64 R22, [R1+0x3010] ;  /* 0x0030100001167983 */ /* 0x000ea40000300a00 */
[----:B------:R-:W3:Y:S02]  /*40f10*/  LDL.LU.64 R20, [R1+0x3008] ;  /* 0x0030080001147983 */ /* 0x000ee40000300a00 */
[C---:B---3--:R-:W-:Y:S11]  /*40f20*/  HMMA.16816.F32 R12, R24.reuse, R20, R12 ;  /* 0x00000014180c723c */ /* 0x048ff6000000180c */
[----:B------:R-:W-:Y:S11]  /*40f30*/  @!UPT UIADD3 URZ, URZ, URZ, URZ ;  /* 0x0000003f3f3ff290 */ /* 0x000ff6000fffe03f */
[----:B------:R-:W-:Y:S01]  /*40f40*/  @!UPT UIADD3 URZ, URZ, URZ, URZ ;  /* 0x0000003f3f3ff290 */ /* 0x000fe2000fffe03f */
[----:B------:R0:W-:Y:S01]  /*40f50*/  STL.64 [R1+0x1f0], R12 ;  /* 0x0001f00c01007387 */ /* 0x0001e20000100a00 */
[----:B------:R-:W-:Y:S03]  /*40f60*/  STL.64 [R1+0x1f8], R14 ;  /* 0x0001f80e01007387 */ /* 0x000fe60000100a00 */
[----:B0-----:R-:W3:Y:S01]  /*40f70*/  LDL.LU.64 R12, [R1+0x3000] ;  /* 0x00300000010c7983 */ /* 0x001ee20000300a00 */
[----:B------:R-:W3:Y:S02]  /*40f80*/  LDL R7, [R1+0x6d8] ;  /* 0x0006d80001077983 */ /* 0x000ee40000100800 */
[----:B--2---:R-:W-:Y:S02]  /*40f90*/  STL.64 [R1+0x2ed8], R22 ;  /* 0x002ed81601007387 */ /* 0x004fe40000100a00 */
[----:B------:R0:W-:Y:S02]  /*40fa0*/  STL.64 [R1+0x2ed0], R20 ;  /* 0x002ed01401007387 */ /* 0x0001e40000100a00 */
[----:B0-----:R-:W4:Y:S01]  /*40fb0*/  LDL.LU.64 R20, [R1+0x420] ;  /* 0x0004200001147983 */ /* 0x001f220000300a00 */
[----:B------:R-:W4:Y:S02]  /*40fc0*/  LDL.LU.64 R22, [R1+0x428] ;  /* 0x0004280001167983 */ /* 0x000f240000300a00 */
[----:B------:R-:W-:Y:S01]  /*40fd0*/  IMAD.MOV.U32 R5, RZ, RZ, R3 ;  /* 0x000000ffff057224 */ /* 0x000fe200078e0003 */
[----:B----4-:R-:W-:Y:S11]  /*40fe0*/  HMMA.16816.F32 R20, R24, R16, R20 ;  /* 0x000000101814723c */ /* 0x010ff60000001814 */
[----:B------:R-:W-:Y:S11]  /*40ff0*/  @!UPT UIADD3 URZ, URZ, URZ, URZ ;  /* 0x0000003f3f3ff290 */ /* 0x000ff6000fffe03f */
[----:B------:R-:W-:Y:S01]  /*41000*/  @!UPT UIADD3 URZ, URZ, URZ, URZ ;  /* 0x0000003f3f3ff290 */ /* 0x000fe2000fffe03f */
[----:B------:R0:W-:Y:S01]  /*41010*/  STL [R1+0x1e0], R20 ;  /* 0x0001e01401007387 */ /* 0x0001e20000100800 */
[----:B------:R-:W-:Y:S02]  /*41020*/  IMAD.MOV.U32 R14, RZ, RZ, R21 ;  /* 0x000000ffff0e7224 */ /* 0x000fe400078e0015 */
[----:B------:R-:W-:Y:S02]  /*41030*/  IMAD.MOV.U32 R21, RZ, RZ, R10 ;  /* 0x000000ffff157224 */ /* 0x000fe400078e000a */
[----:B------:R-:W-:Y:S02]  /*41040*/  IMAD.MOV.U32 R15, RZ, RZ, R22 ;  /* 0x000000ffff0f7224 */ /* 0x000fe400078e0016 */
[----:B------:R-:W-:Y:S02]  /*41050*/  IMAD.MOV.U32 R3, RZ, RZ, R23 ;  /* 0x000000ffff037224 */ /* 0x000fe400078e0017 */
[----:B0-----:R-:W-:-:S05]  /*41060*/  IMAD.MOV.U32 R20, RZ, RZ, R11 ;  /* 0x000000ffff147224 */ /* 0x001fca00078e000b */
[----:B------:R0:W-:Y:S04]  /*41070*/  STL.64 [R1+0x2ef0], R20 ;  /* 0x002ef01401007387 */ /* 0x0001e80000100a00 */
[----:B0-----:R-:W3:Y:S01]  /*41080*/  LDL.LU.64 R20, [R1+0x410] ;  /* 0x0004100001147983 */ /* 0x001ee20000300a00 */
[----:B------:R-:W3:Y:S02]  /*41090*/  LDL.LU.64 R22, [R1+0x418] ;  /* 0x0004180001167983 */ /* 0x000ee40000300a00 */
[----:B------:R-:W-:Y:S02]  /*410a0*/  STL.64 [R1+0x2ec8], R18 ;  /* 0x002ec81201007387 */ /* 0x000fe40000100a00 */
[----:B------:R0:W-:Y:S02]  /*410b0*/  STL.64 [R1+0x2ec0], R16 ;  /* 0x002ec01001007387 */ /* 0x0001e40000100a00 */
[----:B0-----:R-:W2:Y:S04]  /*410c0*/  LDL R16, [R1+0x1a0] ;  /* 0x0001a00001107983 */ /* 0x001ea80000100800 */
[----:B------:R-:W2:Y:S01]  /*410d0*/  LDL R17, [R1+0x1a4] ;  /* 0x0001a40001117983 */ /* 0x000ea20000100800 */
[----:B------:R-:W-:Y:S02]  /*410e0*/  STL [R1+0x2e24], R3 ;  /* 0x002e240301007387 */ /* 0x000fe40000100800 */
[----:B------:R-:W-:Y:S02]  /*410f0*/  STL [R1+0x2e20], R15 ;  /* 0x002e200f01007387 */ /* 0x000fe40000100800 */
[----:B------:R-:W-:Y:S01]  /*41100*/  STL [R1+0x2e1c], R14 ;  /* 0x002e1c0e01007387 */ /* 0x000fe20000100800 */
[----:B---3--:R-:W-:Y:S11]  /*41110*/  HMMA.16816.F32 R20, R24, R12, R20 ;  /* 0x0000000c1814723c */ /* 0x008ff60000001814 */
[----:B------:R-:W-:Y:S11]  /*41120*/  @!UPT UIADD3 URZ, URZ, URZ, URZ ;  /* 0x0000003f3f3ff290 */ /* 0x000ff6000fffe03f */
[----:B------:R-:W-:Y:S01]  /*41130*/  @!UPT UIADD3 URZ, URZ, URZ, URZ ;  /* 0x0000003f3f3ff290 */ /* 0x000fe2000fffe03f */
[----:B------:R0:W-:Y:S01]  /*41140*/  STL.64 [R1+0x1d0], R20 ;  /* 0x0001d01401007387 */ /* 0x0001e20000100a00 */
[----:B------:R-:W-:Y:S02]  /*41150*/  STL.64 [R1+0x1d8], R22 ;  /* 0x0001d81601007387 */ /* 0x000fe40000100a00 */
[----:B0-----:R-:W-:Y:S02]  /*41160*/  IMAD.MOV.U32 R20, RZ, RZ, R2 ;  /* 0x000000ffff147224 */ /* 0x001fe400078e0002 */
[----:B------:R-:W-:-:S05]  /*41170*/  IMAD.MOV.U32 R21, RZ, RZ, R0 ;  /* 0x000000ffff157224 */ /* 0x000fca00078e0000 */
[----:B------:R0:W-:Y:S04]  /*41180*/  STL.64 [R1+0x2f08], R20 ;  /* 0x002f081401007387 */ /* 0x0001e80000100a00 */
[----:B0-----:R-:W3:Y:S01]  /*41190*/  LDL.LU.64 R20, [R1+0x400] ;  /* 0x0004000001147983 */ /* 0x001ee20000300a00 */
[----:B------:R-:W3:Y:S02]  /*411a0*/  LDL.LU.64 R22, [R1+0x408] ;  /* 0x0004080001167983 */ /* 0x000ee40000300a00 */
[----:B------:R-:W4:Y:S02]  /*411b0*/  LDL.LU.64 R10, [R1+0x2ff8] ;  /* 0x002ff800010a7983 */ /* 0x000f240000300a00 */
[----:B------:R-:W-:Y:S02]  /*411c0*/  IMAD.MOV.U32 R2, RZ, RZ, R8 ;  /* 0x000000ffff027224 */ /* 0x000fe400078e0008 */
[----:B------:R-:W-:Y:S01]  /*411d0*/  IMAD.MOV.U32 R0, RZ, RZ, R9 ;  /* 0x000000ffff007224 */ /* 0x000fe200078e0009 */
[C---:B---3--:R-:W-:Y:S01]  /*411e0*/  HMMA.16816.F32 R20, R24.reuse, R8, R20 ;  /* 0x000000081814723c */ /* 0x048fe20000001814 */
[----:B------:R-:W3:Y:S11]  /*411f0*/  LDL.LU.64 R8, [R1+0x2ff0] ;  /* 0x002ff00001087983 */ /* 0x000ef60000300a00 */
[----:B------:R-:W-:Y:S11]  /*41200*/  @!UPT UIADD3 URZ, URZ, URZ, URZ ;  /* 0x0000003f3f3ff290 */ /* 0x000ff6000fffe03f */
[----:B------:R4:W-:Y:S01]  /*41210*/  STL [R1+0x1c0], R20 ;  /* 0x0001c01401007387 */ /* 0x0009e20000100800 */
[----:B------:R-:W-:Y:S02]  /*41220*/  IMAD.MOV.U32 R3, RZ, RZ, R21 ;  /* 0x000000ffff037224 */ /* 0x000fe400078e0015 */
[----:B------:R-:W-:Y:S02]  /*41230*/  IMAD.MOV.U32 R21, RZ, RZ, R6 ;  /* 0x000000ffff157224 */ /* 0x000fe400078e0006 */
[----:B------:R-:W-:Y:S02]  /*41240*/  IMAD.MOV.U32 R15, RZ, RZ, R22 ;  /* 0x000000ffff0f7224 */ /* 0x000fe400078e0016 */
[----:B------:R-:W-:Y:S02]  /*41250*/  IMAD.MOV.U32 R14, RZ, RZ, R23 ;  /* 0x000000ffff0e7224 */ /* 0x000fe400078e0017 */
[----:B----4-:R-:W-:Y:S02]  /*41260*/  IMAD.MOV.U32 R20, RZ, RZ, R11 ;  /* 0x000000ffff147224 */ /* 0x010fe400078e000b */
[----:B------:R-:W4:Y:S03]  /*41270*/  LDL.LU R11, [R1+0x2fe8] ;  /* 0x002fe800010b7983 */ /* 0x000f260000300800 */
[----:B------:R0:W-:Y:S02]  /*41280*/  STL.64 [R1+0x2f20], R20 ;  /* 0x002f201401007387 */ /* 0x0001e40000100a00 */
[----:B0-----:R-:W2:Y:S01]  /*41290*/  LDL.LU.64 R20, [R1+0x3f0] ;  /* 0x0003f00001147983 */ /* 0x001ea20000300a00 */
[----:B------:R-:W2:Y:S02]  /*412a0*/  LDL.LU.64 R22, [R1+0x3f8] ;  /* 0x0003f80001167983 */ /* 0x000ea40000300a00 */
[----:B------:R-:W-:Y:S02]  /*412b0*/  STL.64 [R1+0x2eb8], R14 ;  /* 0x002eb80e01007387 */ /* 0x000fe40000100a00 */
[----:B------:R0:W-:Y:S02]  /*412c0*/  STL.64 [R1+0x2eb0], R12 ;  /* 0x002eb00c01007387 */ /* 0x0001e40000100a00 */
[----:B0-----:R-:W3:Y:S01]  /*412d0*/  LDL.LU.64 R12, [R1+0x3d0] ;  /* 0x0003d000010c7983 */ /* 0x001ee20000300a00 */
[----:B------:R-:W3:Y:S01]  /*412e0*/  LDL.LU.64 R14, [R1+0x3d8] ;  /* 0x0003d800010e7983 */ /* 0x000ee20000300a00 */
[C---:B--2---:R-:W-:Y:S08]  /*412f0*/  HMMA.16816.F32 R20, R24.reuse, R4, R20 ;  /* 0x000000041814723c */ /* 0x044ff00000001814 */
[----:B---3--:R-:W-:Y:S01]  /*41300*/  HMMA.16816.F32 R12, R24, R16, R12 ;  /* 0x00000010180c723c */ /* 0x008fe2000000180c */
[----:B------:R-:W0:Y:S11]  /*41310*/  LDSM.16.MT88.4 R24, [R7+0x10400] ;  /* 0x010400000718783b */ /* 0x000e360000004200 */
[----:B------:R-:W-:Y:S03]  /*41320*/  @!UPT UIADD3 URZ, URZ, URZ, URZ ;  /* 0x0000003f3f3ff290 */ /* 0x000fe6000fffe03f */
[----:B------:R1:W-:Y:S01]  /*41330*/  STL.64 [R1+0x1b0], R20 ;  /* 0x0001b01401007387 */ /* 0x0003e20000100a00 */
[----:B------:R-:W-:Y:S02]  /*41340*/  STL.64 [R1+0x1b8], R22 ;  /* 0x0001b81601007387 */ /* 0x000fe40000100a00 */
[----:B-1----:R-:W-:Y:S02]  /*41350*/  IMAD.MOV.U32 R20, RZ, RZ, R29 ;  /* 0x000000ffff147224 */ /* 0x002fe400078e001d */
[----:B------:R-:W-:Y:S01]  /*41360*/  IMAD.MOV.U32 R21, RZ, RZ, R28 ;  /* 0x000000ffff157224 */ /* 0x000fe200078e001c */
[----:B------:R-:W2:Y:S01]  /*41370*/  LDL.LU R29, [R1+0x2fe4] ;  /* 0x002fe400011d7983 */ /* 0x000ea20000300800 */
[----:B------:R-:W3:Y:S03]  /*41380*/  LDL.LU R28, [R1+0x2fe0] ;  /* 0x002fe000011c7983 */ /* 0x000ee60000300800 */
[----:B------:R1:W-:Y:S01]  /*41390*/  STL.64 [R1+0x2f38], R20 ;  /* 0x002f381401007387 */ /* 0x0003e20000100a00 */
[----:B------:R4:W-:Y:S02]  /*413a0*/  STL.64 [R1+0x2e98], R4 ;  /* 0x002e980401007387 */ /* 0x0009e40000100a00 */
[----:B------:R-:W-:Y:S02]  /*413b0*/  STL.64 [R1+0x190], R12 ;  /* 0x0001900c01007387 */ /* 0x000fe40000100a00 */
[----:B------:R-:W-:Y:S02]  /*413c0*/  STL.64 [R1+0x198], R14 ;  /* 0x0001980e01007387 */ /* 0x000fe40000100a00 */
[----:B-1----:R-:W-:-:S02]  /*413d0*/  IMAD.MOV.U32 R20, RZ, RZ, R9 ;  /* 0x000000ffff147224 */ /* 0x002fc400078e0009 */
[----:B------:R-:W-:Y:S01]  /*413e0*/  IMAD.MOV.U32 R21, RZ, RZ, R8 ;  /* 0x000000ffff157224 */ /* 0x000fe200078e0008 */
[----:B------:R-:W3:Y:S01]  /*413f0*/  LDL.LU R9, [R1+0x2fdc] ;  /* 0x002fdc0001097983 */ /* 0x000ee20000300800 */
[----:B------:R-:W3:Y:S02]  /*41400*/  LDL.LU R8, [R1+0x2fd8] ;  /* 0x002fd80001087983 */ /* 0x000ee40000300800 */
[----:B----4-:R-:W-:Y:S02]  /*41410*/  IMAD.MOV.U32 R4, RZ, RZ, R11 ;  /* 0x000000ffff047224 */ /* 0x010fe400078e000b */
[----:B------:R-:W-:Y:S01]  /*41420*/  IMAD.MOV.U32 R5, RZ, RZ, R10 ;  /* 0x000000ffff057224 */ /* 0x000fe200078e000a */
[----:B------:R-:W-:Y:S01]  /*41430*/  STL.64 [R1+0x2f50], R20 ;  /* 0x002f501401007387 */ /* 0x000fe20000100a00 */
[----:B------:R-:W4:Y:S02]  /*41440*/  LDL.LU R11, [R1+0x2fd4] ;  /* 0x002fd400010b7983 */ /* 0x000f240000300800 */
[----:B------:R-:W4:Y:S01]  /*41450*/  LDL.LU R10, [R1+0x2fd0] ;  /* 0x002fd000010a7983 */ /* 0x000f220000300800 */
[----:B------:R2:W-:Y:S02]  /*41460*/  STL.64 [R1+0x2f58], R4 ;  /* 0x002f580401007387 */ /* 0x0005e40000100a00 */
[----:B--2---:R-:W-:-:S02]  /*41470*/  IMAD.MOV.U32 R5, RZ, RZ, R29 ;  /* 0x000000ffff057224 */ /* 0x004fc400078e001d */
[----:B---3--:R-:W-:Y:S02]  /*41480*/  IMAD.MOV.U32 R4, RZ, RZ, R28 ;  /* 0x000000ffff047224 */ /* 0x008fe400078e001c */
[----:B------:R-:W2:Y:S01]  /*41490*/  LDL.LU R28, [R1+0x2fcc] ;  /* 0x002fcc00011c7983 */ /* 0x000ea20000300800 */
[----:B------:R-:W3:Y:S02]  /*414a0*/  LDL.LU R29, [R1+0x2fc8] ;  /* 0x002fc800011d7983 */ /* 0x000ee40000300800 */
[----:B------:R1:W-:Y:S02]  /*414b0*/  STL.64 [R1+0x2f70], R4 ;  /* 0x002f700401007387 */ /* 0x0003e40000100a00 */
[----:B-1----:R-:W-:Y:S02]  /*414c0*/  IMAD.MOV.U32 R5, RZ, RZ, R9 ;  /* 0x000000ffff057224 */ /* 0x002fe400078e0009 */
[----:B------:R-:W-:Y:S02]  /*414d0*/  IMAD.MOV.U32 R4, RZ, RZ, R8 ;  /* 0x000000ffff047224 */ /* 0x000fe400078e0008 */
[----:B------:R-:W2:Y:S01]  /*414e0*/  LDL.LU R8, [R1+0x2fc4] ;  /* 0x002fc40001087983 */ /* 0x000ea20000300800 */
[----:B------:R-:W2:Y:S02]  /*414f0*/  LDL.LU R9, [R1+0x2fc0] ;  /* 0x002fc00001097983 */ /* 0x000ea40000300800 */
[----:B------:R4:W-:Y:S02]  /*41500*/  STL.64 [R1+0x2f88], R4 ;  /* 0x002f880401007387 */ /* 0x0009e40000100a00 */
[----:B----4-:R-:W-:-:S02]  /*41510*/  IMAD.MOV.U32 R4, RZ, RZ, R10 ;  /* 0x000000ffff047224 */ /* 0x010fc400078e000a */
[----:B------:R-:W-:Y:S01]  /*41520*/  IMAD.MOV.U32 R5, RZ, RZ, R11 ;  /* 0x000000ffff057224 */ /* 0x000fe200078e000b */
[----:B------:R-:W4:Y:S01]  /*41530*/  LDL.LU R10, [R1+0x2fbc] ;  /* 0x002fbc00010a7983 */ /* 0x000f220000300800 */
[----:B------:R-:W4:Y:S03]  /*41540*/  LDL.LU R11, [R1+0x2fb8] ;  /* 0x002fb800010b7983 */ /* 0x000f260000300800 */
[----:B------:R-:W-:Y:S01]  /*41550*/  STL.64 [R1+0x2fa0], R4 ;  /* 0x002fa00401007387 */ /* 0x000fe20000100a00 */
[----:B------:R-:W2:Y:S02]  /*41560*/  LDL.LU.64 R20, [R1+0x3c0] ;  /* 0x0003c00001147983 */ /* 0x000ea40000300a00 */
[----:B------:R-:W2:Y:S02]  /*41570*/  LDL.LU.64 R22, [R1+0x3c8] ;  /* 0x0003c80001167983 */ /* 0x000ea40000300a00 */
[----:B--2---:R-:W-:Y:S01]  /*41580*/  STL.64 [R1+0x2f68], R22 ;  /* 0x002f681601007387 */ /* 0x004fe20000100a00 */
[----:B------:R1:W-:Y:S03]  /*41590*/  STL.64 [R1+0x2f60], R20 ;  /* 0x002f601401007387 */ /* 0x0003e60000100a00 */
[----:B-1----:R-:W2:Y:S01]  /*415a0*/  LDL.LU.64 R20, [R1+0x3e0] ;  /* 0x0003e00001147983 */ /* 0x002ea20000300a00 */
[----:B------:R-:W2:Y:S03]  /*415b0*/  LDL.LU.64 R22, [R1+0x3e8] ;  /* 0x0003e80001167983 */ /* 0x000ea60000300a00 */
        /* <DEDUP_REMOVED lines=10> */
[----:B-1----:R-:W4:Y:S01]  /*41660*/  LDL.LU.64 R20, [R1+0x480] ;  /* 0x0004800001147983 */ /* 0x002f220000300a00 */
[----:B------:R-:W4:Y:S02]  /*41670*/  LDL.LU.64 R22, [R1+0x488] ;  /* 0x0004880001167983 */ /* 0x000f240000300a00 */
        /* <DEDUP_REMOVED lines=13> */
[----:B------:R-:W2:Y:S02]  /*41750*/  LDL.LU.64 R18, [R1+0x398] ;  /* 0x0003980001127983 */ /* 0x000ea40000300a00 */
[----:B---3--:R-:W-:-:S02]  /*41760*/  IMAD.MOV.U32 R4, RZ, RZ, R29 ;  /* 0x000000ffff047224 */ /* 0x008fc400078e001d */
[----:B------:R-:W-:-:S07]  /*41770*/  IMAD.MOV.U32 R5, RZ, RZ, R28 ;  /* 0x000000ffff057224 */ /* 0x000fce00078e001c */
[C---:B----4-:R-:W-:Y:S01]  /*41780*/  HMMA.16816.F32 R4, R8.reuse, R4, R20 ;  /* 0x000000040804723c */ /* 0x050fe20000001814 */
[----:B--2---:R-:W-:Y:S01]  /*41790*/  STL.64 [R1+0x2f30], R18 ;  /* 0x002f301201007387 */ /* 0x004fe20000100a00 */
[----:B------:R1:W-:Y:S03]  /*417a0*/  STL.64 [R1+0x2f28], R16 ;  /* 0x002f281001007387 */ /* 0x0003e60000100a00 */
[----:B-1----:R-:W2:Y:S01]  /*417b0*/  LDL.LU.64 R16, [R1+0x3a0] ;  /* 0x0003a00001107983 */ /* 0x002ea20000300a00 */
[----:B------:R-:W3:Y:S03]  /*417c0*/  LDL.LU.64 R18, [R1+0x3a8] ;  /* 0x0003a80001127983 */ /* 0x000ee60000300a00 */
[----:B---3--:R-:W-:Y:S01]  /*417d0*/  STL.64 [R1+0x2f48], R18 ;  /* 0x002f481201007387 */ /* 0x008fe20000100a00 */
[----:B--2---:R1:W-:Y:S03]  /*417e0*/  STL.64 [R1+0x2f40], R16 ;  /* 0x002f401001007387 */ /* 0x0043e60000100a00 */
[----:B-1----:R-:W2:Y:S01]  /*417f0*/  LDL.LU.64 R16, [R1+0x3b0] ;  /* 0x0003b00001107983 */ /* 0x002ea20000300a00 */
[----:B------:R-:W2:Y:S02]  /*41800*/  LDL.LU.64 R18, [R1+0x3b8] ;  /* 0x0003b80001127983 */ /* 0x000ea40000300a00 */
[----:B------:R-:W3:Y:S02]  /*41810*/  LDL.LU.64 R12, [R1+0x350] ;  /* 0x00035000010c7983 */ /* 0x000ee40000300a00 */
[----:B------:R-:W3:Y:S01]  /*41820*/  LDL.LU.64 R14, [R1+0x358] ;  /* 0x00035800010e7983 */ /* 0x000ee20000300a00 */
[----:B0-----:R-:W-:Y:S01]  /*41830*/  STL [R1+0x2d4c], R25 ;  /* 0x002d4c1901007387 */ /* 0x001fe20000100800 */
[----:B------:R-:W-:Y:S02]  /*41840*/  STL [R1+0x2d48], R26 ;  /* 0x002d481a01007387 */ /* 0x000fe40000100800 */
[----:B------:R-:W-:Y:S02]  /*41850*/  STL [R1+0x2d44], R27 ;  /* 0x002d441b01007387 */ /* 0x000fe40000100800 */
[----:B------:R-:W4:Y:S01]  /*41860*/  LDL.LU.64 R22, [R1+0x2fb0] ;  /* 0x002fb00001167983 */ /* 0x000f220000300a00 */
[----:B------:R-:W4:Y:S01]  /*41870*/  LDL.LU.64 R20, [R1+0x2fa8] ;  /* 0x002fa80001147983 */ /* 0x000f220000300a00 */
[----:B------:R0:W-:Y:S02]  /*41880*/  STL.64 [R1+0x180], R4 ;  /* 0x0001800401007387 */ /* 0x0001e40000100a00 */
[----:B------:R4:W-:Y:S01]  /*41890*/  STL.64 [R1+0x188], R6 ;  /* 0x0001880601007387 */ /* 0x0009e20000100a00 */
[----:B0-----:R-:W4:Y:S02]  /*418a0*/  LDL.LU.64 R4, [R1+0x2fa0] ;  /* 0x002fa00001047983 */ /* 0x001f240000300a00 */
[C---:B----4-:R-:W-:Y:S02]  /*418b0*/  HMMA.16816.F32 R4, R8.reuse, R4, R20 ;  /* 0x000000040804723c */ /* 0x050fe40000001814 */
[----:B------:R-:W4:Y:S01]  /*418c0*/  LDL.LU.64 R22, [R1+0x2f98] ;  /* 0x002f980001167983 */ /* 0x000f220000300a00 */
[----:B------:R-:W4:Y:S11]  /*418d0*/  LDL.LU.64 R20, [R1+0x2f90] ;  /* 0x002f900001147983 */ /* 0x000f360000300a00 */
[----:B------:R-:W-:Y:S09]  /*418e0*/  @!UPT UIADD3 URZ, URZ, URZ, URZ ;  /* 0x0000003f3f3ff290 */ /* 0x000ff2000fffe03f */
[----:B------:R0:W-:Y:S01]  /*418f0*/  STL.64 [R1+0x160], R4 ;  /* 0x0001600401007387 */ /* 0x0001e20000100a00 */
[----:B------:R4:W-:Y:S03]  /*41900*/  STL.64 [R1+0x168], R6 ;  /* 0x0001680601007387 */ /* 0x0009e60000100a00 */
        /* <DEDUP_REMOVED lines=16> */
[----:B------:R-:W2:Y:S11]  /*41a10*/  LDL.LU.64 R20, [R1+0x2f50] ;  /* 0x002f500001147983 */ /* 0x000eb60000300a00 */
[----:B------:R-:W-:Y:S10]  /*41a20*/  @!UPT UIADD3 URZ, URZ, URZ, URZ ;  /* 0x0000003f3f3ff290 */ /* 0x000ff4000fffe03f */
[----:B------:R-:W-:Y:S01]  /*41a30*/  STL.64 [R1+0x130], R4 ;  /* 0x0001300401007387 */ /* 0x000fe20000100a00 */
[----:B------:R-:W-:Y:S01]  /*41a40*/  STL.64 [R1+0x138], R6 ;  /* 0x0001380601007387 */ /* 0x000fe20000100a00 */
[C---:B--2---:R-:W-:Y:S02]  /*41a50*/  HMMA.16816.F32 R20, R8.reuse, R20, R16 ;  /* 0x000000140814723c */ /* 0x044fe40000001810 */
[----:B------:R-:W2:Y:S01]  /*41a60*/  LDL.LU.64 R18, [R1+0x2f48] ;  /* 0x002f480001127983 */ /* 0x000ea20000300a00 */
[----:B------:R-:W2:Y:S11]  /*41a70*/  LDL.LU.64 R16, [R1+0x2f40] ;  /* 0x002f400001107983 */ /* 0x000eb60000300a00 */
[----:B------:R-:W-:Y:S09]  /*41a80*/  @!UPT UIADD3 URZ, URZ, URZ, URZ ;  /* 0x0000003f3f3ff290 */ /* 0x000ff2000fffe03f */
[----:B------:R0:W-:Y:S01]  /*41a90*/  STL.64 [R1+0x120], R20 ;  /* 0x0001201401007387 */ /* 0x0001e20000100a00 */
[----:B------:R2:W-:Y:S03]  /*41aa0*/  STL.64 [R1+0x128], R22 ;  /* 0x0001281601007387 */ /* 0x0005e60000100a00 */
[----:B0-----:R-:W2:Y:S02]  /*41ab0*/  LDL.LU.64 R20, [R1+0x2f38] ;  /* 0x002f380001147983 */ /* 0x001ea40000300a00 */
        /* <DEDUP_REMOVED lines=25> */
[----:B------:R-:W-:Y:S01]  /*41c50*/  STL.64 [R1+0xe0], R20 ;  /* 0x0000e01401007387 */ /* 0x000fe20000100a00 */
[----:B------:R0:W-:Y:S03]  /*41c60*/  STL.64 [R1+0xe8], R22 ;  /* 0x0000e81601007387 */ /* 0x0001e60000100a00 */
[----:B0-----:R-:W4:Y:S01]  /*41c70*/  LDL.LU.64 R22, [R1+0x2ed8] ;  /* 0x002ed80001167983 */ /* 0x001f220000300a00 */
[----:B------:R-:W2:Y:S02]  /*41c80*/  LDL.LU.64 R20, [R1+0x2ed0] ;  /* 0x002ed00001147983 */ /* 0x000ea40000300a00 */
[C---:B--2---:R-:W-:Y:S11]  /*41c90*/  HMMA.16816.F32 R16, R8.reuse, R20, R16 ;  /* 0x000000140810723c */ /* 0x044ff60000001810 */
[----:B------:R-:W-:Y:S11]  /*41ca0*/  @!UPT UIADD3 URZ, URZ, URZ, URZ ;  /* 0x0000003f3f3ff290 */ /* 0x000ff6000fffe03f */
[----:B------:R-:W-:Y:S01]  /*41cb0*/  @!UPT UIADD3 URZ, URZ, URZ, URZ ;  /* 0x0000003f3f3ff290 */ /* 0x000fe2000fffe03f */
[----:B------:R-:W-:Y:S01]  /*41cc0*/  STL.64 [R1+0xd0], R16 ;  /* 0x0000d01001007387 */ /* 0x000fe20000100a00 */
[----:B------:R0:W-:Y:S03]  /*41cd0*/  STL.64 [R1+0xd8], R18 ;  /* 0x0000d81201007387 */ /* 0x0001e60000100a00 */
[----:B0-----:R-:W2:Y:S01]  /*41ce0*/  LDL.LU.64 R18, [R1+0x2ec8] ;  /* 0x002ec80001127983 */ /* 0x001ea20000300a00 */
[----:B------:R-:W3:Y:S02]  /*41cf0*/  LDL.LU.64 R16, [R1+0x2ec0] ;  /* 0x002ec00001107983 */ /* 0x000ee40000300a00 */
[----:B----4-:R0:W-:Y:S02]  /*41d00*/  STL.64 [R1+0x2df0], R22 ;  /* 0x002df01601007387 */ /* 0x0101e40000100a00 */
[----:B------:R-:W4:Y:S01]  /*41d10*/  LDL.LU.64 R20, [R1+0x2d0] ;  /* 0x0002d00001147983 */ /* 0x000f220000300a00 */
[----:B0-----:R-:W4:Y:S01]  /*41d20*/  LDL.LU.64 R22, [R1+0x2d8] ;  /* 0x0002d80001167983 */ /* 0x001f220000300a00 */
[C---:B---3--:R-:W-:Y:S11]  /*41d30*/  HMMA.16816.F32 R12, R8.reuse, R16, R12 ;  /* 0x00000010080c723c */ /* 0x048ff6000000180c */
[----:B------:R-:W-:Y:S11]  /*41d40*/  @!UPT UIADD3 URZ, URZ, URZ, URZ ;  /* 0x0000003f3f3ff290 */ /* 0x000ff6000fffe03f */
[----:B------:R-:W-:Y:S02]  /*41d50*/  @!UPT UIADD3 URZ, URZ, URZ, URZ ;  /* 0x0000003f3f3ff290 */ /* 0x000fe4000fffe03f */
[----:B------:R-:W-:Y:S02]  /*41d60*/  IMAD.MOV.U32 R26, RZ, RZ, R13 ;  /* 0x000000ffff1a7224 */ /* 0x000fe400078e000d */
[----:B------:R-:W-:Y:S02]  /*41d70*/  IMAD.MOV.U32 R27, RZ, RZ, R14 ;  /* 0x000000ffff1b7224 */ /* 0x000fe400078e000e */
[----:B------:R-:W-:Y:S01]  /*41d80*/  IMAD.MOV.U32 R25, RZ, RZ, R12 ;  /* 0x000000ffff197224 */ /* 0x000fe200078e000c */
[----:B------:R0:W-:Y:S04]  /*41d90*/  STL [R1+0xcc], R15 ;  /* 0x0000cc0f01007387 */ /* 0x0001e80000100800 */
[----:B0-----:R-:W3:Y:S01]  /*41da0*/  LDL.LU.64 R14, [R1+0x2eb8] ;  /* 0x002eb800010e7983 */ /* 0x001ee20000300a00 */
[----:B------:R-:W4:Y:S02]  /*41db0*/  LDL.LU.64 R12, [R1+0x2eb0] ;  /* 0x002eb000010c7983 */ /* 0x000f240000300a00 */
[----:B------:R-:W-:Y:S02]  /*41dc0*/  STL.64 [R1+0x2d58], R26 ;  /* 0x002d581a01007387 */ /* 0x000fe40000100a00 */
[----:B------:R0:W-:Y:S02]  /*41dd0*/  STL.64 [R1+0x2d50], R24 ;  /* 0x002d501801007387 */ /* 0x0001e40000100a00 */
[----:B0-----:R-:W2:Y:S01]  /*41de0*/  LDL.LU.64 R24, [R1+0x1a0] ;  /* 0x0001a00001187983 */ /* 0x001ea20000300a00 */
[----:B------:R-:W2:Y:S03]  /*41df0*/  LDL.64 R26, [R1+0x1a8] ;  /* 0x0001a800011a7983 */ /* 0x000ea60000100a00 */
[----:B--2---:R-:W-:Y:S01]  /*41e00*/  STL.64 [R1+0x2e90], R26 ;  /* 0x002e901a01007387 */ /* 0x004fe20000100a00 */
[----:B------:R0:W-:Y:S03]  /*41e10*/  STL.64 [R1+0x2e88], R24 ;  /* 0x002e881801007387 */ /* 0x0001e60000100a00 */
[----:B0-----:R-:W2:Y:S01]  /*41e20*/  LDL.LU.64 R24, [R1+0x2b0] ;  /* 0x0002b00001187983 */ /* 0x001ea20000300a00 */
[----:B------:R-:W2:Y:S01]  /*41e30*/  LDL.LU.64 R26, [R1+0x2b8] ;  /* 0x0002b800011a7983 */ /* 0x000ea20000300a00 */
[----:B----4-:R-:W-:Y:S01]  /*41e40*/  HMMA.16816.F32 R20, R8, R12, R20 ;  /* 0x0000000c0814723c */ /* 0x010fe20000001814 */
[----:B------:R-:W-:-:S02]  /*41e50*/  IMAD.MOV.U32 R4, RZ, RZ, R2 ;  /* 0x000000ffff047224 */ /* 0x000fc400078e0002 */
[----:B------:R-:W-:Y:S01]  /*41e60*/  IMAD.MOV.U32 R5, RZ, RZ, R0 ;  /* 0x000000ffff057224 */ /* 0x000fe200078e0000 */
[----:B--2---:R-:W-:Y:S01]  /*41e70*/  STL.64 [R1+0x2ea8], R26 ;  /* 0x002ea81a01007387 */ /* 0x004fe20000100a00 */
[----:B------:R0:W-:Y:S03]  /*41e80*/  STL.64 [R1+0x2ea0], R24 ;  /* 0x002ea01801007387 */ /* 0x0001e60000100a00 */
[----:B0-----:R-:W2:Y:S01]  /*41e90*/  LDL.LU.64 R24, [R1+0x2a0] ;  /* 0x0002a00001187983 */ /* 0x001ea20000300a00 */
[----:B------:R-:W2:Y:S11]  /*41ea0*/  LDL.LU.64 R26, [R1+0x2a8] ;  /* 0x0002a800011a7983 */ /* 0x000eb60000300a00 */
[----:B------:R-:W-:Y:S04]  /*41eb0*/  @!UPT UIADD3 URZ, URZ, URZ, URZ ;  /* 0x0000003f3f3ff290 */ /* 0x000fe8000fffe03f */
[----:B------:R-:W-:Y:S02]  /*41ec0*/  IMAD.MOV.U32 R16, RZ, RZ, R23 ;  /* 0x000000ffff107224 */ /* 0x000fe400078e0017 */
[----:B------:R-:W-:Y:S01]  /*41ed0*/  IMAD.MOV.U32 R17, RZ, RZ, R22 ;  /* 0x000000ffff117224 */ /* 0x000fe200078e0016 */
[----:B------:R-:W-:Y:S01]  /*41ee0*/  STL [R1+0xa0], R20 ;  /* 0x0000a01401007387 */ /* 0x000fe20000100800 */
[----:B------:R-:W4:Y:S02]  /*41ef0*/  LDL.LU.64 R22, [R1+0x98] ;  /* 0x0000980001167983 */ /* 0x000f240000300a00 */
[----:B------:R-:W-:Y:S02]  /*41f00*/  IMAD.MOV.U32 R0, RZ, RZ, R21 ;  /* 0x000000ffff007224 */ /* 0x000fe400078e0015 */
[----:B------:R-:W-:Y:S01]  /*41f10*/  STL [R1+0x2d88], R16 ;  /* 0x002d881001007387 */ /* 0x000fe20000100800 */
[----:B------:R0:W-:Y:S01]  /*41f20*/  STL [R1+0x2d84], R17 ;  /* 0x002d841101007387 */ /* 0x0001e20000100800 */
[----:B------:R1:W-:Y:S03]  /*41f30*/  STL.64 [R1+0x2e60], R18 ;  /* 0x002e601201007387 */ /* 0x0003e60000100a00 */
[----:B0-----:R-:W3:Y:S01]  /*41f40*/  LDL.LU.64 R16, [R1+0x2c0] ;  /* 0x0002c00001107983 */ /* 0x001ee20000300a00 */
[----:B-1----:R-:W3:Y:S02]  /*41f50*/  LDL.LU.64 R18, [R1+0x2c8] ;  /* 0x0002c80001127983 */ /* 0x002ee40000300a00 */
[----:B------:R-:W-:Y:S01]  /*41f60*/  STL [R1+0x2d80], R0 ;  /* 0x002d800001007387 */ /* 0x000fe20000100800 */
[----:B--2---:R-:W-:Y:S01]  /*41f70*/  HMMA.16816.F32 R4, R8, R4, R24 ;  /* 0x000000040804723c */ /* 0x004fe20000001818 */
[----:B------:R-:W2:Y:S01]  /*41f80*/  LDL.LU.64 R26, [R1+0x2ea8] ;  /* 0x002ea800011a7983 */ /* 0x000ea20000300a00 */
[----:B------:R-:W2:Y:S11]  /*41f90*/  LDL.LU.64 R24, [R1+0x2ea0] ;  /* 0x002ea00001187983 */ /* 0x000eb60000300a00 */
[----:B------:R-:W-:Y:S10]  /*41fa0*/  @!UPT UIADD3 URZ, URZ, URZ, URZ ;  /* 0x0000003f3f3ff290 */ /* 0x000ff4000fffe03f */
[----:B------:R0:W-:Y:S01]  /*41fb0*/  STL.64 [R1+0x2a0], R4 ;  /* 0x0002a00401007387 */ /* 0x0001e20000100a00 */
[----:B------:R2:W-:Y:S03]  /*41fc0*/  STL [R1+0x2a8], R6 ;  /* 0x0002a80601007387 */ /* 0x0005e60000100800 */
[----:B0-----:R-:W2:Y:S01]  /*41fd0*/  LDL.LU.64 R4, [R1+0x2e98] ;  /* 0x002e980001047983 */ /* 0x001ea20000300a00 */
[----:B------:R-:W-:-:S05]  /*41fe0*/  IMAD.MOV.U32 R2, RZ, RZ, R7 ;  /* 0x000000ffff027224 */ /* 0x000fca00078e0007 */
[----:B------:R-:W-:Y:S01]  /*41ff0*/  STL [R1+0x2c38], R2 ;  /* 0x002c380201007387 */ /* 0x000fe20000100800 */
[C---:B--2---:R-:W-:Y:S03]  /*42000*/  HMMA.16816.F32 R4, R8.reuse, R4, R24 ;  /* 0x000000040804723c */ /* 0x044fe60000001818 */
[----:B------:R-:W2:Y:S01]  /*42010*/  LDL.LU.64 R26, [R1+0x2e90] ;  /* 0x002e9000011a7983 */ /* 0x000ea20000300a00 */
[----:B------:R-:W3:Y:S11]  /*42020*/  LDL.LU.64 R24, [R1+0x2e88] ;  /* 0x002e880001187983 */ /* 0x000ef60000300a00 */
[----:B------:R-:W-:Y:S09]  /*42030*/  @!UPT UIADD3 URZ, URZ, URZ, URZ ;  /* 0x0000003f3f3ff290 */ /* 0x000ff2000fffe03f */
[----:B------:R-:W-:Y:S02]  /*42040*/  IMAD.MOV.U32 R13, RZ, RZ, R6 ;  /* 0x000000ffff0d7224 */ /* 0x000fe400078e0006 */
[----:B------:R-:W-:Y:S02]  /*42050*/  IMAD.MOV.U32 R28, RZ, RZ, R5 ;  /* 0x000000ffff1c7224 */ /* 0x000fe400078e0005 */
[----:B------:R-:W-:Y:S02]  /*42060*/  IMAD.MOV.U32 R29, RZ, RZ, R4 ;  /* 0x000000ffff1d7224 */ /* 0x000fe400078e0004 */
[----:B------:R-:W-:Y:S02]  /*42070*/  IMAD.MOV.U32 R12, RZ, RZ, R7 ;  /* 0x000000ffff0c7224 */ /* 0x000fe400078e0007 */
[----:B------:R-:W2:Y:S01]  /*42080*/  LDL.LU.64 R6, [R1+0x2e80] ;  /* 0x002e800001067983 */ /* 0x000ea20000300a00 */
[----:B------:R-:W2:Y:S02]  /*42090*/  LDL.LU.64 R4, [R1+0x2e78] ;  /* 0x002e780001047983 */ /* 0x000ea40000300a00 */
[----:B------:R-:W-:Y:S02]  /*420a0*/  STL [R1+0x2d94], R13 ;  /* 0x002d940d01007387 */ /* 0x000fe40000100800 */
[----:B------:R-:W-:Y:S01]  /*420b0*/  STL [R1+0x2d90], R28 ;  /* 0x002d901c01007387 */ /* 0x000fe20000100800 */
[----:B------:R-:W-:Y:S01]  /*420c0*/  STL [R1+0x2d8c], R29 ;  /* 0x002d8c1d01007387 */ /* 0x000fe20000100800 */
[----:B------:R-:W-:Y:S01]  /*420d0*/  STL [R1+0x2c20], R12 ;  /* 0x002c200c01007387 */ /* 0x000fe20000100800 */
[----:B---3--:R-:W-:Y:S11]  /*420e0*/  HMMA.16816.F32 R16, R8, R24, R16 ;  /* 0x000000180810723c */ /* 0x008ff60000001810 */
[----:B------:R-:W-:Y:S11]  /*420f0*/  @!UPT UIADD3 URZ, URZ, URZ, URZ ;  /* 0x0000003f3f3ff290 */ /* 0x000ff6000fffe03f */
[----:B------:R-:W-:Y:S02]  /*42100*/  @!UPT UIADD3 URZ, URZ, URZ, URZ ;  /* 0x0000003f3f3ff290 */ /* 0x000fe4000fffe03f */
[----:B------:R-:W-:Y:S02]  /*42110*/  IMAD.MOV.U32 R9, RZ, RZ, R18 ;  /* 0x000000ffff097224 */ /* 0x000fe400078e0012 */
[----:B------:R-:W-:Y:S02]  /*42120*/  IMAD.MOV.U32 R8, RZ, RZ, R19 ;  /* 0x000000ffff087224 */ /* 0x000fe400078e0013 */
[----:B------:R-:W3:Y:S04]  /*42130*/  LDL.LU.64 R18, [R1+0x58] ;  /* 0x0000580001127983 */ /* 0x000ee80000300a00 */
[----:B---3--:R0:W-:Y:S04]  /*42140*/  STL.64 [R1+0x2e70], R18 ;  /* 0x002e701201007387 */ /* 0x0081e80000100a00 */
[----:B0-----:R-:W3:Y:S01]  /*42150*/  LDL.LU.64 R18, [R1+0x88] ;  /* 0x0000880001127983 */ /* 0x001ee20000300a00 */
[----:B--2---:R0:W-:Y:S02]  /*42160*/  STL.64 [R1+0x2d70], R26 ;  /* 0x002d701a01007387 */ /* 0x0041e40000100a00 */
[----:B------:R-:W2:Y:S02]  /*42170*/  LDL.LU R24, [R1+0x290] ;  /* 0x0002900001187983 */ /* 0x000ea40000300800 */
[----:B------:R-:W2:Y:S01]  /*42180*/  LDL.LU R25, [R1+0x294] ;  /* 0x0002940001197983 */ /* 0x000ea20000300800 */
[----:B0-----:R-:W2:Y:S01]  /*42190*/  LDL.LU R26, [R1+0x298] ;  /* 0x00029800011a7983 */ /* 0x001ea20000300800 */
[----:B------:R-:W2:Y:S02]  /*421a0*/  LDL.LU R27, [R1+0x29c] ;  /* 0x00029c00011b7983 */ /* 0x000ea40000300800 */
[----:B------:R-:W-:-:S02]  /*421b0*/  IMAD.MOV.U32 R10, RZ, RZ, R17 ;  /* 0x000000ffff0a7224 */ /* 0x000fc400078e0011 */
[----:B------:R-:W-:-:S03]  /*421c0*/  IMAD.MOV.U32 R11, RZ, RZ, R16 ;  /* 0x000000ffff0b7224 */ /* 0x000fc600078e0010 */
[----:B------:R-:W-:Y:S01]  /*421d0*/  STL [R1+0x2c1c], R10 ;  /* 0x002c1c0a01007387 */ /* 0x000fe20000100800 */
[----:B------:R0:W-:Y:S02]  /*421e0*/  STL [R1+0x2c18], R8 ;  /* 0x002c180801007387 */ /* 0x0001e40000100800 */
[----:B------:R-:W-:Y:S02]  /*421f0*/  STL [R1+0x2d7c], R11 ;  /* 0x002d7c0b01007387 */ /* 0x000fe40000100800 */
[----:B------:R1:W-:Y:S01]  /*42200*/  STL [R1+0x2d78], R9 ;  /* 0x002d780901007387 */ /* 0x0003e20000100800 */
[----:B0-----:R-:W3:Y:S01]  /*42210*/  LDL.LU R8, [R1+0x280] ;  /* 0x0002800001087983 */ /* 0x001ee20000300800 */
[----:B-1----:R-:W3:Y:S02]  /*42220*/  LDL.LU R9, [R1+0x284] ;  /* 0x0002840001097983 */ /* 0x002ee40000300800 */
[----:B------:R-:W3:Y:S02]  /*42230*/  LDL.LU R10, [R1+0x288] ;  /* 0x00028800010a7983 */ /* 0x000ee40000300800 */
[----:B------:R-:W3:Y:S02]  /*42240*/  LDL.LU R11, [R1+0x28c] ;  /* 0x00028c00010b7983 */ /* 0x000ee40000300800 */
[----:B----4-:R-:W-:Y:S01]  /*42250*/  IMAD.MOV.U32 R12, RZ, RZ, R23 ;  /* 0x000000ffff0c7224 */ /* 0x010fe200078e0017 */
[C---:B--2---:R-:W-:Y:S11]  /*42260*/  HMMA.16816.F32 R24, R4.reuse, R22, R24 ;  /* 0x000000160418723c */ /* 0x044ff60000001818 */
[----:B------:R-:W-:Y:S11]  /*42270*/  @!UPT UIADD3 URZ, URZ, URZ, URZ ;  /* 0x0000003f3f3ff290 */ /* 0x000ff6000fffe03f */
[----:B------:R-:W-:Y:S01]  /*42280*/  @!UPT UIADD3 URZ, URZ, URZ, URZ ;  /* 0x0000003f3f3ff290 */ /* 0x000fe2000fffe03f */
[----:B------:R0:W-:Y:S01]  /*42290*/  STL.64 [R1+0x290], R24 ;  /* 0x0002901801007387 */ /* 0x0001e20000100a00 */
[----:B------:R-:W-:Y:S02]  /*422a0*/  STL.64 [R1+0x298], R26 ;  /* 0x0002981a01007387 */ /* 0x000fe40000100a00 */
[----:B0-----:R-:W-:Y:S02]  /*422b0*/  IMAD.MOV.U32 R24, RZ, RZ, R22 ;  /* 0x000000ffff187224 */ /* 0x001fe400078e0016 */
[----:B------:R-:W2:Y:S01]  /*422c0*/  LDL.LU.64 R22, [R1+0x48] ;  /* 0x0000480001167983 */ /* 0x000ea20000300a00 */
[----:B---3--:R-:W-:Y:S03]  /*422d0*/  HMMA.16816.F32 R8, R4, R18, R8 ;  /* 0x000000120408723c */ /* 0x008fe60000001808 */
[----:B--2---:R0:W-:Y:S01]  /*422e0*/  STL.64 [R1+0x2e68], R22 ;  /* 0x002e681601007387 */ /* 0x0041e20000100a00 */
[----:B------:R-:W2:Y:S02]  /*422f0*/  LDL.LU R20, [R1+0x250] ;  /* 0x0002500001147983 */ /* 0x000ea40000300800 */
[----:B------:R-:W2:Y:S01]  /*42300*/  LDL.LU R21, [R1+0x254] ;  /* 0x0002540001157983 */ /* 0x000ea20000300800 */
[----:B0-----:R-:W2:Y:S01]  /*42310*/  LDL.LU R22, [R1+0x258] ;  /* 0x0002580001167983 */ /* 0x001ea20000300800 */
[----:B------:R-:W2:Y:S02]  /*42320*/  LDL.LU R23, [R1+0x25c] ;  /* 0x00025c0001177983 */ /* 0x000ea40000300800 */
[----:B------:R-:W-:Y:S02]  /*42330*/  STL [R1+0x2d9c], R12 ;  /* 0x002d9c0c01007387 */ /* 0x000fe40000100800 */
[----:B------:R0:W-:Y:S02]  /*42340*/  STL.64 [R1+0x2e28], R14 ;  /* 0x002e280e01007387 */ /* 0x0001e40000100a00 */
[----:B0-----:R-:W3:Y:S01]  /*42350*/  LDL.LU.64 R14, [R1+0x78] ;  /* 0x00007800010e7983 */ /* 0x001ee20000300a00 */
[----:B------:R0:W-:Y:S03]  /*42360*/  STL [R1+0x2d98], R24 ;  /* 0x002d981801007387 */ /* 0x0001e60000100800 */
[----:B0-----:R-:W4:Y:S01]  /*42370*/  LDL.LU R24, [R1+0x260] ;  /* 0x0002600001187983 */ /* 0x001f220000300800 */
[----:B------:R-:W4:Y:S02]  /*42380*/  LDL.LU R25, [R1+0x264] ;  /* 0x0002640001197983 */ /* 0x000f240000300800 */
[----:B------:R-:W4:Y:S02]  /*42390*/  LDL.LU R26, [R1+0x268] ;  /* 0x00026800011a7983 */ /* 0x000f240000300800 */
[----:B------:R-:W4:Y:S01]  /*423a0*/  LDL.LU R27, [R1+0x26c] ;  /* 0x00026c00011b7983 */ /* 0x000f220000300800 */
[----:B------:R0:W-:Y:S01]  /*423b0*/  STL.64 [R1+0x280], R8 ;  /* 0x0002800801007387 */ /* 0x0001e20000100a00 */
[----:B------:R-:W-:Y:S02]  /*423c0*/  STL.64 [R1+0x288], R10 ;  /* 0x0002880a01007387 */ /* 0x000fe40000100a00 */
[----:B0-----:R-:W-:-:S02]  /*423d0*/  IMAD.MOV.U32 R8, RZ, RZ, R19 ;  /* 0x000000ffff087224 */ /* 0x001fc400078e0013 */
[----:B------:R-:W-:Y:S02]  /*423e0*/  IMAD.MOV.U32 R9, RZ, RZ, R18 ;  /* 0x000000ffff097224 */ /* 0x000fe400078e0012 */
[----:B------:R-:W2:Y:S01]  /*423f0*/  LDL.LU.64 R18, [R1+0x2e70] ;  /* 0x002e700001127983 */ /* 0x000ea20000300a00 */
[----:B------:R0:W-:Y:S02]  /*42400*/  STL [R1+0x2da4], R8 ;  /* 0x002da40801007387 */ /* 0x0001e40000100800 */
[----:B------:R1:W-:Y:S01]  /*42410*/  STL [R1+0x2da0], R9 ;  /* 0x002da00901007387 */ /* 0x0003e20000100800 */
[----:B0-----:R-:W3:Y:S01]  /*42420*/  LDL.LU R8, [R1+0x270] ;  /* 0x0002700001087983 */ /* 0x001ee20000300800 */
[----:B-1----:R-:W3:Y:S02]  /*42430*/  LDL.LU R9, [R1+0x274] ;  /* 0x0002740001097983 */ /* 0x002ee40000300800 */
[----:B------:R-:W3:Y:S02]  /*42440*/  LDL.LU R10, [R1+0x278] ;  /* 0x00027800010a7983 */ /* 0x000ee40000300800 */
[----:B------:R-:W3:Y:S02]  /*42450*/  LDL.LU R11, [R1+0x27c] ;  /* 0x00027c00010b7983 */ /* 0x000ee40000300800 */
[C---:B---3--:R-:W-:Y:S11]  /*42460*/  HMMA.16816.F32 R8, R4.reuse, R14, R8 ;  /* 0x0000000e0408723c */ /* 0x048ff60000001808 */
[----:B------:R-:W-:Y:S11]  /*42470*/  @!UPT UIADD3 URZ, URZ, URZ, URZ ;  /* 0x0000003f3f3ff290 */ /* 0x000ff6000fffe03f */
[----:B------:R-:W-:Y:S01]  /*42480*/  @!UPT UIADD3 URZ, URZ, URZ, URZ ;  /* 0x0000003f3f3ff290 */ /* 0x000fe2000fffe03f */
[----:B------:R-:W-:Y:S01]  /*42490*/  STL.64 [R1+0x270], R8 ;  /* 0x0002700801007387 */ /* 0x000fe20000100a00 */
[----:B------:R0:W-:Y:S02]  /*424a0*/  STL.64 [R1+0x278], R10 ;  /* 0x0002780a01007387 */ /* 0x0001e40000100a00 */
[----:B0-----:R-:W-:Y:S02]  /*424b0*/  IMAD.MOV.U32 R11, RZ, RZ, R14 ;  /* 0x000000ffff0b7224 */ /* 0x001fe400078e000e */
[----:B------:R-:W-:Y:S02]  /*424c0*/  IMAD.MOV.U32 R10, RZ, RZ, R15 ;  /* 0x000000ffff0a7224 */ /* 0x000fe400078e000f */
[----:B------:R-:W3:Y:S04]  /*424d0*/  LDL.LU.64 R14, [R1+0x28] ;  /* 0x00002800010e7983 */ /* 0x000ee80000300a00 */
[----:B---3--:R0:W-:Y:S04]  /*424e0*/  STL.64 [R1+0x2e40], R14 ;  /* 0x002e400e01007387 */ /* 0x0081e80000100a00 */
[----:B0-----:R-:W4:Y:S01]  /*424f0*/  LDL.LU.64 R14, [R1+0x68] ;  /* 0x00006800010e7983 */ /* 0x001f220000300a00 */
[C---:B--2---:R-:W-:Y:S01]  /*42500*/  HMMA.16816.F32 R20, R4.reuse, R18, R20 ;  /* 0x000000120414723c */ /* 0x044fe20000001814 */
[----:B------:R-:W-:Y:S02]  /*42510*/  STL [R1+0x2da8], R11 ;  /* 0x002da80b01007387 */ /* 0x000fe40000100800 */
[----:B------:R0:W-:Y:S01]  /*42520*/  STL [R1+0x2e10], R10 ;  /* 0x002e100a01007387 */ /* 0x0001e20000100800 */
[----:B------:R-:W2:Y:S01]  /*42530*/  LDL.LU R8, [R1+0x240] ;  /* 0x0002400001087983 */ /* 0x000ea20000300800 */
[----:B------:R-:W2:Y:S03]  /*42540*/  LDL.LU R9, [R1+0x244] ;  /* 0x0002440001097983 */ /* 0x000ea60000300800 */
[----:B0-----:R-:W2:Y:S01]  /*42550*/  LDL.LU R10, [R1+0x248] ;  /* 0x00024800010a7983 */ /* 0x001ea20000300800 */
[----:B------:R-:W2:Y:S02]  /*42560*/  LDL.LU R11, [R1+0x24c] ;  /* 0x00024c00010b7983 */ /* 0x000ea40000300800 */
[----:B------:R-:W-:Y:S01]  /*42570*/  IMAD.MOV.U32 R0, RZ, RZ, R18 ;  /* 0x000000ffff007224 */ /* 0x000fe200078e0012 */
[C---:B----4-:R-:W-:Y:S11]  /*42580*/  HMMA.16816.F32 R24, R4.reuse, R14, R24 ;  /* 0x0000000e0418723c */ /* 0x050ff60000001818 */
[----:B------:R-:W-:Y:S11]  /*42590*/  @!UPT UIADD3 URZ, URZ, URZ, URZ ;  /* 0x0000003f3f3ff290 */ /* 0x000ff6000fffe03f */
[----:B------:R-:W-:Y:S01]  /*425a0*/  @!UPT UIADD3 URZ, URZ, URZ, URZ ;  /* 0x0000003f3f3ff290 */ /* 0x000fe2000fffe03f */
[----:B------:R0:W-:Y:S01]  /*425b0*/  STL.64 [R1+0x260], R24 ;  /* 0x0002601801007387 */ /* 0x0001e20000100a00 */
[----:B------:R1:W-:Y:S02]  /*425c0*/  STL.64 [R1+0x268], R26 ;  /* 0x0002681a01007387 */ /* 0x0003e40000100a00 */
[----:B0-----:R-:W-:Y:S02]  /*425d0*/  IMAD.MOV.U32 R25, RZ, RZ, R15 ;  /* 0x000000ffff197224 */ /* 0x001fe400078e000f */
[----:B-1----:R-:W-:Y:S02]  /*425e0*/  IMAD.MOV.U32 R26, RZ, RZ, R14 ;  /* 0x000000ffff1a7224 */ /* 0x002fe400078e000e */
[----:B------:R-:W3:Y:S01]  /*425f0*/  LDL.LU.64 R14, [R1+0x38] ;  /* 0x00003800010e7983 */ /* 0x000ee20000300a00 */
[----:B------:R-:W-:Y:S02]  /*42600*/  STL.64 [R1+0x250], R20 ;  /* 0x0002501401007387 */ /* 0x000fe40000100a00 */
[----:B------:R0:W-:Y:S02]  /*42610*/  STL.64 [R1+0x258], R22 ;  /* 0x0002581601007387 */ /* 0x0001e40000100a00 */
[----:B------:R-:W-:Y:S01]  /*42620*/  IMAD.MOV.U32 R27, RZ, RZ, R19 ;  /* 0x000000ffff1b7224 */ /* 0x000fe200078e0013 */
[----:B0-----:R-:W2:Y:S01]  /*42630*/  LDL.LU.64 R22, [R1+0x2e68] ;  /* 0x002e680001167983 */ /* 0x001ea20000300a00 */
[----:B------:R-:W4:Y:S03]  /*42640*/  LDL.LU.64 R18, [R1+0x2e60] ;  /* 0x002e600001127983 */ /* 0x000f260000300a00 */
[----:B------:R-:W-:Y:S02]  /*42650*/  STL.64 [R1+0x2e38], R26 ;  /* 0x002e381a01007387 */ /* 0x000fe40000100a00 */
[----:B------:R0:W-:Y:S01]  /*42660*/  STL [R1+0x2e30], R25 ;  /* 0x002e301901007387 */ /* 0x0001e20000100800 */
[----:B------:R-:W3:Y:S04]  /*42670*/  LDL.LU R24, [R1+0x220] ;  /* 0x0002200001187983 */ /* 0x000ee80000300800 */
[----:B0-----:R-:W3:Y:S01]  /*42680*/  LDL.LU R25, [R1+0x224] ;  /* 0x0002240001197983 */ /* 0x001ee20000300800 */
[----:B------:R-:W3:Y:S02]  /*42690*/  LDL.LU R26, [R1+0x228] ;  /* 0x00022800011a7983 */ /* 0x000ee40000300800 */
[----:B------:R-:W3:Y:S01]  /*426a0*/  LDL.LU R27, [R1+0x22c] ;  /* 0x00022c00011b7983 */ /* 0x000ee20000300800 */
[----:B--2---:R-:W-:Y:S01]  /*426b0*/  HMMA.16816.F32 R8, R4, R22, R8 ;  /* 0x000000160408723c */ /* 0x004fe20000001808 */
[----:B------:R-:W-:-:S02]  /*426c0*/  IMAD.MOV.U32 R16, RZ, RZ, R22 ;  /* 0x000000ffff107224 */ /* 0x000fc400078e0016 */
[----:B------:R-:W-:Y:S01]  /*426d0*/  IMAD.MOV.U32 R17, RZ, RZ, R23 ;  /* 0x000000ffff117224 */ /* 0x000fe200078e0017 */
[----:B---3--:R-:W-:Y:S01]  /*426e0*/  STL.64 [R1+0x2e50], R26 ;  /* 0x002e501a01007387 */ /* 0x008fe20000100a00 */
[----:B------:R4:W-:Y:S02]  /*426f0*/  STL.64 [R1+0x2e48], R24 ;  /* 0x002e481801007387 */ /* 0x0009e40000100a00 */
[----:B----4-:R-:W-:Y:S02]  /*42700*/  IMAD.MOV.U32 R24, RZ, RZ, R18 ;  /* 0x000000ffff187224 */ /* 0x010fe400078e0012 */
[----:B------:R-:W-:Y:S01]  /*42710*/  IMAD.MOV.U32 R25, RZ, RZ, R19 ;  /* 0x000000ffff197224 */ /* 0x000fe200078e0013 */
[----:B------:R-:W2:Y:S01]  /*42720*/  LDL.LU R18, [R1+0x2e5c] ;  /* 0x002e5c0001127983 */ /* 0x000ea20000300800 */
[----:B------:R-:W2:Y:S02]  /*42730*/  LDL.LU R19, [R1+0x2e58] ;  /* 0x002e580001137983 */ /* 0x000ea40000300800 */
[----:B------:R-:W3:Y:S02]  /*42740*/  LDL.LU R26, [R1+0x238] ;  /* 0x00023800011a7983 */ /* 0x000ee40000300800 */
[----:B------:R-:W3:Y:S08]  /*42750*/  LDL.LU R27, [R1+0x23c] ;  /* 0x00023c00011b7983 */ /* 0x000ef00000300800 */
[----:B------:R-:W-:Y:S01]  /*42760*/  STL.64 [R1+0x240], R8 ;  /* 0x0002400801007387 */ /* 0x000fe20000100a00 */
[----:B------:R-:W-:Y:S02]  /*42770*/  STL.64 [R1+0x248], R10 ;  /* 0x0002480a01007387 */ /* 0x000fe40000100a00 */
[----:B------:R-:W4:Y:S02]  /*42780*/  LDL.LU.64 R22, [R1+0x8] ;  /* 0x0000080001167983 */ /* 0x000f240000300a00 */
[----:B----4-:R-:W-:Y:S01]  /*42790*/  STL.64 [R1+0x2e08], R22 ;  /* 0x002e081601007387 */ /* 0x010fe20000100a00 */
[----:B--2---:R-:W-:Y:S02]  /*427a0*/  STL.64 [R1+0x2de8], R18 ;  /* 0x002de81201007387 */ /* 0x004fe40000100a00 */
[----:B------:R0:W-:Y:S02]  /*427b0*/  STL.64 [R1+0x2de0], R16 ;  /* 0x002de01001007387 */ /* 0x0001e40000100a00 */
[----:B0-----:R-:W2:Y:S01]  /*427c0*/  LDL.LU R16, [R1+0x1f0] ;  /* 0x0001f00001107983 */ /* 0x001ea20000300800 */
[----:B------:R-:W2:Y:S02]  /*427d0*/  LDL.LU R17, [R1+0x1f4] ;  /* 0x0001f40001117983 */ /* 0x000ea40000300800 */
[----:B------:R-:W4:Y:S02]  /*427e0*/  LDL.LU R18, [R1+0x1f8] ;  /* 0x0001f80001127983 */ /* 0x000f240000300800 */
[----:B------:R-:W4:Y:S01]  /*427f0*/  LDL.LU R19, [R1+0x1fc] ;  /* 0x0001fc0001137983 */ /* 0x000f220000300800 */
[----:B---3--:R-:W-:Y:S01]  /*42800*/  HMMA.16816.F32 R24, R4, R14, R24 ;  /* 0x0000000e0418723c */ /* 0x008fe20000001818 */
[----:B------:R-:W3:Y:S01]  /*42810*/  LDL.LU R8, [R1+0x210] ;  /* 0x0002100001087983 */ /* 0x000ee20000300800 */
[----:B------:R-:W3:Y:S02]  /*42820*/  LDL.LU R9, [R1+0x214] ;  /* 0x0002140001097983 */ /* 0x000ee40000300800 */
[----:B------:R-:W3:Y:S02]  /*42830*/  LDL.LU R10, [R1+0x218] ;  /* 0x00021800010a7983 */ /* 0x000ee40000300800 */
[----:B------:R-:W3:Y:S01]  /*42840*/  LDL.LU R11, [R1+0x21c] ;  /* 0x00021c00010b7983 */ /* 0x000ee20000300800 */
[----:B------:R-:W3:Y:S01]  /*42850*/  LDL.LU.64 R22, [R1+0x18] ;  /* 0x0000180001167983 */ /* 0x000ee20000300a00 */
[----:B------:R-:W-:-:S02]  /*42860*/  IMAD.MOV.U32 R28, RZ, RZ, R14 ;  /* 0x000000ffff1c7224 */ /* 0x000fc400078e000e */
[----:B------:R-:W-:Y:S01]  /*42870*/  IMAD.MOV.U32 R29, RZ, RZ, R15 ;  /* 0x000000ffff1d7224 */ /* 0x000fe200078e000f */
[----:B----4-:R-:W-:Y:S01]  /*42880*/  STL.64 [R1+0x2e00], R18 ;  /* 0x002e001201007387 */ /* 0x010fe20000100a00 */
[----:B--2---:R0:W-:Y:S03]  /*42890*/  STL.64 [R1+0x2df8], R16 ;  /* 0x002df81001007387 */ /* 0x0041e60000100a00 */
[----:B0-----:R-:W2:Y:S01]  /*428a0*/  LDL.LU R16, [R1+0x200] ;  /* 0x0002000001107983 */ /* 0x001ea20000300800 */
[----:B------:R-:W2:Y:S02]  /*428b0*/  LDL.LU R17, [R1+0x204] ;  /* 0x0002040001117983 */ /* 0x000ea40000300800 */
[----:B------:R-:W2:Y:S02]  /*428c0*/  LDL.LU R18, [R1+0x208] ;  /* 0x0002080001127983 */ /* 0x000ea40000300800 */
[----:B------:R-:W2:Y:S03]  /*428d0*/  LDL.LU R19, [R1+0x20c] ;  /* 0x00020c0001137983 */ /* 0x000ea60000300800 */
[----:B------:R-:W-:Y:S01]  /*428e0*/  STL.64 [R1+0x230], R24 ;  /* 0x0002301801007387 */ /* 0x000fe20000100a00 */
[----:B------:R0:W-:Y:S03]  /*428f0*/  STL.64 [R1+0x238], R26 ;  /* 0x0002381a01007387 */ /* 0x0001e60000100a00 */
[----:B0-----:R-:W4:Y:S01]  /*42900*/  LDL.LU.64 R26, [R1+0x2e50] ;  /* 0x002e5000011a7983 */ /* 0x001f220000300a00 */
[----:B------:R-:W4:Y:S02]  /*42910*/  LDL.LU.64 R24, [R1+0x2e48] ;  /* 0x002e480001187983 */ /* 0x000f240000300a00 */
[----:B------:R-:W4:Y:S02]  /*42920*/  LDL.LU.64 R14, [R1+0x2e40] ;  /* 0x002e4000010e7983 */ /* 0x000f240000300a00 */
[----:B----4-:R-:W-:Y:S11]  /*42930*/  HMMA.16816.F32 R24, R4, R14, R24 ;  /* 0x0000000e0418723c */ /* 0x010ff60000001818 */
[----:B------:R-:W-:Y:S11]  /*42940*/  @!UPT UIADD3 URZ, URZ, URZ, URZ ;  /* 0x0000003f3f3ff290 */ /* 0x000ff6000fffe03f */
[----:B------:R-:W-:Y:S01]  /*42950*/  @!UPT UIADD3 URZ, URZ, URZ, URZ ;  /* 0x0000003f3f3ff290 */ /* 0x000fe2000fffe03f */
[----:B------:R-:W-:Y:S01]  /*42960*/  STL.64 [R1+0x220], R24 ;  /* 0x0002201801007387 */ /* 0x000fe20000100a00 */
[----:B------:R0:W-:Y:S03]  /*42970*/  STL.64 [R1+0x228], R26 ;  /* 0x0002281a01007387 */ /* 0x0001e60000100a00 */
[----:B0-----:R-:W4:Y:S01]  /*42980*/  LDL.LU.64 R26, [R1+0x2e38] ;  /* 0x002e3800011a7983 */ /* 0x001f220000300a00 */
[----:B------:R-:W2:Y:S02]  /*42990*/  LDL.LU R25, [R1+0x2e30] ;  /* 0x002e300001197983 */ /* 0x000ea40000300800 */
[----:B------:R-:W-:Y:S02]  /*429a0*/  IMAD.MOV.U32 R24, RZ, RZ, R14 ;  /* 0x000000ffff187224 */ /* 0x000fe400078e000e */
[----:B------:R-:W-:Y:S02]  /*429b0*/  IMAD.MOV.U32 R13, RZ, RZ, R15 ;  /* 0x000000ffff0d7224 */ /* 0x000fe400078e000f */
[----:B------:R-:W3:Y:S04]  /*429c0*/  LDL.LU.64 R14, [R1+0x2e28] ;  /* 0x002e2800010e7983 */ /* 0x000ee80000300a00 */
[----:B----4-:R-:W-:Y:S01]  /*429d0*/  STL.64 [R1+0x2db8], R26 ;  /* 0x002db81a01007387 */ /* 0x010fe20000100a00 */
[----:B--2---:R0:W-:Y:S03]  /*429e0*/  STL.64 [R1+0x2db0], R24 ;  /* 0x002db01801007387 */ /* 0x0041e60000100a00 */
[----:B0-----:R-:W2:Y:S01]  /*429f0*/  LDL.LU R24, [R1+0x1c0] ;  /* 0x0001c00001187983 */ /* 0x001ea20000300800 */
[----:B---3--:R-:W-:-:S02]  /*42a00*/  IMAD.MOV.U32 R26, RZ, RZ, R15 ;  /* 0x000000ffff1a7224 */ /* 0x008fc400078e000f */
[----:B------:R-:W-:Y:S02]  /*42a10*/  IMAD.MOV.U32 R27, RZ, RZ, R14 ;  /* 0x000000ffff1b7224 */ /* 0x000fe400078e000e */
[----:B------:R-:W-:Y:S02]  /*42a20*/  IMAD.MOV.U32 R25, RZ, RZ, R3 ;  /* 0x000000ffff197224 */ /* 0x000fe400078e0003 */
[----:B------:R-:W3:Y:S01]  /*42a30*/  LDL.LU R3, [R1+0x2e24] ;  /* 0x002e240001037983 */ /* 0x000ee20000300800 */
[----:B------:R-:W4:Y:S02]  /*42a40*/  LDL.LU R15, [R1+0x2e20] ;  /* 0x002e2000010f7983 */ /* 0x000f240000300800 */
[----:B------:R-:W3:Y:S02]  /*42a50*/  LDL.LU R14, [R1+0x2e1c] ;  /* 0x002e1c00010e7983 */ /* 0x000ee40000300800 */
[----:B------:R-:W-:Y:S01]  /*42a60*/  STL.64 [R1+0x2dc8], R26 ;  /* 0x002dc81a01007387 */ /* 0x000fe20000100a00 */
[----:B------:R-:W-:Y:S01]  /*42a70*/  HMMA.16816.F32 R8, R4, R22, R8 ;  /* 0x000000160408723c */ /* 0x000fe20000001808 */
[----:B--2---:R0:W-:Y:S04]  /*42a80*/  STL.64 [R1+0x2dc0], R24 ;  /* 0x002dc01801007387 */ /* 0x0041e80000100a00 */
[----:B0-----:R-:W2:Y:S01]  /*42a90*/  LDL.LU R24, [R1+0x1d0] ;  /* 0x0001d00001187983 */ /* 0x001ea20000300800 */
[----:B------:R-:W2:Y:S02]  /*42aa0*/  LDL.LU R25, [R1+0x1d4] ;  /* 0x0001d40001197983 */ /* 0x000ea40000300800 */
[----:B------:R-:W2:Y:S02]  /*42ab0*/  LDL.LU R26, [R1+0x1d8] ;  /* 0x0001d800011a7983 */ /* 0x000ea40000300800 */
[----:B------:R-:W2:Y:S02]  /*42ac0*/  LDL.LU R27, [R1+0x1dc] ;  /* 0x0001dc00011b7983 */ /* 0x000ea40000300800 */
[----:B------:R-:W-:Y:S01]  /*42ad0*/  IMAD.MOV.U32 R12, RZ, RZ, R23 ;  /* 0x000000ffff0c7224 */ /* 0x000fe200078e0017 */
[----:B--2---:R4:W-:Y:S01]  /*42ae0*/  STL.64 [R1+0x2dd8], R26 ;  /* 0x002dd81a01007387 */ /* 0x0049e20000100a00 */
[----:B------:R0:W-:Y:S02]  /*42af0*/  STL.64 [R1+0x2dd0], R24 ;  /* 0x002dd01801007387 */ /* 0x0001e40000100a00 */
[----:B----4-:R-:W-:Y:S01]  /*42b00*/  IMAD.MOV.U32 R26, RZ, RZ, R15 ;  /* 0x000000ffff1a7224 */ /* 0x010fe200078e000f */
[----:B0-----:R-:W2:Y:S01]  /*42b10*/  LDL.LU R24, [R1+0x1e0] ;  /* 0x0001e00001187983 */ /* 0x001ea20000300800 */
[----:B---3--:R-:W-:-:S02]  /*42b20*/  IMAD.MOV.U32 R25, RZ, RZ, R14 ;  /* 0x000000ffff197224 */ /* 0x008fc400078e000e */
[----:B------:R-:W3:Y:S02]  /*42b30*/  LDL.LU R14, [R1+0x2e18] ;  /* 0x002e1800010e7983 */ /* 0x000ee40000300800 */
[----:B------:R-:W3:Y:S01]  /*42b40*/  LDL.LU R15, [R1+0x2e14] ;  /* 0x002e1400010f7983 */ /* 0x000ee20000300800 */
[----:B------:R0:W-:Y:S01]  /*42b50*/  STL.64 [R1+0x210], R8 ;  /* 0x0002100801007387 */ /* 0x0001e20000100a00 */
[----:B------:R1:W-:Y:S02]  /*42b60*/  STL.64 [R1+0x218], R10 ;  /* 0x0002180a01007387 */ /* 0x0003e40000100a00 */
[----:B0-----:R-:W-:Y:S01]  /*42b70*/  IMAD.MOV.U32 R9, RZ, RZ, R22 ;  /* 0x000000ffff097224 */ /* 0x001fe200078e0016 */
[----:B-1----:R-:W4:Y:S01]  /*42b80*/  LDL.LU R10, [R1+0x2e10] ;  /* 0x002e1000010a7983 */ /* 0x002f220000300800 */
[----:B------:R-:W2:Y:S02]  /*42b90*/  LDL.LU.64 R22, [R1+0x2e08] ;  /* 0x002e080001167983 */ /* 0x000ea40000300a00 */
[----:B--2---:R-:W-:Y:S01]  /*42ba0*/  HMMA.16816.F32 R16, R4, R22, R16 ;  /* 0x000000160410723c */ /* 0x004fe20000001810 */
[----:B------:R-:W-:-:S02]  /*42bb0*/  IMAD.MOV.U32 R11, RZ, RZ, R22 ;  /* 0x000000ffff0b7224 */ /* 0x000fc400078e0016 */
[----:B------:R-:W-:Y:S11]  /*42bc0*/  IMAD.MOV.U32 R8, RZ, RZ, R23 ;  /* 0x000000ffff087224 */ /* 0x000ff600078e0017 */
[----:B------:R-:W-:Y:S09]  /*42bd0*/  @!UPT UIADD3 URZ, URZ, URZ, URZ ;  /* 0x0000003f3f3ff290 */ /* 0x000ff2000fffe03f */
[----:B------:R-:W-:Y:S01]  /*42be0*/  STL.64 [R1+0x200], R16 ;  /* 0x0002001001007387 */ /* 0x000fe20000100a00 */
[----:B------:R0:W-:Y:S03]  /*42bf0*/  STL.64 [R1+0x208], R18 ;  /* 0x0002081201007387 */ /* 0x0001e60000100a00 */
[----:B0-----:R-:W2:Y:S01]  /*42c00*/  LDL.LU.64 R18, [R1+0x2e00] ;  /* 0x002e000001127983 */ /* 0x001ea20000300a00 */
[----:B------:R-:W2:Y:S02]  /*42c10*/  LDL.LU.64 R16, [R1+0x2df8] ;  /* 0x002df80001107983 */ /* 0x000ea40000300a00 */
[----:B------:R-:W2:Y:S02]  /*42c20*/  LDL.LU.64 R22, [R1+0x2df0] ;  /* 0x002df00001167983 */ /* 0x000ea40000300a00 */
[C---:B--2---:R-:W-:Y:S11]  /*42c30*/  HMMA.16816.F32 R16, R4.reuse, R22, R16 ;  /* 0x000000160410723c */ /* 0x044ff60000001810 */
[----:B------:R-:W-:Y:S11]  /*42c40*/  @!UPT UIADD3 URZ, URZ, URZ, URZ ;  /* 0x0000003f3f3ff290 */ /* 0x000ff6000fffe03f */
[----:B------:R-:W-:Y:S01]  /*42c50*/  @!UPT UIADD3 URZ, URZ, URZ, URZ ;  /* 0x0000003f3f3ff290 */ /* 0x000fe2000fffe03f */
[----:B------:R-:W-:Y:S01]  /*42c60*/  STL.64 [R1+0x1f0], R16 ;  /* 0x0001f01001007387 */ /* 0x000fe20000100a00 */
[----:B------:R0:W-:Y:S03]  /*42c70*/  STL.64 [R1+0x1f8], R18 ;  /* 0x0001f81201007387 */ /* 0x0001e60000100a00 */
[----:B0-----:R-:W2:Y:S01]  /*42c80*/  LDL.LU.64 R18, [R1+0x2de8] ;  /* 0x002de80001127983 */ /* 0x001ea20000300a00 */
[----:B------:R-:W-:Y:S02]  /*42c90*/  IMAD.MOV.U32 R27, RZ, RZ, R3 ;  /* 0x000000ffff1b7224 */ /* 0x000fe400078e0003 */
[----:B------:R-:W3:Y:S05]  /*42ca0*/  LDL.LU.64 R16, [R1+0x2de0] ;  /* 0x002de00001107983 */ /* 0x000eea0000300a00 */
[C---:B--2---:R-:W-:Y:S11]  /*42cb0*/  HMMA.16816.F32 R24, R4.reuse, R18, R24 ;  /* 0x000000120418723c */ /* 0x044ff60000001818 */
[----:B------:R-:W-:Y:S11]  /*42cc0*/  @!UPT UIADD3 URZ, URZ, URZ, URZ ;  /* 0x0000003f3f3ff290 */ /* 0x000ff6000fffe03f */
[----:B------:R-:W-:Y:S01]  /*42cd0*/  @!UPT UIADD3 URZ, URZ, URZ, URZ ;  /* 0x0000003f3f3ff290 */ /* 0x000fe2000fffe03f */
[----:B------:R-:W-:Y:S01]  /*42ce0*/  STL.64 [R1+0x1e0], R24 ;  /* 0x0001e01801007387 */ /* 0x000fe20000100a00 */
[----:B------:R0:W-:Y:S03]  /*42cf0*/  STL.64 [R1+0x1e8], R26 ;  /* 0x0001e81a01007387 */ /* 0x0001e60000100a00 */
[----:B0-----:R-:W3:Y:S01]  /*42d00*/  LDL.LU.64 R26, [R1+0x2dd8] ;  /* 0x002dd800011a7983 */ /* 0x001ee20000300a00 */
[----:B------:R-:W3:Y:S02]  /*42d10*/  LDL.LU.64 R24, [R1+0x2dd0] ;  /* 0x002dd00001187983 */ /* 0x000ee40000300a00 */
[----:B------:R-:W-:Y:S01]  /*42d20*/  STL.64 [R1+0x2c50], R18 ;  /* 0x002c501201007387 */ /* 0x000fe20000100a00 */
[----:B---3--:R-:W-:Y:S11]  /*42d30*/  HMMA.16816.F32 R24, R4, R14, R24 ;  /* 0x0000000e0418723c */ /* 0x008ff60000001818 */
[----:B------:R-:W-:Y:S11]  /*42d40*/  @!UPT UIADD3 URZ, URZ, URZ, URZ ;  /* 0x0000003f3f3ff290 */ /* 0x000ff6000fffe03f */
[----:B------:R-:W-:Y:S01]  /*42d50*/  @!UPT UIADD3 URZ, URZ, URZ, URZ ;  /* 0x0000003f3f3ff290 */ /* 0x000fe2000fffe03f */
[----:B------:R0:W-:Y:S01]  /*42d60*/  STL.64 [R1+0x330], R24 ;  /* 0x0003301801007387 */ /* 0x0001e20000100a00 */
[----:B------:R-:W-:Y:S02]  /*42d70*/  IMAD.MOV.U32 R21, RZ, RZ, R26 ;  /* 0x000000ffff157224 */ /* 0x000fe400078e001a */
[----:B------:R-:W-:Y:S02]  /*42d80*/  IMAD.MOV.U32 R20, RZ, RZ, R27 ;  /* 0x000000ffff147224 */ /* 0x000fe400078e001b */
[----:B------:R-:W2:Y:S04]  /*42d90*/  LDL.LU.64 R26, [R1+0x2dc8] ;  /* 0x002dc800011a7983 */ /* 0x000ea80000300a00 */
[----:B0-----:R-:W2:Y:S01]  /*42da0*/  LDL.LU.64 R24, [R1+0x2dc0] ;  /* 0x002dc00001187983 */ /* 0x001ea20000300a00 */
[----:B------:R0:W-:Y:S02]  /*42db0*/  STL.64 [R1+0x2c60], R22 ;  /* 0x002c601601007387 */ /* 0x0001e40000100a00 */
[----:B------:R-:W-:Y:S01]  /*42dc0*/  STL.64 [R1+0x2c58], R20 ;  /* 0x002c581401007387 */ /* 0x000fe20000100a00 */
[----:B0-----:R-:W2:Y:S01]  /*42dd0*/  LDL.LU.64 R22, [R1+0xb8] ;  /* 0x0000b80001167983 */ /* 0x001ea20000300a00 */
[----:B------:R-:W-:-:S02]  /*42de0*/  IMAD.MOV.U32 R18, RZ, RZ, R11 ;  /* 0x000000ffff127224 */ /* 0x000fc400078e000b */
[----:B------:R-:W-:Y:S01]  /*42df0*/  IMAD.MOV.U32 R19, RZ, RZ, R8 ;  /* 0x000000ffff137224 */ /* 0x000fe200078e0008 */
[----:B--2---:R-:W-:Y:S01]  /*42e00*/  HMMA.16816.F32 R24, R4, R22, R24 ;  /* 0x000000160418723c */ /* 0x004fe20000001818 */
[----:B------:R-:W-:Y:S02]  /*42e10*/  IMAD.MOV.U32 R2, RZ, RZ, R22 ;  /* 0x000000ffff027224 */ /* 0x000fe400078e0016 */
[----:B------:R-:W-:Y:S11]  /*42e20*/  IMAD.MOV.U32 R3, RZ, RZ, R23 ;  /* 0x000000ffff037224 */ /* 0x000ff600078e0017 */
[----:B------:R-:W-:Y:S09]  /*42e30*/  @!UPT UIADD3 URZ, URZ, URZ, URZ ;  /* 0x0000003f3f3ff290 */ /* 0x000ff2000fffe03f */
[----:B------:R-:W-:Y:S01]  /*42e40*/  STL.64 [R1+0x320], R24 ;  /* 0x0003201801007387 */ /* 0x000fe20000100a00 */
[----:B------:R0:W-:Y:S03]  /*42e50*/  STL.64 [R1+0x328], R26 ;  /* 0x0003281a01007387 */ /* 0x0001e60000100a00 */
[----:B0-----:R-:W2:Y:S01]  /*42e60*/  LDL.LU.64 R26, [R1+0x2db8] ;  /* 0x002db800011a7983 */ /* 0x001ea20000300a00 */
[----:B------:R-:W3:Y:S02]  /*42e70*/  LDL.LU.64 R24, [R1+0x2db0] ;  /* 0x002db00001187983 */ /* 0x000ee40000300a00 */
[----:B------:R-:W2:Y:S02]  /*42e80*/  LDL.LU R11, [R1+0x2da8] ;  /* 0x002da800010b7983 */ /* 0x000ea40000300800 */
[----:B------:R-:W2:Y:S01]  /*42e90*/  LDL.LU R8, [R1+0x2da4] ;  /* 0x002da40001087983 */ /* 0x000ea20000300800 */
[----:B------:R0:W-:Y:S02]  /*42ea0*/  STL.64 [R1+0x2c68], R18 ;  /* 0x002c681201007387 */ /* 0x0001e40000100a00 */
[----:B0-----:R-:W-:-:S02]  /*42eb0*/  IMAD.MOV.U32 R18, RZ, RZ, R9 ;  /* 0x000000ffff127224 */ /* 0x001fc400078e0009 */
[----:B------:R-:W-:Y:S01]  /*42ec0*/  IMAD.MOV.U32 R19, RZ, RZ, R12 ;  /* 0x000000ffff137224 */ /* 0x000fe200078e000c */
[----:B------:R-:W2:Y:S01]  /*42ed0*/  LDL.LU R9, [R1+0x2da0] ;  /* 0x002da00001097983 */ /* 0x000ea20000300800 */
[----:B------:R-:W2:Y:S03]  /*42ee0*/  LDL.LU R12, [R1+0x2d9c] ;  /* 0x002d9c00010c7983 */ /* 0x000ea60000300800 */
[----:B------:R0:W-:Y:S01]  /*42ef0*/  STL.64 [R1+0x2c80], R18 ;  /* 0x002c801201007387 */ /* 0x0001e20000100a00 */
[----:B------:R-:W2:Y:S02]  /*42f00*/  LDL.LU R20, [R1+0xe0] ;  /* 0x0000e00001147983 */ /* 0x000ea40000300800 */
[----:B------:R-:W2:Y:S02]  /*42f10*/  LDL.LU R21, [R1+0xe4] ;  /* 0x0000e40001157983 */ /* 0x000ea40000300800 */
[----:B------:R-:W2:Y:S01]  /*42f20*/  LDL.LU R22, [R1+0xe8] ;  /* 0x0000e80001167983 */ /* 0x000ea20000300800 */
[----:B------:R-:W2:Y:S01]  /*42f30*/  LDL.LU R23, [R1+0xec] ;  /* 0x0000ec0001177983 */ /* 0x000ea20000300800 */
[----:B0-----:R-:W-:-:S02]  /*42f40*/  IMAD.MOV.U32 R19, RZ, RZ, R13 ;  /* 0x000000ffff137224 */ /* 0x001fc400078e000d */
[----:B---3--:R-:W-:Y:S02]  /*42f50*/  IMAD.MOV.U32 R18, RZ, RZ, R24 ;  /* 0x000000ffff127224 */ /* 0x008fe400078e0018 */
[----:B------:R-:W3:Y:S01]  /*42f60*/  LDL.LU R24, [R1+0x2d98] ;  /* 0x002d980001187983 */ /* 0x000ee20000300800 */
[----:B------:R-:W3:Y:S02]  /*42f70*/  LDL.LU R13, [R1+0x2d94] ;  /* 0x002d9400010d7983 */ /* 0x000ee40000300800 */
[----:B------:R-:W-:Y:S01]  /*42f80*/  STL.64 [R1+0x2c98], R18 ;  /* 0x002c981201007387 */ /* 0x000fe20000100a00 */
[----:B--2---:R-:W-:Y:S01]  /*42f90*/  STL.64 [R1+0x2c78], R22 ;  /* 0x002c781601007387 */ /* 0x004fe20000100a00 */
[----:B------:R0:W-:Y:S03]  /*42fa0*/  STL.64 [R1+0x2c70], R20 ;  /* 0x002c701401007387 */ /* 0x0001e60000100a00 */
[----:B0-----:R-:W2:Y:S01]  /*42fb0*/  LDL.LU R20, [R1+0xf0] ;  /* 0x0000f00001147983 */ /* 0x001ea20000300800 */
[----:B------:R-:W2:Y:S02]  /*42fc0*/  LDL.LU R21, [R1+0xf4] ;  /* 0x0000f40001157983 */ /* 0x000ea40000300800 */
[----:B------:R-:W2:Y:S02]  /*42fd0*/  LDL.LU R22, [R1+0xf8] ;  /* 0x0000f80001167983 */ /* 0x000ea40000300800 */
[----:B------:R-:W2:Y:S02]  /*42fe0*/  LDL.LU R23, [R1+0xfc] ;  /* 0x0000fc0001177983 */ /* 0x000ea40000300800 */
[----:B------:R-:W-:-:S02]  /*42ff0*/  IMAD.MOV.U32 R18, RZ, RZ, R28 ;  /* 0x000000ffff127224 */ /* 0x000fc400078e001c */
[----:B------:R-:W-:Y:S01]  /*43000*/  IMAD.MOV.U32 R19, RZ, RZ, R29 ;  /* 0x000000ffff137224 */ /* 0x000fe200078e001d */
[----:B------:R-:W3:Y:S01]  /*43010*/  LDL.LU R28, [R1+0x2d90] ;  /* 0x002d9000011c7983 */ /* 0x000ee20000300800 */
[----:B------:R-:W3:Y:S03]  /*43020*/  LDL.LU R29, [R1+0x2d8c] ;  /* 0x002d8c00011d7983 */ /* 0x000ee60000300800 */
[----:B------:R-:W-:Y:S04]  /*43030*/  STL.64 [R1+0x2cb0], R18 ;  /* 0x002cb01201007387 */ /* 0x000fe80000100a00 */
        /* <DEDUP_REMOVED lines=19> */
[----:B------:R-:W3:Y:S04]  /*43170*/  LDL.LU R0, [R1+0x2d80] ;  /* 0x002d800001007983 */ /* 0x000ee80000300800 */
        /* <DEDUP_REMOVED lines=8> */
[----:B------:R-:W-:-:S05]  /*43200*/  IMAD.MOV.U32 R19, RZ, RZ, R25 ;  /* 0x000000ffff137224 */ /* 0x000fca00078e0019 */
[----:B------:R0:W-:Y:S02]  /*43210*/  STL.64 [R1+0x2cf8], R18 ;  /* 0x002cf81201007387 */ /* 0x0001e40000100a00 */
[----:B0-----:R-:W-:Y:S02]  /*43220*/  IMAD.MOV.U32 R18, RZ, RZ, R11 ;  /* 0x000000ffff127224 */ /* 0x001fe400078e000b */
[----:B----4-:R-:W-:-:S05]  /*43230*/  IMAD.MOV.U32 R19, RZ, RZ, R10 ;  /* 0x000000ffff137224 */ /* 0x010fca00078e000a */
[----:B------:R-:W-:Y:S04]  /*43240*/  STL.64 [R1+0x2d10], R18 ;  /* 0x002d101201007387 */ /* 0x000fe80000100a00 */
[----:B--2---:R-:W-:Y:S01]  /*43250*/  STL.64 [R1+0x2cd8], R22 ;  /* 0x002cd81601007387 */ /* 0x004fe20000100a00 */
[----:B------:R0:W-:Y:S03]  /*43260*/  STL.64 [R1+0x2cd0], R20 ;  /* 0x002cd01401007387 */ /* 0x0001e60000100a00 */
[----:B0-----:R-:W2:Y:S01]  /*43270*/  LDL.LU R20, [R1+0x130] ;  /* 0x0001300001147983 */ /* 0x001ea20000300800 */
[----:B------:R-:W2:Y:S02]  /*43280*/  LDL.LU R21, [R1+0x134] ;  /* 0x0001340001157983 */ /* 0x000ea40000300800 */
[----:B------:R-:W4:Y:S02]  /*43290*/  LDL.LU R22, [R1+0x138] ;  /* 0x0001380001167983 */ /* 0x000f240000300800 */
[----:B------:R-:W4:Y:S02]  /*432a0*/  LDL.LU R23, [R1+0x13c] ;  /* 0x00013c0001177983 */ /* 0x000f240000300800 */
[----:B------:R-:W-:-:S02]  /*432b0*/  IMAD.MOV.U32 R19, RZ, RZ, R8 ;  /* 0x000000ffff137224 */ /* 0x000fc400078e0008 */
[----:B------:R-:W-:Y:S01]  /*432c0*/  IMAD.MOV.U32 R18, RZ, RZ, R9 ;  /* 0x000000ffff127224 */ /* 0x000fe200078e0009 */
[----:B------:R-:W3:Y:S01]  /*432d0*/  LDL.LU R8, [R1+0x1b0] ;  /* 0x0001b00001087983 */ /* 0x000ee20000300800 */
[----:B------:R-:W3:Y:S02]  /*432e0*/  LDL.LU R9, [R1+0x1b4] ;  /* 0x0001b40001097983 */ /* 0x000ee40000300800 */
[----:B------:R-:W3:Y:S02]  /*432f0*/  LDL.LU R10, [R1+0x1b8] ;  /* 0x0001b800010a7983 */ /* 0x000ee40000300800 */
[----:B------:R-:W3:Y:S01]  /*43300*/  LDL.LU R11, [R1+0x1bc] ;  /* 0x0001bc00010b7983 */ /* 0x000ee20000300800 */
[----:B------:R-:W3:Y:S01]  /*43310*/  LDL.LU.64 R26, [R1+0x178] ;  /* 0x00017800011a7983 */ /* 0x000ee20000300a00 */
[----:B------:R-:W-:Y:S03]  /*43320*/  STL.64 [R1+0x2d28], R18 ;  /* 0x002d281201007387 */ /* 0x000fe60000100a00 */
[----:B----4-:R-:W-:Y:S01]  /*43330*/  STL.64 [R1+0x2cf0], R22 ;  /* 0x002cf01601007387 */ /* 0x010fe20000100a00 */
[----:B--2---:R0:W-:Y:S03]  /*43340*/  STL.64 [R1+0x2ce8], R20 ;  /* 0x002ce81401007387 */ /* 0x0041e60000100a00 */
[----:B0-----:R-:W2:Y:S01]  /*43350*/  LDL.LU R20, [R1+0x140] ;  /* 0x0001400001147983 */ /* 0x001ea20000300800 */
[----:B------:R-:W2:Y:S02]  /*43360*/  LDL.LU R21, [R1+0x144] ;  /* 0x0001440001157983 */ /* 0x000ea40000300800 */
[----:B------:R-:W4:Y:S02]  /*43370*/  LDL.LU R22, [R1+0x148] ;  /* 0x0001480001167983 */ /* 0x000f240000300800 */
[----:B------:R-:W4:Y:S02]  /*43380*/  LDL.LU R23, [R1+0x14c] ;  /* 0x00014c0001177983 */ /* 0x000f240000300800 */
[----:B---3--:R-:W-:-:S02]  /*43390*/  IMAD.MOV.U32 R18, RZ, RZ, R24 ;  /* 0x000000ffff127224 */ /* 0x008fc400078e0018 */
[----:B------:R-:W-:-:S05]  /*433a0*/  IMAD.MOV.U32 R19, RZ, RZ, R12 ;  /* 0x000000ffff137224 */ /* 0x000fca00078e000c */
[----:B------:R-:W-:Y:S01]  /*433b0*/  STL.64 [R1+0x2d68], R18 ;  /* 0x002d681201007387 */ /* 0x000fe20000100a00 */
[----:B------:R0:W-:Y:S03]  /*433c0*/  STL.64 [R1+0x2d60], R16 ;  /* 0x002d601001007387 */ /* 0x0001e60000100a00 */
[----:B0-----:R-:W3:Y:S01]  /*433d0*/  LDL.LU R16, [R1+0x190] ;  /* 0x0001900001107983 */ /* 0x001ee20000300800 */
[----:B------:R-:W3:Y:S02]  /*433e0*/  LDL.LU R17, [R1+0x194] ;  /* 0x0001940001117983 */ /* 0x000ee40000300800 */
[----:B------:R-:W3:Y:S02]  /*433f0*/  LDL.LU R18, [R1+0x198] ;  /* 0x0001980001127983 */ /* 0x000ee40000300800 */
[----:B------:R-:W3:Y:S01]  /*43400*/  LDL.LU R19, [R1+0x19c] ;  /* 0x00019c0001137983 */ /* 0x000ee20000300800 */
[----:B----4-:R-:W-:Y:S01]  /*43410*/  STL.64 [R1+0x2d08], R22 ;  /* 0x002d081601007387 */ /* 0x010fe20000100a00 */
[----:B--2---:R0:W-:Y:S03]  /*43420*/  STL.64 [R1+0x2d00], R20 ;  /* 0x002d001401007387 */ /* 0x0041e60000100a00 */
[----:B0-----:R-:W2:Y:S01]  /*43430*/  LDL.LU R20, [R1+0x150] ;  /* 0x0001500001147983 */ /* 0x001ea20000300800 */
[----:B------:R-:W2:Y:S02]  /*43440*/  LDL.LU R21, [R1+0x154] ;  /* 0x0001540001157983 */ /* 0x000ea40000300800 */
[----:B------:R-:W4:Y:S02]  /*43450*/  LDL.LU R22, [R1+0x158] ;  /* 0x0001580001167983 */ /* 0x000f240000300800 */
[----:B------:R-:W4:Y:S01]  /*43460*/  LDL.LU R23, [R1+0x15c] ;  /* 0x00015c0001177983 */ /* 0x000f220000300800 */
[----:B------:R-:W-:Y:S01]  /*43470*/  HMMA.16816.F32 R8, R4, R26, R8 ;  /* 0x0000001a0408723c */ /* 0x000fe20000001808 */
[----:B----4-:R-:W-:Y:S01]  /*43480*/  STL.64 [R1+0x2d20], R22 ;  /* 0x002d201601007387 */ /* 0x010fe20000100a00 */
[----:B--2---:R0:W-:Y:S03]  /*43490*/  STL.64 [R1+0x2d18], R20 ;  /* 0x002d181401007387 */ /* 0x0041e60000100a00 */
[----:B0-----:R-:W2:Y:S01]  /*434a0*/  LDL.LU R20, [R1+0x160] ;  /* 0x0001600001147983 */ /* 0x001ea20000300800 */
[----:B------:R-:W2:Y:S02]  /*434b0*/  LDL.LU R21, [R1+0x164] ;  /* 0x0001640001157983 */ /* 0x000ea40000300800 */
[----:B------:R-:W4:Y:S02]  /*434c0*/  LDL.LU R22, [R1+0x168] ;  /* 0x0001680001167983 */ /* 0x000f240000300800 */
[----:B------:R-:W4:Y:S02]  /*434d0*/  LDL.LU R23, [R1+0x16c] ;  /* 0x00016c0001177983 */ /* 0x000f240000300800 */
[----:B------:R-:W-:Y:S01]  /*434e0*/  IMAD.MOV.U32 R12, RZ, RZ, R26 ;  /* 0x000000ffff0c7224 */ /* 0x000fe200078e001a */
[----:B----4-:R-:W-:Y:S01]  /*434f0*/  STL.64 [R1+0x2d38], R22 ;  /* 0x002d381601007387 */ /* 0x010fe20000100a00 */
[----:B--2---:R0:W-:Y:S03]  /*43500*/  STL.64 [R1+0x2d30], R20 ;  /* 0x002d301401007387 */ /* 0x0041e60000100a00 */
[----:B0-----:R-:W2:Y:S01]  /*43510*/  LDL.LU R20, [R1+0x180] ;  /* 0x0001800001147983 */ /* 0x001ea20000300800 */
[----:B------:R-:W2:Y:S02]  /*43520*/  LDL.LU R21, [R1+0x184] ;  /* 0x0001840001157983 */ /* 0x000ea40000300800 */
[----:B------:R-:W2:Y:S02]  /*43530*/  LDL.LU R22, [R1+0x188] ;  /* 0x0001880001167983 */ /* 0x000ea40000300800 */
[----:B------:R-:W2:Y:S01]  /*43540*/  LDL.LU R23, [R1+0x18c] ;  /* 0x00018c0001177983 */ /* 0x000ea20000300800 */
[----:B------:R-:W-:Y:S01]  /*43550*/  STL.64 [R1+0x310], R8 ;  /* 0x0003100801007387 */ /* 0x000fe20000100a00 */
[----:B------:R0:W-:Y:S03]  /*43560*/  STL.64 [R1+0x318], R10 ;  /* 0x0003180a01007387 */ /* 0x0001e60000100a00 */
[----:B0-----:R-:W4:Y:S01]  /*43570*/  LDL.LU R11, [R1+0x2d7c] ;  /* 0x002d7c00010b7983 */ /* 0x001f220000300800 */
[----:B------:R-:W2:Y:S02]  /*43580*/  LDL.LU R9, [R1+0x2d78] ;  /* 0x002d780001097983 */ /* 0x000ea40000300800 */
[----:B------:R-:W-:-:S02]  /*43590*/  IMAD.MOV.U32 R10, RZ, RZ, R27 ;  /* 0x000000ffff0a7224 */ /* 0x000fc400078e001b */
[----:B------:R-:W3:Y:S01]  /*435a0*/  LDL.LU.64 R26, [R1+0x2d70] ;  /* 0x002d7000011a7983 */ /* 0x000ee20000300a00 */
[----:B------:R-:W-:Y:S02]  /*435b0*/  STL.64 [R1+0x2c48], R14 ;  /* 0x002c480e01007387 */ /* 0x000fe40000100a00 */
[----:B------:R0:W-:Y:S02]  /*435c0*/  STL.64 [R1+0x2c40], R12 ;  /* 0x002c400c01007387 */ /* 0x0001e40000100a00 */
[----:B0-----:R-:W2:Y:S01]  /*435d0*/  LDL.LU R12, [R1+0xd0] ;  /* 0x0000d000010c7983 */ /* 0x001ea20000300800 */
[----:B------:R-:W2:Y:S02]  /*435e0*/  LDL.LU R13, [R1+0xd4] ;  /* 0x0000d400010d7983 */ /* 0x000ea40000300800 */
[----:B------:R-:W2:Y:S02]  /*435f0*/  LDL.LU R14, [R1+0xd8] ;  /* 0x0000d800010e7983 */ /* 0x000ea40000300800 */
[----:B------:R-:W2:Y:S01]  /*43600*/  LDL.LU R15, [R1+0xdc] ;  /* 0x0000dc00010f7983 */ /* 0x000ea20000300800 */
[----:B---3--:R-:W-:Y:S01]  /*43610*/  HMMA.16816.F32 R4, R4, R26, R16 ;  /* 0x0000001a0404723c */ /* 0x008fe20000001810 */
[----:B------:R-:W3:Y:S01]  /*43620*/  LDL.LU.64 R18, [R1+0x2d68] ;  /* 0x002d680001127983 */ /* 0x000ee20000300a00 */
[----:B------:R-:W2:Y:S02]  /*43630*/  LDL.LU.64 R16, [R1+0x2d60] ;  /* 0x002d600001107983 */ /* 0x000ea40000300a00 */
[----:B------:R-:W-:-:S02]  /*43640*/  IMAD.MOV.U32 R8, RZ, RZ, R26 ;  /* 0x000000ffff087224 */ /* 0x000fc400078e001a */
[----:B------:R-:W2:Y:S11]  /*43650*/  LDL.LU.64 R26, [R1+0x2d58] ;  /* 0x002d5800011a7983 */ /* 0x000eb60000300a00 */
[----:B------:R-:W-:Y:S06]  /*43660*/  @!UPT UIADD3 URZ, URZ, URZ, URZ ;  /* 0x0000003f3f3ff290 */ /* 0x000fec000fffe03f */
[----:B------:R2:W-:Y:S01]  /*43670*/  STL.64 [R1+0x2f0], R4 ;  /* 0x0002f00401007387 */ /* 0x0005e20000100a00 */
[----:B------:R0:W-:Y:S02]  /*43680*/  STL.64 [R1+0x2f8], R6 ;  /* 0x0002f80601007387 */ /* 0x0001e40000100a00 */
[----:B------:R-:W3:Y:S02]  /*43690*/  LDL.LU.64 R24, [R1+0x2d50] ;  /* 0x002d500001187983 */ /* 0x000ee40000300a00 */
[----:B--2---:R-:W-:Y:S02]  /*436a0*/  IMAD.MOV.U32 R5, RZ, RZ, R26 ;  /* 0x000000ffff057224 */ /* 0x004fe400078e001a */
[----:B0-----:R-:W-:Y:S02]  /*436b0*/  IMAD.MOV.U32 R6, RZ, RZ, R27 ;  /* 0x000000ffff067224 */ /* 0x001fe400078e001b */
[----:B---3--:R-:W-:Y:S02]  /*436c0*/  IMAD.MOV.U32 R4, RZ, RZ, R25 ;  /* 0x000000ffff047224 */ /* 0x008fe400078e0019 */
[----:B------:R-:W2:Y:S01]  /*436d0*/  LDL.LU R25, [R1+0x2d4c] ;  /* 0x002d4c0001197983 */ /* 0x000ea20000300800 */
[----:B------:R-:W2:Y:S02]  /*436e0*/  LDL.LU R26, [R1+0x2d48] ;  /* 0x002d4800011a7983 */ /* 0x000ea40000300800 */
[----:B------:R-:W2:Y:S02]  /*436f0*/  LDL.LU R27, [R1+0x2d44] ;  /* 0x002d4400011b7983 */ /* 0x000ea40000300800 */
[----:B------:R-:W3:Y:S01]  /*43700*/  LDL.LU R7, [R1+0xcc] ;  /* 0x0000cc0001077983 */ /* 0x000ee20000300800 */
[----:B----4-:R0:W-:Y:S02]  /*43710*/  STL.64 [R1+0x2c30], R10 ;  /* 0x002c300a01007387 */ /* 0x0101e40000100a00 */
[----:B0-----:R-:W-:-:S02]  /*43720*/  IMAD.MOV.U32 R10, RZ, RZ, R17 ;  /* 0x000000ffff0a7224 */ /* 0x001fc400078e0011 */
[----:B------:R-:W-:Y:S01]  /*43730*/  IMAD.MOV.U32 R11, RZ, RZ, R16 ;  /* 0x000000ffff0b7224 */ /* 0x000fe200078e0010 */
[----:B------:R0:W-:Y:S04]  /*43740*/  STL.64 [R1+0x2c28], R8 ;  /* 0x002c280801007387 */ /* 0x0001e80000100a00 */
[----:B0-----:R-:W4:Y:S01]  /*43750*/  LDL.LU R8, [R1+0xa0] ;  /* 0x0000a00001087983 */ /* 0x001f220000300800 */
[----:B------:R-:W-:Y:S02]  /*43760*/  IMAD.MOV.U32 R9, RZ, RZ, R0 ;  /* 0x000000ffff097224 */ /* 0x000fe400078e0000 */
[----:B------:R-:W3:Y:S01]  /*43770*/  LDL.LU R0, [R1+0x2d40] ;  /* 0x002d400001007983 */ /* 0x000ee20000300800 */
[C---:B--2---:R-:W-:Y:S01]  /*43780*/  HMMA.16816.F32 R16, R24.reuse, R18, R20 ;  /* 0x000000121810723c */ /* 0x044fe20000001814 */
[----:B------:R-:W2:Y:S01]  /*43790*/  LDL.LU.64 R22, [R1+0x2d38] ;  /* 0x002d380001167983 */ /* 0x000ea20000300a00 */
[----:B------:R-:W2:Y:S11]  /*437a0*/  LDL.LU.64 R20, [R1+0x2d30] ;  /* 0x002d300001147983 */ /* 0x000eb60000300a00 */
[----:B------:R-:W-:Y:S10]  /*437b0*/  @!UPT UIADD3 URZ, URZ, URZ, URZ ;  /* 0x0000003f3f3ff290 */ /* 0x000ff4000fffe03f */
[----:B------:R-:W-:Y:S01]  /*437c0*/  STL.64 [R1+0x2e0], R16 ;  /* 0x0002e01001007387 */ /* 0x000fe20000100a00 */
        /* <DEDUP_REMOVED lines=60> */
[----:B------:R-:W3:Y:S11]  /*43b90*/  LDL.LU.64 R20, [R1+0x2c58] ;  /* 0x002c580001147983 */ /* 0x000ef60000300a00 */
[----:B------:R-:W-:Y:S09]  /*43ba0*/  @!UPT UIADD3 URZ, URZ, URZ, URZ ;  /* 0x0000003f3f3ff290 */ /* 0x000ff2000fffe03f */
[----:B------:R-:W-:Y:S01]  /*43bb0*/  STL.64 [R1+0xe0], R16 ;  /* 0x0000e01001007387 */ /* 0x000fe20000100a00 */
[----:B------:R0:W-:Y:S03]  /*43bc0*/  STL.64 [R1+0xe8], R18 ;  /* 0x0000e81201007387 */ /* 0x0001e60000100a00 */
[----:B0-----:R-:W3:Y:S01]  /*43bd0*/  LDL.LU.64 R18, [R1+0x2c50] ;  /* 0x002c500001127983 */ /* 0x001ee20000300a00 */
[C---:B--2---:R-:W-:Y:S11]  /*43be0*/  HMMA.16816.F32 R12, R24.reuse, R22, R12 ;  /* 0x00000016180c723c */ /* 0x044ff6000000180c */
[----:B------:R-:W-:Y:S11]  /*43bf0*/  @!UPT UIADD3 URZ, URZ, URZ, URZ ;  /* 0x0000003f3f3ff290 */ /* 0x000ff6000fffe03f */
[----:B------:R-:W-:Y:S01]  /*43c00*/  @!UPT UIADD3 URZ, URZ, URZ, URZ ;  /* 0x0000003f3f3ff290 */ /* 0x000fe2000fffe03f */
[----:B------:R-:W-:Y:S01]  /*43c10*/  STL.64 [R1+0xd0], R12 ;  /* 0x0000d00c01007387 */ /* 0x000fe20000100a00 */
[----:B------:R0:W-:Y:S03]  /*43c20*/  STL.64 [R1+0xd8], R14 ;  /* 0x0000d80e01007387 */ /* 0x0001e60000100a00 */
[----:B0-----:R-:W4:Y:S04]  /*43c30*/  LDL.LU.64 R14, [R1+0x2c48] ;  /* 0x002c4800010e7983 */ /* 0x001f280000300a00 */
[----:B------:R-:W0:Y:S01]  /*43c40*/  S2R R16, SR_TID.X ;  /* 0x0000000000107919 */ /* 0x000e220000002100 */
[----:B------:R-:W2:Y:S02]  /*43c50*/  LDL.LU.64 R12, [R1+0x2c40] ;  /* 0x002c4000010c7983 */ /* 0x000ea40000300a00 */
[----:B---3--:R1:W-:Y:S02]  /*43c60*/  STL.64 [R1+0x2b80], R20 ;  /* 0x002b801401007387 */ /* 0x0083e40000100a00 */
[----:B-1----:R-:W-:Y:S07]  /*43c70*/  HMMA.16816.F32 R20, R24, R18, R4 ;  /* 0x000000121814723c */ /* 0x002fee0000001804 */
[----:B0-----:R-:W-:-:S02]  /*43c80*/  LOP3.LUT R6, R16, 0x7, RZ, 0xc0, !PT ;  /* 0x0000000710067812 */ /* 0x001fc400078ec0ff */
[C---:B------:R-:W-:Y:S01]  /*43c90*/  LOP3.LUT R17, R16.reuse, 0x20, RZ, 0xc0, !PT ;  /* 0x0000002010117812 */ /* 0x040fe200078ec0ff */
[----:B------:R-:W-:Y:S02]  /*43ca0*/  IMAD.SHL.U32 R5, R16, 0x2, RZ ;  /* 0x0000000210057824 */ /* 0x000fe400078e00ff */
[----:B------:R-:W-:Y:S02]  /*43cb0*/  IMAD R6, R6, 0x110, RZ ;  /* 0x0000011006067824 */ /* 0x000fe400078e02ff */
[----:B------:R-:W-:Y:S02]  /*43cc0*/  IMAD.SHL.U32 R7, R17, 0x40, RZ ;  /* 0x0000004011077824 */ /* 0x000fe400078e00ff */
[----:B------:R-:W0:Y:S01]  /*43cd0*/  LDSM.16.MT88.4 R16, [R0+0x10800] ;  /* 0x010800000010783b */ /* 0x000e220000004200 */
[----:B------:R-:W-:-:S04]  /*43ce0*/  LOP3.LUT R4, R6, 0x30, R5, 0x78, !PT ;  /* 0x0000003006047812 */ /* 0x000fc800078e7805 */
[----:B------:R-:W-:Y:S02]  /*43cf0*/  LOP3.LUT R4, R4, R7, RZ, 0xfc, !PT ;  /* 0x0000000704047212 */ /* 0x000fe400078efcff */
[----:B------:R-:W-:Y:S01]  /*43d00*/  STL.64 [R1+0xc0], R20 ;  /* 0x0000c01401007387 */ /* 0x000fe20000100a00 */
[----:B------:R-:W-:Y:S01]  /*43d10*/  STL.64 [R1+0xc8], R22 ;  /* 0x0000c81601007387 */ /* 0x000fe20000100a00 */
[----:B------:R-:W-:-:S05]  /*43d20*/  LOP3.LUT R4, R4, 0x40, RZ, 0x3c, !PT ;  /* 0x0000004004047812 */ /* 0x000fca00078e3cff */
[----:B------:R-:W-:Y:S01]  /*43d30*/  LDSM.16.M88.4 R20, [R4+0x1000] ;  /* 0x001000000414783b */ /* 0x000fe20000000200 */
[----:B----4-:R-:W-:Y:S11]  /*43d40*/  HMMA.16816.F32 R8, R24, R14, R8 ;  /* 0x0000000e1808723c */ /* 0x010ff60000001808 */
[----:B------:R-:W-:Y:S11]  /*43d50*/  @!UPT UIADD3 URZ, URZ, URZ, URZ ;  /* 0x0000003f3f3ff290 */ /* 0x000ff6000fffe03f */
[----:B------:R-:W-:Y:S01]  /*43d60*/  @!UPT UIADD3 URZ, URZ, URZ, URZ ;  /* 0x0000003f3f3ff290 */ /* 0x000fe2000fffe03f */
[----:B------:R-:W-:Y:S01]  /*43d70*/  STL.64 [R1+0x2d0], R8 ;  /* 0x0002d00801007387 */ /* 0x000fe20000100a00 */
[----:B------:R-:W-:Y:S02]  /*43d80*/  STL.64 [R1+0x2d8], R10 ;  /* 0x0002d80a01007387 */ /* 0x000fe40000100a00 */
[----:B------:R-:W1:Y:S04]  /*43d90*/  LDSM.16.M88.4 R8, [R4] ;  /* 0x000000000408783b */ /* 0x000e680000000200 */
[----:B0-----:R0:W-:Y:S01]  /*43da0*/  STL.64 [R1+0x2be8], R18 ;  /* 0x002be81201007387 */ /* 0x0011e20000100a00 */
[----:B------:R-:W-:Y:S01]  /*43db0*/  STL.64 [R1+0x2be0], R16 ;  /* 0x002be01001007387 */ /* 0x000fe20000100a00 */
[----:B0-----:R-:W-:-:S03]  /*43dc0*/  IMAD.MOV.U32 R18, RZ, RZ, R2 ;  /* 0x000000ffff127224 */ /* 0x001fc600078e0002 */
[----:B------:R-:W3:Y:S01]  /*43dd0*/  LDL.LU R2, [R1+0x2c38] ;  /* 0x002c380001027983 */ /* 0x000ee20000300800 */
[----:B------:R-:W-:Y:S03]  /*43de0*/  STL [R1+0x2bd8], R0 ;  /* 0x002bd80001007387 */ /* 0x000fe60000100800 */
[----:B-1----:R-:W-:Y:S01]  /*43df0*/  STL.64 [R1+0xa0], R8 ;  /* 0x0000a00801007387 */ /* 0x002fe20000100a00 */
[----:B------:R-:W-:Y:S02]  /*43e00*/  STL.64 [R1+0xa8], R10 ;  /* 0x0000a80a01007387 */ /* 0x000fe40000100a00 */
[----:B------:R-:W0:Y:S02]  /*43e10*/  LDSM.16.M88.4 R8, [R4+0x2000] ;  /* 0x002000000408783b */ /* 0x000e240000000200 */
[----:B0-----:R-:W-:Y:S02]  /*43e20*/  STL.64 [R1+0x80], R8 ;  /* 0x0000800801007387 */ /* 0x001fe40000100a00 */
[----:B------:R-:W-:Y:S02]  /*43e30*/  STL.64 [R1+0x88], R10 ;  /* 0x0000880a01007387 */ /* 0x000fe40000100a00 */
[----:B------:R-:W0:Y:S02]  /*43e40*/  LDSM.16.M88.4 R8, [R4+0x3000] ;  /* 0x003000000408783b */ /* 0x000e240000000200 */
[----:B0-----:R-:W-:Y:S02]  /*43e50*/  STL.64 [R1+0x70], R8 ;  /* 0x0000700801007387 */ /* 0x001fe40000100a00 */
[----:B------:R-:W-:Y:S02]  /*43e60*/  STL.64 [R1+0x78], R10 ;  /* 0x0000780a01007387 */ /* 0x000fe40000100a00 */
[----:B------:R-:W0:Y:S04]  /*43e70*/  LDSM.16.M88.4 R8, [R4+0x4000] ;  /* 0x004000000408783b */ /* 0x000e280000000200 */
[----:B------:R-:W-:Y:S01]  /*43e80*/  STL.64 [R1+0x98], R22 ;  /* 0x0000981601007387 */ /* 0x000fe20000100a00 */
[----:B0-----:R-:W-:Y:S01]  /*43e90*/  STL.64 [R1+0x60], R8 ;  /* 0x0000600801007387 */ /* 0x001fe20000100a00 */
[----:B------:R-:W-:Y:S02]  /*43ea0*/  STL.64 [R1+0x68], R10 ;  /* 0x0000680a01007387 */ /* 0x000fe40000100a00 */
[----:B------:R-:W0:Y:S04]  /*43eb0*/  LDSM.16.M88.4 R8, [R4+0x5000] ;  /* 0x005000000408783b */ /* 0x000e280000000200 */
[----:B0-----:R-:W-:Y:S01]  /*43ec0*/  IMAD.MOV.U32 R22, RZ, RZ, R8 ;  /* 0x000000ffff167224 */ /* 0x001fe200078e0008 */
[----:B------:R-:W-:Y:S04]  /*43ed0*/  STL.64 [R1+0x58], R10 ;  /* 0x0000580a01007387 */ /* 0x000fe80000100a00 */
[----:B------:R-:W-:Y:S01]  /*43ee0*/  STL [R1+0x2bf8], R22 ;  /* 0x002bf81601007387 */ /* 0x000fe20000100800 */
[----:B------:R0:W-:Y:S03]  /*43ef0*/  STL.64 [R1+0x2bf0], R20 ;  /* 0x002bf01401007387 */ /* 0x0001e60000100a00 */
[----:B0-----:R-:W4:Y:S01]  /*43f00*/  LDL.LU R20, [R1+0x2a0] ;  /* 0x0002a00001147983 */ /* 0x001f220000300800 */
[----:B------:R-:W4:Y:S02]  /*43f10*/  LDL.LU R21, [R1+0x2a4] ;  /* 0x0002a40001157983 */ /* 0x000f240000300800 */
[----:B------:R-:W4:Y:S02]  /*43f20*/  LDL.LU R22, [R1+0x2a8] ;  /* 0x0002a80001167983 */ /* 0x000f240000300800 */
[----:B------:R-:W-:-:S02]  /*43f30*/  IMAD.MOV.U32 R19, RZ, RZ, R3 ;  /* 0x000000ffff137224 */ /* 0x000fc400078e0003 */
[----:B------:R-:W-:Y:S02]  /*43f40*/  IMAD.MOV.U32 R3, RZ, RZ, R9 ;  /* 0x000000ffff037224 */ /* 0x000fe400078e0009 */
[----:B------:R-:W0:Y:S04]  /*43f50*/  LDSM.16.M88.4 R8, [R4+0x6000] ;  /* 0x006000000408783b */ /* 0x000e280000000200 */
[----:B0-----:R-:W-:Y:S01]  /*43f60*/  STL.64 [R1+0x40], R8 ;  /* 0x0000400801007387 */ /* 0x001fe20000100a00 */
[----:B------:R0:W-:Y:S03]  /*43f70*/  STL.64 [R1+0x48], R10 ;  /* 0x0000480a01007387 */ /* 0x0001e60000100a00 */
[----:B0-----:R-:W2:Y:S01]  /*43f80*/  LDL.LU.64 R10, [R1+0x2c30] ;  /* 0x002c3000010a7983 */ /* 0x001ea20000300a00 */
[----:B------:R-:W2:Y:S02]  /*43f90*/  LDL.LU.64 R8, [R1+0x2c28] ;  /* 0x002c280001087983 */ /* 0x000ea40000300a00 */
[----:B---3--:R-:W-:-:S07]  /*43fa0*/  IMAD.MOV.U32 R23, RZ, RZ, R2 ;  /* 0x000000ffff177224 */ /* 0x008fce00078e0002 */
[----:B----4-:R-:W-:Y:S11]  /*43fb0*/  HMMA.16816.F32 R16, R24, R18, R20 ;  /* 0x000000121810723c */ /* 0x010ff60000001814 */
[----:B------:R-:W-:Y:S11]  /*43fc0*/  @!UPT UIADD3 URZ, URZ, URZ, URZ ;  /* 0x0000003f3f3ff290 */ /* 0x000ff6000fffe03f */
[----:B------:R-:W-:Y:S01]  /*43fd0*/  @!UPT UIADD3 URZ, URZ, URZ, URZ ;  /* 0x0000003f3f3ff290 */ /* 0x000fe2000fffe03f */
[----:B------:R-:W-:Y:S01]  /*43fe0*/  STL.64 [R1+0x2c0], R16 ;  /* 0x0002c01001007387 */ /* 0x000fe20000100a00 */
[----:B------:R-:W-:Y:S02]  /*43ff0*/  STL [R1+0x2c8], R18 ;  /* 0x0002c81201007387 */ /* 0x000fe40000100800 */
[----:B------:R-:W-:Y:S02]  /*44000*/  IMAD.MOV.U32 R2, RZ, RZ, R19 ;  /* 0x000000ffff027224 */ /* 0x000fe400078e0013 */
[----:B------:R-:W0:Y:S01]  /*44010*/  LDSM.16.M88.4 R16, [R4+0x7000] ;  /* 0x007000000410783b */ /* 0x000e220000000200 */
[----:B------:R-:W-:Y:S02]  /*44020*/  STL.64 [R1+0x2c10], R26 ;  /* 0x002c101a01007387 */ /* 0x000fe40000100a00 */
[----:B------:R-:W-:Y:S02]  /*44030*/  STL.64 [R1+0x2c08], R24 ;  /* 0x002c081801007387 */ /* 0x000fe40000100a00 */
[----:B------:R-:W-:Y:S02]  /*44040*/  STL [R1+0x2a08], R2 ;  /* 0x002a080201007387 */ /* 0x000fe40000100800 */
[----:B--2---:R-:W-:Y:S01]  /*44050*/  IMAD.MOV.U32 R6, RZ, RZ, R12 ;  /* 0x000000ffff067224 */ /* 0x004fe200078e000c */
[----:B------:R-:W-:Y:S04]  /*44060*/  LDSM.16.M88.4 R24, [R4+0xd000] ;  /* 0x00d000000418783b */ /* 0x000fe80000000200 */
[----:B0-----:R-:W-:Y:S01]  /*44070*/  STL.64 [R1+0x30], R16 ;  /* 0x0000301001007387 */ /* 0x001fe20000100a00 */
[----:B------:R-:W-:Y:S02]  /*44080*/  STL.64 [R1+0x38], R18 ;  /* 0x0000381201007387 */ /* 0x000fe40000100a00 */
[----:B------:R-:W2:Y:S02]  /*44090*/  LDL R7, [R1+0x6d8] ;  /* 0x0006d80001077983 */ /* 0x000ea40000100800 */
[----:B------:R-:W-:-:S02]  /*440a0*/  IMAD.MOV.U32 R0, RZ, RZ, R17 ;  /* 0x000000ffff007224 */ /* 0x000fc400078e0011 */
[----:B------:R-:W0:Y:S04]  /*440b0*/  LDSM.16.M88.4 R16, [R4+0x8000] ;  /* 0x008000000410783b */ /* 0x000e280000000200 */
[----:B--2---:R1:W-:Y:S01]  /*440c0*/  STL [R1+0x2bfc], R7 ;  /* 0x002bfc0701007387 */ /* 0x0043e20000100800 */
[----:B0-----:R-:W-:Y:S02]  /*440d0*/  STL.64 [R1+0x20], R16 ;  /* 0x0000201001007387 */ /* 0x001fe40000100a00 */
[----:B------:R0:W-:Y:S02]  /*440e0*/  STL.64 [R1+0x28], R18 ;  /* 0x0000281201007387 */ /* 0x0001e40000100a00 */
[----:B------:R-:W2:Y:S02]  /*440f0*/  LDL.LU R12, [R1+0x2c20] ;  /* 0x002c2000010c7983 */ /* 0x000ea40000300800 */
[----:B-1----:R-:W-:-:S02]  /*44100*/  IMAD.MOV.U32 R7, RZ, RZ, R10 ;  /* 0x000000ffff077224 */ /* 0x002fc400078e000a */
[----:B------:R-:W3:Y:S01]  /*44110*/  LDL.LU R10, [R1+0x2c1c] ;  /* 0x002c1c00010a7983 */ /* 0x000ee20000300800 */
[----:B0-----:R-:W-:-:S03]  /*44120*/  IMAD.MOV.U32 R18, RZ, RZ, R8 ;  /* 0x000000ffff127224 */ /* 0x001fc600078e0008 */
[----:B------:R-:W4:Y:S01]  /*44130*/  LDL.LU R8, [R1+0x2c18] ;  /* 0x002c180001087983 */ /* 0x000f220000300800 */
[----:B------:R-:W2:Y:S02]  /*44140*/  LDL.LU R19, [R1+0x1ac] ;  /* 0x0001ac0001137983 */ /* 0x000ea40000300800 */
[----:B------:R-:W-:Y:S02]  /*44150*/  IMAD.MOV.U32 R20, RZ, RZ, R11 ;  /* 0x000000ffff147224 */ /* 0x000fe400078e000b */
[----:B------:R-:W-:Y:S02]  /*44160*/  IMAD.MOV.U32 R22, RZ, RZ, R9 ;  /* 0x000000ffff167224 */ /* 0x000fe400078e0009 */
[----:B------:R-:W-:Y:S02]  /*44170*/  IMAD.MOV.U32 R16, RZ, RZ, R29 ;  /* 0x000000ffff107224 */ /* 0x000fe400078e001d */
[----:B------:R-:W-:Y:S02]  /*44180*/  IMAD.MOV.U32 R17, RZ, RZ, R28 ;  /* 0x000000ffff117224 */ /* 0x000fe400078e001c */
[----:B---3--:R-:W-:-:S02]  /*44190*/  IMAD.MOV.U32 R21, RZ, RZ, R10 ;  /* 0x000000ffff157224 */ /* 0x008fc400078e000a */
[----:B----4-:R-:W-:Y:S02]  /*441a0*/  IMAD.MOV.U32 R23, RZ, RZ, R8 ;  /* 0x000000ffff177224 */ /* 0x010fe400078e0008 */
[----:B------:R-:W0:Y:S04]  /*441b0*/  LDSM.16.M88.4 R8, [R4+0x9000] ;  /* 0x009000000408783b */ /* 0x000e280000000200 */
[----:B--2---:R1:W-:Y:S02]  /*441c0*/  STL.64 [R1+0x2c00], R18 ;  /* 0x002c001201007387 */ /* 0x0043e40000100a00 */
[----:B-1----:R-:W-:Y:S02]  /*441d0*/  IMAD.MOV.U32 R18, RZ, RZ, R13 ;  /* 0x000000ffff127224 */ /* 0x002fe400078e000d */
[----:B------:R-:W-:-:S02]  /*441e0*/  IMAD.MOV.U32 R19, RZ, RZ, R12 ;  /* 0x000000ffff137224 */ /* 0x000fc400078e000c */
[----:B------:R-:W1:Y:S01]  /*441f0*/  LDSM.16.M88.4 R12, [R4+0xb000] ;  /* 0x00b00000040c783b */ /* 0x000e620000000200 */
[----:B0-----:R-:W-:-:S03]  /*44200*/  IMAD.MOV.U32 R29, RZ, RZ, R8 ;  /* 0x000000ffff1d7224 */ /* 0x001fc600078e0008 */
[----:B------:R-:W-:Y:S01]  /*44210*/  STL.64 [R1+0x18], R10 ;  /* 0x0000180a01007387 */ /* 0x000fe20000100a00 */
[----:B------:R-:W-:Y:S02]  /*44220*/  IMAD.MOV.U32 R28, RZ, RZ, R9 ;  /* 0x000000ffff1c7224 */ /* 0x000fe400078e0009 */
[----:B------:R-:W0:Y:S01]  /*44230*/  LDSM.16.M88.4 R8, [R4+0xa000] ;  /* 0x00a000000408783b */ /* 0x000e220000000200 */
[----:B-1----:R-:W-:Y:S04]  /*44240*/  STL [R1+0x29d4], R14 ;  /* 0x0029d40e01007387 */ /* 0x002fe80000100800 */
[----:B0-----:R-:W-:Y:S01]  /*44250*/  STL.64 [R1], R8 ;  /* 0x0000000801007387 */ /* 0x001fe20000100a00 */
[----:B------:R-:W-:Y:S02]  /*44260*/  STL.64 [R1+0x8], R10 ;  /* 0x0000080a01007387 */ /* 0x000fe40000100a00 */
[----:B------:R-:W0:Y:S04]  /*44270*/  LDSM.16.M88.4 R8, [R4+0xc000] ;  /* 0x00c000000408783b */ /* 0x000e280000000200 */
[----:B------:R-:W-:Y:S01]  /*44280*/  STL [R1+0x29d0], R15 ;  /* 0x0029d00f01007387 */ /* 0x000fe20000100800 */
[----:B0-----:R-:W-:Y:S01]  /*44290*/  STL [R1+0x288c], R10 ;  /* 0x00288c0a01007387 */ /* 0x001fe20000100800 */
[----:B------:R-:W-:Y:S02]  /*442a0*/  STL [R1+0x2888], R11 ;  /* 0x0028880b01007387 */ /* 0x000fe40000100800 */
[----:B------:R0:W-:Y:S02]  /*442b0*/  STL.64 [R1+0x2bd0], R8 ;  /* 0x002bd00801007387 */ /* 0x0001e40000100a00 */
[----:B0-----:R-:W2:Y:S01]  /*442c0*/  LDL.LU R8, [R1+0x280] ;  /* 0x0002800001087983 */ /* 0x001ea20000300800 */
[----:B------:R-:W2:Y:S02]  /*442d0*/  LDL.LU R9, [R1+0x284] ;  /* 0x0002840001097983 */ /* 0x000ea40000300800 */
[----:B------:R-:W2:Y:S02]  /*442e0*/  LDL.LU R10, [R1+0x288] ;  /* 0x00028800010a7983 */ /* 0x000ea40000300800 */
[----:B------:R-:W2:Y:S01]  /*442f0*/  LDL.LU R11, [R1+0x28c] ;  /* 0x00028c00010b7983 */ /* 0x000ea20000300800 */
[----:B------:R-:W-:Y:S01]  /*44300*/  STL.64 [R1+0xb0], R24 ;  /* 0x0000b01801007387 */ /* 0x000fe20000100a00 */
[----:B------:R-:W-:Y:S02]  /*44310*/  STL.64 [R1+0xb8], R26 ;  /* 0x0000b81a01007387 */ /* 0x000fe40000100a00 */
[----:B------:R-:W0:Y:S02]  /*44320*/  LDSM.16.M88.4 R24, [R4+0xe000] ;  /* 0x00e000000418783b */ /* 0x000e240000000200 */
[----:B0-----:R-:W-:Y:S02]  /*44330*/  STL.64 [R1+0x1b0], R24 ;  /* 0x0001b01801007387 */ /* 0x001fe40000100a00 */
[----:B------:R-:W-:Y:S02]  /*44340*/  STL.64 [R1+0x1b8], R26 ;  /* 0x0001b81a01007387 */ /* 0x000fe40000100a00 */
[----:B------:R-:W0:Y:S02]  /*44350*/  LDSM.16.M88.4 R24, [R4+0xf000] ;  /* 0x00f000000418783b */ /* 0x000e240000000200 */
[----:B0-----:R-:W-:Y:S02]  /*44360*/  STL.64 [R1+0x1d0], R24 ;  /* 0x0001d01801007387 */ /* 0x001fe40000100a00 */
[----:B------:R0:W-:Y:S02]  /*44370*/  STL.64 [R1+0x1d8], R26 ;  /* 0x0001d81a01007387 */ /* 0x0001e40000100a00 */
[----:B0-----:R-:W3:Y:S01]  /*44380*/  LDL.LU.64 R26, [R1+0x2c10] ;  /* 0x002c1000011a7983 */ /* 0x001ee20000300a00 */
[----:B------:R-:W3:Y:S02]  /*44390*/  LDL.LU.64 R24, [R1+0x2c08] ;  /* 0x002c080001187983 */ /* 0x000ee40000300a00 */
[----:B---3--:R-:W-:Y:S01]  /*443a0*/  HMMA.16816.F32 R4, R24, R6, R16 ;  /* 0x000000061804723c */ /* 0x008fe20000001810 */
[----:B------:R-:W3:Y:S11]  /*443b0*/  LDL.LU.64 R18, [R1+0x2c00] ;  /* 0x002c000001127983 */ /* 0x000ef60000300a00 */
[----:B------:R-:W-:Y:S11]  /*443c0*/  @!UPT UIADD3 URZ, URZ, URZ, URZ ;  /* 0x0000003f3f3ff290 */ /* 0x000ff6000fffe03f */
[----:B------:R-:W-:Y:S01]  /*443d0*/  STL.64 [R1+0x2b0], R4 ;  /* 0x0002b00401007387 */ /* 0x000fe20000100a00 */
[----:B------:R-:W-:Y:S02]  /*443e0*/  IMAD.MOV.U32 R15, RZ, RZ, R7 ;  /* 0x000000ffff0f7224 */ /* 0x000fe400078e0007 */
[----:B------:R-:W4:Y:S02]  /*443f0*/  LDL.LU R7, [R1+0x2bfc] ;  /* 0x002bfc0001077983 */ /* 0x000f240000300800 */
[----:B------:R-:W-:-:S05]  /*44400*/  IMAD.MOV.U32 R14, RZ, RZ, R6 ;  /* 0x000000ffff0e7224 */ /* 0x000fca00078e0006 */
[----:B------:R-:W-:Y:S01]  /*44410*/  STL.64 [R1+0x2b20], R14 ;  /* 0x002b200e01007387 */ /* 0x000fe20000100a00 */
[----:B------:R0:W-:Y:S03]  /*44420*/  STL.64 [R1+0x2b18], R12 ;  /* 0x002b180c01007387 */ /* 0x0001e60000100a00 */
[----:B0-----:R-:W2:Y:S04]  /*44430*/  LDL.LU.64 R12, [R1+0xa0] ;  /* 0x0000a000010c7983 */ /* 0x001ea80000300a00 */
[----:B----4-:R-:W0:Y:S01]  /*44440*/  LDSM.16.MT88.4 R4, [R7+0x10800] ;  /* 0x010800000704783b */ /* 0x010e220000004200 */
[----:B---3--:R-:W-:Y:S03]  /*44450*/  HMMA.16816.F32 R24, R24, R18, R20 ;  /* 0x000000121818723c */ /* 0x008fe60000001814 */
[----:B0-----:R-:W-:Y:S01]  /*44460*/  STL.64 [R1+0x2ad8], R6 ;  /* 0x002ad80601007387 */ /* 0x001fe20000100a00 */
[----:B------:R0:W-:Y:S03]  /*44470*/  STL.64 [R1+0x2ad0], R4 ;  /* 0x002ad00401007387 */ /* 0x0001e60000100a00 */
[----:B0-----:R-:W3:Y:S01]  /*44480*/  LDL.LU R4, [R1+0x290] ;  /* 0x0002900001047983 */ /* 0x001ee20000300800 */
[----:B------:R-:W3:Y:S02]  /*44490*/  LDL.LU R5, [R1+0x294] ;  /* 0x0002940001057983 */ /* 0x000ee40000300800 */
[----:B------:R-:W3:Y:S02]  /*444a0*/  LDL.LU R6, [R1+0x298] ;  /* 0x0002980001067983 */ /* 0x000ee40000300800 */
[----:B------:R-:W3:Y:S01]  /*444b0*/  LDL.LU R7, [R1+0x29c] ;  /* 0x00029c0001077983 */ /* 0x000ee20000300800 */
[----:B------:R-:W4:Y:S01]  /*444c0*/  LDL.LU R22, [R1+0x2bf8] ;  /* 0x002bf80001167983 */ /* 0x000f220000300800 */
[----:B------:R-:W2:Y:S02]  /*444d0*/  LDL.LU.64 R20, [R1+0x2bf0] ;  /* 0x002bf00001147983 */ /* 0x000ea40000300a00 */
[----:B------:R-:W2:Y:S02]  /*444e0*/  LDL.LU.64 R18, [R1+0x2be8] ;  /* 0x002be80001127983 */ /* 0x000ea40000300a00 */
[----:B------:R-:W2:Y:S05]  /*444f0*/  LDL.LU.64 R16, [R1+0x2be0] ;  /* 0x002be00001107983 */ /* 0x000eaa0000300a00 */
[----:B------:R0:W-:Y:S01]  /*44500*/  STL.64 [R1+0x2a0], R24 ;  /* 0x0002a01801007387 */ /* 0x0001e20000100a00 */
[----:B------:R-:W-:Y:S02]  /*44510*/  STL [R1+0x2ac], R27 ;  /* 0x0002ac1b01007387 */ /* 0x000fe40000100800 */
[----:B------:R-:W-:-:S02]  /*44520*/  IMAD.MOV.U32 R2, RZ, RZ, R26 ;  /* 0x000000ffff027224 */ /* 0x000fc400078e001a */
[----:B0-----:R-:W-:Y:S02]  /*44530*/  IMAD.MOV.U32 R25, RZ, RZ, R3 ;  /* 0x000000ffff197224 */ /* 0x001fe400078e0003 */
[----:B----4-:R-:W-:-:S05]  /*44540*/  IMAD.MOV.U32 R24, RZ, RZ, R22 ;  /* 0x000000ffff187224 */ /* 0x010fca00078e0016 */
[----:B------:R3:W-:Y:S01]  /*44550*/  STL.64 [R1+0x2b98], R24 ;  /* 0x002b981801007387 */ /* 0x0007e20000100a00 */
[C---:B--2---:R-:W-:Y:S08]  /*44560*/  HMMA.16816.F32 R8, R16.reuse, R20, R8 ;  /* 0x000000141008723c */ /* 0x044ff00000001808 */
[----:B---3--:R-:W-:Y:S01]  /*44570*/  HMMA.16816.F32 R24, R16, R12, R4 ;  /* 0x0000000c1018723c */ /* 0x008fe20000001804 */
[----:B------:R0:W-:Y:S06]  /*44580*/  STL [R1+0x2a30], R2 ;  /* 0x002a300201007387 */ /* 0x0001ec0000100800 */
[----:B------:R-:W-:-:S02]  /*44590*/  IMAD.MOV.U32 R6, RZ, RZ, R12 ;  /* 0x000000ffff067224 */ /* 0x000fc400078e000c */
[----:B------:R-:W-:Y:S02]  /*445a0*/  IMAD.MOV.U32 R5, RZ, RZ, R20 ;  /* 0x000000ffff057224 */ /* 0x000fe400078e0014 */
[----:B------:R-:W-:Y:S02]  /*445b0*/  IMAD.MOV.U32 R4, RZ, RZ, R21 ;  /* 0x000000ffff047224 */ /* 0x000fe400078e0015 */
[----:B0-----:R-:W-:-:S10]  /*445c0*/  IMAD.MOV.U32 R2, RZ, RZ, R13 ;  /* 0x000000ffff027224 */ /* 0x001fd400078e000d */
[----:B------:R-:W-:Y:S01]  /*445d0*/  STL.64 [R1+0x290], R24 ;  /* 0x0002901801007387 */ /* 0x000fe20000100a00 */
[----:B------:R-:W-:Y:S02]  /*445e0*/  STL.64 [R1+0x298], R26 ;  /* 0x0002981a01007387 */ /* 0x000fe40000100a00 */
[----:B------:R-:W-:Y:S02]  /*445f0*/  STL [R1+0x2b10], R6 ;  /* 0x002b100601007387 */ /* 0x000fe40000100800 */
[----:B------:R-:W-:Y:S01]  /*44600*/  STL.64 [R1+0x280], R8 ;  /* 0x0002800801007387 */ /* 0x000fe20000100a00 */
[----:B------:R-:W-:Y:S01]  /*44610*/  STL [R1+0x288], R10 ;  /* 0x0002880a01007387 */ /* 0x000fe20000100800 */
[----:B------:R-:W-:Y:S02]  /*44620*/  STL.64 [R1+0x2bc8], R4 ;  /* 0x002bc80401007387 */ /* 0x000fe40000100a00 */
[----:B------:R-:W2:Y:S02]  /*44630*/  LDL.LU R12, [R1+0x1f0] ;  /* 0x0001f000010c7983 */ /* 0x000ea40000300800 */
[----:B------:R-:W2:Y:S01]  /*44640*/  LDL.LU R13, [R1+0x1f4] ;  /* 0x0001f400010d7983 */ /* 0x000ea20000300800 */
[----:B------:R-:W3:Y:S01]  /*44650*/  LDL.LU R14, [R1+0x1f8] ;  /* 0x0001f800010e7983 */ /* 0x000ee20000300800 */
[----:B------:R-:W3:Y:S02]  /*44660*/  LDL.LU R15, [R1+0x1fc] ;  /* 0x0001fc00010f7983 */ /* 0x000ee40000300800 */
[----:B------:R-:W-:Y:S01]  /*44670*/  IMAD.MOV.U32 R3, RZ, RZ, R11 ;  /* 0x000000ffff037224 */ /* 0x000fe200078e000b */
[----:B---3--:R-:W-:Y:S01]  /*44680*/  STL.64 [R1+0x2b40], R14 ;  /* 0x002b400e01007387 */ /* 0x008fe20000100a00 */
[----:B--2---:R0:W-:Y:S03]  /*44690*/  STL.64 [R1+0x2b38], R12 ;  /* 0x002b380c01007387 */ /* 0x0041e60000100a00 */
[----:B0-----:R-:W2:Y:S01]  /*446a0*/  LDL.LU R12, [R1+0x200] ;  /* 0x00020000010c7983 */ /* 0x001ea20000300800 */
[----:B------:R-:W2:Y:S02]  /*446b0*/  LDL.LU R13, [R1+0x204] ;  /* 0x00020400010d7983 */ /* 0x000ea40000300800 */
[----:B------:R-:W3:Y:S02]  /*446c0*/  LDL.LU R14, [R1+0x208] ;  /* 0x00020800010e7983 */ /* 0x000ee40000300800 */
[----:B------:R-:W3:Y:S01]  /*446d0*/  LDL.LU R15, [R1+0x20c] ;  /* 0x00020c00010f7983 */ /* 0x000ee20000300800 */
[----:B------:R-:W4:Y:S01]  /*446e0*/  LDL.LU R20, [R1+0x230] ;  /* 0x0002300001147983 */ /* 0x000f220000300800 */
[----:B------:R-:W4:Y:S02]  /*446f0*/  LDL.LU R21, [R1+0x234] ;  /* 0x0002340001157983 */ /* 0x000f240000300800 */
[----:B------:R-:W2:Y:S02]  /*44700*/  LDL.LU R22, [R1+0x238] ;  /* 0x0002380001167983 */ /* 0x000ea40000300800 */
[----:B------:R-:W2:Y:S01]  /*44710*/  LDL.LU R23, [R1+0x23c] ;  /* 0x00023c0001177983 */ /* 0x000ea20000300800 */
[----:B------:R-:W2:Y:S01]  /*44720*/  LDL.LU R8, [R1+0x270] ;  /* 0x0002700001087983 */ /* 0x000ea20000300800 */
[----:B------:R-:W2:Y:S02]  /*44730*/  LDL.LU R9, [R1+0x274] ;  /* 0x0002740001097983 */ /* 0x000ea40000300800 */
[----:B------:R-:W2:Y:S02]  /*44740*/  LDL.LU R10, [R1+0x278] ;  /* 0x00027800010a7983 */ /* 0x000ea40000300800 */
[----:B------:R-:W2:Y:S01]  /*44750*/  LDL.LU R11, [R1+0x27c] ;  /* 0x00027c00010b7983 */ /* 0x000ea20000300800 */
[----:B------:R-:W2:Y:S01]  /*44760*/  LDL.LU.64 R4, [R1+0x80] ;  /* 0x0000800001047983 */ /* 0x000ea20000300a00 */
[----:B------:R-:W2:Y:S02]  /*44770*/  LDL R24, [R1+0x60] ;  /* 0x0000600001187983 */ /* 0x000ea40000100800 */
[----:B------:R-:W2:Y:S02]  /*44780*/  LDL R25, [R1+0x64] ;  /* 0x0000640001197983 */ /* 0x000ea40000100800 */
[----:B--2---:R0:W-:Y:S04]  /*44790*/  STL.64 [R1+0x2bb0], R24 ;  /* 0x002bb01801007387 */ /* 0x0041e80000100a00 */
[----:B0-----:R-:W2:Y:S01]  /*447a0*/  LDL.LU.64 R24, [R1+0x70] ;  /* 0x0000700001187983 */ /* 0x001ea20000300a00 */
[----:B------:R-:W-:Y:S02]  /*447b0*/  STL.64 [R1+0x2b90], R22 ;  /* 0x002b901601007387 */ /* 0x000fe40000100a00 */
[----:B----4-:R0:W-:Y:S02]  /*447c0*/  STL.64 [R1+0x2b88], R20 ;  /* 0x002b881401007387 */ /* 0x0101e40000100a00 */
[----:B0-----:R-:W4:Y:S01]  /*447d0*/  LDL.LU R20, [R1+0x240] ;  /* 0x0002400001147983 */ /* 0x001f220000300800 */
[----:B------:R-:W4:Y:S02]  /*447e0*/  LDL.LU R21, [R1+0x244] ;  /* 0x0002440001157983 */ /* 0x000f240000300800 */
[----:B------:R-:W2:Y:S02]  /*447f0*/  LDL.LU R22, [R1+0x248] ;  /* 0x0002480001167983 */ /* 0x000ea40000300800 */
[----:B------:R-:W2:Y:S02]  /*44800*/  LDL.LU R23, [R1+0x24c] ;  /* 0x00024c0001177983 */ /* 0x000ea40000300800 */
[----:B--2---:R-:W-:Y:S01]  /*44810*/  STL.64 [R1+0x2ba8], R22 ;  /* 0x002ba81601007387 */ /* 0x004fe20000100a00 */
[----:B----4-:R0:W-:Y:S03]  /*44820*/  STL.64 [R1+0x2ba0], R20 ;  /* 0x002ba01401007387 */ /* 0x0101e60000100a00 */
        /* <DEDUP_REMOVED lines=9> */
[----:B------:R-:W2:Y:S02]  /*448c0*/  LDL.LU R22, [R1+0x268] ;  /* 0x0002680001167983 */ /* 0x000ea40000300800 */
[----:B------:R-:W2:Y:S01]  /*448d0*/  LDL.LU R23, [R1+0x26c] ;  /* 0x00026c0001177983 */ /* 0x000ea20000300800 */
[----:B---3--:R-:W-:Y:S01]  /*448e0*/  STL.64 [R1+0x2b50], R14 ;  /* 0x002b500e01007387 */ /* 0x008fe20000100a00 */
[----:B------:R0:W-:Y:S03]  /*448f0*/  STL.64 [R1+0x2b48], R12 ;  /* 0x002b480c01007387 */ /* 0x0001e60000100a00 */
[----:B0-----:R-:W3:Y:S04]  /*44900*/  LDL R12, [R1+0x20] ;  /* 0x00002000010c7983 */ /* 0x001ee80000100800 */
[----:B------:R-:W3:Y:S01]  /*44910*/  LDL R13, [R1+0x24] ;  /* 0x00002400010d7983 */ /* 0x000ee20000100800 */
[----:B------:R-:W-:-:S02]  /*44920*/  IMAD.MOV.U32 R7, RZ, RZ, R5 ;  /* 0x000000ffff077224 */ /* 0x000fc400078e0005 */
[----:B------:R-:W-:Y:S01]  /*44930*/  IMAD.MOV.U32 R6, RZ, RZ, R24 ;  /* 0x000000ffff067224 */ /* 0x000fe200078e0018 */
[----:B---3--:R0:W-:Y:S04]  /*44940*/  STL.64 [R1+0x2b68], R12 ;  /* 0x002b680c01007387 */ /* 0x0081e80000100a00 */
[----:B0-----:R-:W3:Y:S01]  /*44950*/  LDL R12, [R1+0x30] ;  /* 0x00003000010c7983 */ /* 0x001ee20000100800 */
[----:B------:R-:W-:Y:S02]  /*44960*/  IMAD.MOV.U32 R13, RZ, RZ, R0 ;  /* 0x000000ffff0d7224 */ /* 0x000fe400078e0000 */
[----:B------:R-:W4:Y:S02]  /*44970*/  LDL.LU R0, [R1+0x2bd8] ;  /* 0x002bd80001007983 */ /* 0x000f240000300800 */
[----:B------:R-:W-:Y:S01]  /*44980*/  STL [R1+0x2a60], R3 ;  /* 0x002a600301007387 */ /* 0x000fe20000100800 */
[----:B------:R0:W-:Y:S01]  /*44990*/  STL.64 [R1+0x270], R8 ;  /* 0x0002700801007387 */ /* 0x0001e20000100a00 */
[----:B------:R1:W-:Y:S03]  /*449a0*/  STL.64 [R1+0x278], R10 ;  /* 0x0002780a01007387 */ /* 0x0003e60000100a00 */
[----:B0-----:R-:W3:Y:S01]  /*449b0*/  LDL.LU.64 R8, [R1+0x2bd0] ;  /* 0x002bd00001087983 */ /* 0x001ee20000300a00 */
[----:B--2---:R-:W-:Y:S01]  /*449c0*/  HMMA.16816.F32 R20, R16, R24, R20 ;  /* 0x000000181014723c */ /* 0x004fe20000001814 */
[----:B-1----:R-:W-:-:S02]  /*449d0*/  IMAD.MOV.U32 R10, RZ, RZ, R4 ;  /* 0x000000ffff0a7224 */ /* 0x002fc400078e0004 */
[----:B------:R-:W2:Y:S01]  /*449e0*/  LDL.LU.64 R4, [R1+0x2bc8] ;  /* 0x002bc80001047983 */ /* 0x000ea20000300a00 */
[----:B------:R-:W-:Y:S11]  /*449f0*/  IMAD.MOV.U32 R11, RZ, RZ, R25 ;  /* 0x000000ffff0b7224 */ /* 0x000ff600078e0019 */
[----:B------:R-:W-:Y:S08]  /*44a00*/  @!UPT UIADD3 URZ, URZ, URZ, URZ ;  /* 0x0000003f3f3ff290 */ /* 0x000ff0000fffe03f */
[----:B------:R-:W-:Y:S01]  /*44a10*/  STL.64 [R1+0x260], R20 ;  /* 0x0002601401007387 */ /* 0x000fe20000100a00 */
[----:B------:R0:W-:Y:S03]  /*44a20*/  STL.64 [R1+0x268], R22 ;  /* 0x0002681601007387 */ /* 0x0001e60000100a00 */
[----:B0-----:R-:W2:Y:S01]  /*44a30*/  LDL.LU.64 R22, [R1+0x2bc0] ;  /* 0x002bc00001167983 */ /* 0x001ea20000300a00 */
[----:B------:R-:W2:Y:S02]  /*44a40*/  LDL.LU.64 R20, [R1+0x2bb8] ;  /* 0x002bb80001147983 */ /* 0x000ea40000300a00 */
[----:B------:R-:W2:Y:S02]  /*44a50*/  LDL.LU.64 R24, [R1+0x2bb0] ;  /* 0x002bb00001187983 */ /* 0x000ea40000300a00 */
[----:B------:R-:W-:Y:S01]  /*44a60*/  STL.64 [R1+0x2b60], R10 ;  /* 0x002b600a01007387 */ /* 0x000fe20000100a00 */
[----:B---3--:R0:W-:Y:S04]  /*44a70*/  STL.64 [R1+0x2b58], R8 ;  /* 0x002b580801007387 */ /* 0x0081e80000100a00 */
[----:B0-----:R-:W3:Y:S01]  /*44a80*/  LDL.LU R8, [R1+0x210] ;  /* 0x0002100001087983 */ /* 0x001ee20000300800 */
[----:B------:R-:W3:Y:S02]  /*44a90*/  LDL.LU R9, [R1+0x214] ;  /* 0x0002140001097983 */ /* 0x000ee40000300800 */
[----:B------:R-:W3:Y:S02]  /*44aa0*/  LDL.LU R10, [R1+0x218] ;  /* 0x00021800010a7983 */ /* 0x000ee40000300800 */
[----:B------:R-:W3:Y:S01]  /*44ab0*/  LDL.LU R11, [R1+0x21c] ;  /* 0x00021c00010b7983 */ /* 0x000ee20000300800 */
[C---:B--2---:R-:W-:Y:S01]  /*44ac0*/  HMMA.16816.F32 R24, R16.reuse, R24, R20 ;  /* 0x000000181018723c */ /* 0x044fe20000001814 */
[----:B---3--:R-:W-:Y:S01]  /*44ad0*/  STL.64 [R1+0x2b78], R10 ;  /* 0x002b780a01007387 */ /* 0x008fe20000100a00 */
[----:B------:R0:W-:Y:S03]  /*44ae0*/  STL.64 [R1+0x2b70], R8 ;  /* 0x002b700801007387 */ /* 0x0001e60000100a00 */
[----:B0-----:R-:W2:Y:S01]  /*44af0*/  LDL.LU R8, [R1+0x220] ;  /* 0x0002200001087983 */ /* 0x001ea20000300800 */
[----:B------:R-:W2:Y:S02]  /*44b00*/  LDL.LU R9, [R1+0x224] ;  /* 0x0002240001097983 */ /* 0x000ea40000300800 */
[----:B------:R-:W2:Y:S02]  /*44b10*/  LDL.LU R10, [R1+0x228] ;  /* 0x00022800010a7983 */ /* 0x000ea40000300800 */
[----:B------:R-:W2:Y:S01]  /*44b20*/  LDL.LU R11, [R1+0x22c] ;  /* 0x00022c00010b7983 */ /* 0x000ea20000300800 */
[----:B------:R-:W-:Y:S01]  /*44b30*/  STL.64 [R1+0x2b30], R6 ;  /* 0x002b300601007387 */ /* 0x000fe20000100a00 */
[----:B------:R0:W-:Y:S03]  /*44b40*/  STL.64 [R1+0x2b28], R4 ;  /* 0x002b280401007387 */ /* 0x0001e60000100a00 */
[----:B0-----:R-:W3:Y:S01]  /*44b50*/  LDL.LU.64 R4, [R1] ;  /* 0x0000000001047983 */ /* 0x001ee20000300a00 */
[----:B------:R-:W2:Y:S02]  /*44b60*/  LDL.LU.64 R22, [R1+0x2ba8] ;  /* 0x002ba80001167983 */ /* 0x000ea40000300a00 */
[----:B------:R-:W2:Y:S05]  /*44b70*/  LDL.LU.64 R20, [R1+0x2ba0] ;  /* 0x002ba00001147983 */ /* 0x000eaa0000300a00 */
[----:B------:R0:W-:Y:S01]  /*44b80*/  STL.64 [R1+0x250], R24 ;  /* 0x0002501801007387 */ /* 0x0001e20000100a00 */
[----:B------:R-:W-:Y:S04]  /*44b90*/  STL.64 [R1+0x258], R26 ;  /* 0x0002581a01007387 */ /* 0x000fe80000100a00 */
[----:B0-----:R-:W2:Y:S02]  /*44ba0*/  LDL.LU.64 R24, [R1+0x2b98] ;  /* 0x002b980001187983 */ /* 0x001ea40000300a00 */
[C---:B--2---:R-:W-:Y:S11]  /*44bb0*/  HMMA.16816.F32 R20, R16.reuse, R24, R20 ;  /* 0x000000181014723c */ /* 0x044ff60000001814 */
[----:B------:R-:W-:Y:S11]  /*44bc0*/  @!UPT UIADD3 URZ, URZ, URZ, URZ ;  /* 0x0000003f3f3ff290 */ /* 0x000ff6000fffe03f */
[----:B------:R-:W-:Y:S01]  /*44bd0*/  @!UPT UIADD3 URZ, URZ, URZ, URZ ;  /* 0x0000003f3f3ff290 */ /* 0x000fe2000fffe03f */
[----:B------:R-:W-:Y:S01]  /*44be0*/  STL.64 [R1+0x240], R20 ;  /* 0x0002401401007387 */ /* 0x000fe20000100a00 */
[----:B------:R0:W-:Y:S03]  /*44bf0*/  STL.64 [R1+0x248], R22 ;  /* 0x0002481601007387 */ /* 0x0001e60000100a00 */
[----:B0-----:R-:W2:Y:S01]  /*44c00*/  LDL.LU.64 R22, [R1+0x2b90] ;  /* 0x002b900001167983 */ /* 0x001ea20000300a00 */
[----:B------:R-:W2:Y:S02]  /*44c10*/  LDL.LU.64 R20, [R1+0x2b88] ;  /* 0x002b880001147983 */ /* 0x000ea40000300a00 */
[----:B------:R0:W-:Y:S02]  /*44c20*/  STL.64 [R1+0x2a68], R24 ;  /* 0x002a681801007387 */ /* 0x0001e40000100a00 */
[----:B0-----:R-:W2:Y:S02]  /*44c30*/  LDL.64 R24, [R1+0x40] ;  /* 0x0000400001187983 */ /* 0x001ea40000100a00 */
[C---:B--2---:R-:W-:Y:S11]  /*44c40*/  HMMA.16816.F32 R20, R16.reuse, R24, R20 ;  /* 0x000000181014723c */ /* 0x044ff60000001814 */
[----:B------:R-:W-:Y:S11]  /*44c50*/  @!UPT UIADD3 URZ, URZ, URZ, URZ ;  /* 0x0000003f3f3ff290 */ /* 0x000ff6000fffe03f */
[----:B------:R-:W-:Y:S01]  /*44c60*/  @!UPT UIADD3 URZ, URZ, URZ, URZ ;  /* 0x0000003f3f3ff290 */ /* 0x000fe2000fffe03f */
[----:B------:R0:W-:Y:S01]  /*44c70*/  STL.64 [R1+0x230], R20 ;  /* 0x0002301401007387 */ /* 0x0001e20000100a00 */
[----:B------:R-:W-:Y:S03]  /*44c80*/  STL.64 [R1+0x238], R22 ;  /* 0x0002381601007387 */ /* 0x000fe60000100a00 */
[----:B0-----:R-:W2:Y:S01]  /*44c90*/  LDL.LU.64 R20, [R1+0x2b80] ;  /* 0x002b800001147983 */ /* 0x001ea20000300a00 */
[----:B------:R-:W-:Y:S01]  /*44ca0*/  HMMA.16816.F32 R12, R16, R12, R8 ;  /* 0x0000000c100c723c */ /* 0x000fe20000001808 */
[----:B------:R-:W-:Y:S02]  /*44cb0*/  IMAD.MOV.U32 R3, RZ, RZ, R25 ;  /* 0x000000ffff037224 */ /* 0x000fe400078e0019 */
[----:B------:R-:W3:Y:S01]  /*44cc0*/  LDL.LU R24, [R1+0x330] ;  /* 0x0003300001187983 */ /* 0x000ee20000300800 */
[----:B------:R-:W3:Y:S01]  /*44cd0*/  LDL.LU R25, [R1+0x334] ;  /* 0x0003340001197983 */ /* 0x000ee20000300800 */
[----:B--2---:R-:W-:-:S02]  /*44ce0*/  IMAD.MOV.U32 R26, RZ, RZ, R21 ;  /* 0x000000ffff1a7224 */ /* 0x004fc400078e0015 */
[----:B------:R-:W-:Y:S02]  /*44cf0*/  IMAD.MOV.U32 R27, RZ, RZ, R20 ;  /* 0x000000ffff1b7224 */ /* 0x000fe400078e0014 */
[----:B----4-:R-:W0:Y:S04]  /*44d00*/  LDSM.16.MT88.4 R20, [R0+0x10c00] ;  /* 0x010c00000014783b */ /* 0x010e280000004200 */
[----:B0-----:R-:W-:Y:S01]  /*44d10*/  STL.64 [R1+0x29a0], R22 ;  /* 0x0029a01601007387 */ /* 0x001fe20000100a00 */
[----:B------:R-:W-:Y:S02]  /*44d20*/  STL.64 [R1+0x2998], R20 ;  /* 0x0029981401007387 */ /* 0x000fe40000100a00 */
[----:B------:R-:W-:Y:S02]  /*44d30*/  STL [R1+0x283c], R0 ;  /* 0x00283c0001007387 */ /* 0x000fe40000100800 */
[----:B------:R-:W2:Y:S01]  /*44d40*/  LDL.LU.64 R10, [R1+0x2b78] ;  /* 0x002b7800010a7983 */ /* 0x000ea20000300a00 */
[----:B------:R-:W2:Y:S04]  /*44d50*/  LDL.LU.64 R8, [R1+0x2b70] ;  /* 0x002b700001087983 */ /* 0x000ea80000300a00 */
[----:B------:R0:W-:Y:S02]  /*44d60*/  STL.64 [R1+0x220], R12 ;  /* 0x0002200c01007387 */ /* 0x0001e40000100a00 */
[----:B0-----:R-:W2:Y:S01]  /*44d70*/  LDL.LU.64 R12, [R1+0x2b68] ;  /* 0x002b6800010c7983 */ /* 0x001ea20000300a00 */
[----:B------:R-:W-:-:S02]  /*44d80*/  IMAD.MOV.U32 R20, RZ, RZ, R29 ;  /* 0x000000ffff147224 */ /* 0x000fc400078e001d */
[----:B------:R-:W-:Y:S02]  /*44d90*/  IMAD.MOV.U32 R21, RZ, RZ, R28 ;  /* 0x000000ffff157224 */ /* 0x000fe400078e001c */
[----:B------:R-:W-:Y:S02]  /*44da0*/  IMAD.MOV.U32 R29, RZ, RZ, R14 ;  /* 0x000000ffff1d7224 */ /* 0x000fe400078e000e */
[----:B------:R-:W-:-:S05]  /*44db0*/  IMAD.MOV.U32 R28, RZ, RZ, R15 ;  /* 0x000000ffff1c7224 */ /* 0x000fca00078e000f */
[----:B------:R-:W-:Y:S01]  /*44dc0*/  STL [R1+0x2994], R28 ;  /* 0x0029941c01007387 */ /* 0x000fe20000100800 */
[----:B------:R-:W-:Y:S01]  /*44dd0*/  STL [R1+0x2990], R29 ;  /* 0x0029901d01007387 */ /* 0x000fe20000100800 */
[C---:B--2---:R-:W-:Y:S02]  /*44de0*/  HMMA.16816.F32 R12, R16.reuse, R12, R8 ;  /* 0x0000000c100c723c */ /* 0x044fe40000001808 */
[----:B------:R-:W2:Y:S01]  /*44df0*/  LDL.LU.64 R10, [R1+0x2b60] ;  /* 0x002b6000010a7983 */ /* 0x000ea20000300a00 */
[----:B------:R-:W4:Y:S11]  /*44e00*/  LDL.LU.64 R8, [R1+0x2b58] ;  /* 0x002b580001087983 */ /* 0x000f360000300a00 */
[----:B------:R-:W-:Y:S09]  /*44e10*/  @!UPT UIADD3 URZ, URZ, URZ, URZ ;  /* 0x0000003f3f3ff290 */ /* 0x000ff2000fffe03f */
[----:B------:R-:W-:Y:S01]  /*44e20*/  STL.64 [R1+0x210], R12 ;  /* 0x0002100c01007387 */ /* 0x000fe20000100a00 */
[----:B------:R0:W-:Y:S03]  /*44e30*/  STL.64 [R1+0x218], R14 ;  /* 0x0002180e01007387 */ /* 0x0001e60000100a00 */
[----:B0-----:R-:W2:Y:S01]  /*44e40*/  LDL.LU.64 R14, [R1+0x2b50] ;  /* 0x002b5000010e7983 */ /* 0x001ea20000300a00 */
[----:B------:R-:W2:Y:S02]  /*44e50*/  LDL.LU.64 R12, [R1+0x2b48] ;  /* 0x002b4800010c7983 */ /* 0x000ea40000300a00 */
[----:B--2---:R-:W-:Y:S11]  /*44e60*/  HMMA.16816.F32 R12, R16, R20, R12 ;  /* 0x00000014100c723c */ /* 0x004ff6000000180c */
[----:B------:R-:W-:Y:S11]  /*44e70*/  @!UPT UIADD3 URZ, URZ, URZ, URZ ;  /* 0x0000003f3f3ff290 */ /* 0x000ff6000fffe03f */
[----:B------:R-:W-:Y:S01]  /*44e80*/  @!UPT UIADD3 URZ, URZ, URZ, URZ ;  /* 0x0000003f3f3ff290 */ /* 0x000fe2000fffe03f */
[----:B------:R-:W-:Y:S01]  /*44e90*/  STL.64 [R1+0x200], R12 ;  /* 0x0002000c01007387 */ /* 0x000fe20000100a00 */
[----:B------:R0:W-:Y:S03]  /*44ea0*/  STL.64 [R1+0x208], R14 ;  /* 0x0002080e01007387 */ /* 0x0001e60000100a00 */
[----:B0-----:R-:W2:Y:S01]  /*44eb0*/  LDL.LU.64 R14, [R1+0x2b40] ;  /* 0x002b4000010e7983 */ /* 0x001ea20000300a00 */
[----:B------:R-:W2:Y:S02]  /*44ec0*/  LDL.LU.64 R12, [R1+0x2b38] ;  /* 0x002b3800010c7983 */ /* 0x000ea40000300a00 */
[----:B------:R3:W-:Y:S02]  /*44ed0*/  STL.64 [R1+0x2a18], R20 ;  /* 0x002a181401007387 */ /* 0x0007e40000100a00 */
[----:B------:R-:W4:Y:S02]  /*44ee0*/  LDL.LU.64 R6, [R1+0x2b30] ;  /* 0x002b300001067983 */ /* 0x000f240000300a00 */
[----:B---3--:R-:W-:-:S02]  /*44ef0*/  IMAD.MOV.U32 R21, RZ, RZ, R4 ;  /* 0x000000ffff157224 */ /* 0x008fc400078e0004 */
[----:B------:R-:W-:Y:S01]  /*44f00*/  IMAD.MOV.U32 R20, RZ, RZ, R5 ;  /* 0x000000ffff147224 */ /* 0x000fe200078e0005 */
[C---:B--2---:R-:W-:Y:S01]  /*44f10*/  HMMA.16816.F32 R12, R16.reuse, R4, R12 ;  /* 0x00000004100c723c */ /* 0x044fe2000000180c */
[----:B------:R-:W2:Y:S11]  /*44f20*/  LDL.LU.64 R4, [R1+0x2b28] ;  /* 0x002b280001047983 */ /* 0x000eb60000300a00 */
[----:B------:R-:W-:Y:S11]  /*44f30*/  @!UPT UIADD3 URZ, URZ, URZ, URZ ;  /* 0x0000003f3f3ff290 */ /* 0x000ff6000fffe03f */
[----:B------:R0:W-:Y:S01]  /*44f40*/  STL.64 [R1+0x1f0], R12 ;  /* 0x0001f00c01007387 */ /* 0x0001e20000100a00 */
[----:B------:R-:W-:Y:S02]  /*44f50*/  IMAD.MOV.U32 R28, RZ, RZ, R14 ;  /* 0x000000ffff1c7224 */ /* 0x000fe400078e000e */
[----:B------:R-:W-:Y:S02]  /*44f60*/  IMAD.MOV.U32 R29, RZ, RZ, R15 ;  /* 0x000000ffff1d7224 */ /* 0x000fe400078e000f */
[----:B------:R-:W3:Y:S04]  /*44f70*/  LDL.LU.64 R14, [R1+0x2b20] ;  /* 0x002b2000010e7983 */ /* 0x000ee80000300a00 */
[----:B0-----:R-:W2:Y:S01]  /*44f80*/  LDL.LU.64 R12, [R1+0x2b18] ;  /* 0x002b1800010c7983 */ /* 0x001ea20000300a00 */
[----:B------:R0:W-:Y:S03]  /*44f90*/  STL.64 [R1+0x2b08], R20 ;  /* 0x002b081401007387 */ /* 0x0001e60000100a00 */
[----:B0-----:R-:W2:Y:S01]  /*44fa0*/  LDL.LU R20, [R1+0x1e0] ;  /* 0x0001e00001147983 */ /* 0x001ea20000300800 */
[----:B------:R-:W2:Y:S02]  /*44fb0*/  LDL.LU R21, [R1+0x1e4] ;  /* 0x0001e40001157983 */ /* 0x000ea40000300800 */
[----:B------:R-:W2:Y:S02]  /*44fc0*/  LDL.LU R22, [R1+0x1e8] ;  /* 0x0001e80001167983 */ /* 0x000ea40000300800 */
[----:B------:R-:W2:Y:S01]  /*44fd0*/  LDL.LU R23, [R1+0x1ec] ;  /* 0x0001ec0001177983 */ /* 0x000ea20000300800 */
[----:B---3--:R-:W-:Y:S01]  /*44fe0*/  STL.64 [R1+0x29f0], R14 ;  /* 0x0029f00e01007387 */ /* 0x008fe20000100a00 */
[----:B--2---:R-:W-:Y:S03]  /*44ff0*/  HMMA.16816.F32 R20, R16, R12, R20 ;  /* 0x0000000c1014723c */ /* 0x004fe60000001814 */
[----:B------:R0:W-:Y:S11]  /*45000*/  STL.64 [R1+0x29e8], R12 ;  /* 0x0029e80c01007387 */ /* 0x0001f60000100a00 */
[----:B------:R-:W-:Y:S09]  /*45010*/  @!UPT UIADD3 URZ, URZ, URZ, URZ ;  /* 0x0000003f3f3ff290 */ /* 0x000ff2000fffe03f */
[----:B------:R-:W-:Y:S01]  /*45020*/  STL.64 [R1+0x1e0], R20 ;  /* 0x0001e01401007387 */ /* 0x000fe20000100a00 */
[----:B------:R-:W-:Y:S02]  /*45030*/  STL.64 [R1+0x1e8], R22 ;  /* 0x0001e81601007387 */ /* 0x000fe40000100a00 */
[----:B0-----:R-:W2:Y:S02]  /*45040*/  LDL.LU R12, [R1+0x120] ;  /* 0x00012000010c7983 */ /* 0x001ea40000300800 */
[----:B------:R-:W2:Y:S01]  /*45050*/  LDL.LU R13, [R1+0x124] ;  /* 0x00012400010d7983 */ /* 0x000ea20000300800 */
[----:B------:R-:W3:Y:S01]  /*45060*/  LDL.LU R14, [R1+0x128] ;  /* 0x00012800010e7983 */ /* 0x000ee20000300800 */
[----:B------:R-:W3:Y:S03]  /*45070*/  LDL.LU R15, [R1+0x12c] ;  /* 0x00012c00010f7983 */ /* 0x000ee60000300800 */
[----:B---3--:R-:W-:Y:S01]  /*45080*/  STL.64 [R1+0x2a78], R14 ;  /* 0x002a780e01007387 */ /* 0x008fe20000100a00 */
[----:B--2---:R4:W-:Y:S02]  /*45090*/  STL.64 [R1+0x2a70], R12 ;  /* 0x002a700c01007387 */ /* 0x0049e40000100a00 */
[----:B----4-:R-:W-:-:S02]  /*450a0*/  IMAD.MOV.U32 R12, RZ, RZ, R6 ;  /* 0x000000ffff0c7224 */ /* 0x010fc400078e0006 */
[----:B------:R-:W-:Y:S01]  /*450b0*/  IMAD.MOV.U32 R13, RZ, RZ, R11 ;  /* 0x000000ffff0d7224 */ /* 0x000fe200078e000b */
[----:B------:R-:W2:Y:S04]  /*450c0*/  LDL.LU R6, [R1+0x2b10] ;  /* 0x002b100001067983 */ /* 0x000ea80000300800 */
[----:B------:R0:W-:Y:S02]  /*450d0*/  STL.64 [R1+0x2a90], R12 ;  /* 0x002a900c01007387 */ /* 0x0001e40000100a00 */
[----:B0-----:R-:W-:Y:S02]  /*450e0*/  HMMA.16816.F32 R12, R16, R8, R24 ;  /* 0x00000008100c723c */ /* 0x001fe40000001818 */
[----:B------:R-:W-:Y:S01]  /*450f0*/  STL.64 [R1+0x2ab0], R8 ;  /* 0x002ab00801007387 */ /* 0x000fe20000100a00 */
[----:B------:R-:W3:Y:S11]  /*45100*/  LDL.LU R24, [R1+0x130] ;  /* 0x0001300001187983 */ /* 0x000ef60000300800 */
[----:B------:R-:W-:Y:S09]  /*45110*/  @!UPT UIADD3 URZ, URZ, URZ, URZ ;  /* 0x0000003f3f3ff290 */ /* 0x000ff2000fffe03f */
[----:B------:R0:W-:Y:S01]  /*45120*/  STL.64 [R1+0x1c0], R12 ;  /* 0x0001c00c01007387 */ /* 0x0001e20000100a00 */
[----:B------:R-:W-:Y:S02]  /*45130*/  STL.64 [R1+0x1c8], R14 ;  /* 0x0001c80e01007387 */ /* 0x000fe40000100a00 */
[----:B------:R-:W3:Y:S02]  /*45140*/  LDL.LU R25, [R1+0x134] ;  /* 0x0001340001197983 */ /* 0x000ee40000300800 */
[----:B------:R-:W4:Y:S01]  /*45150*/  LDL.LU R26, [R1+0x138] ;  /* 0x00013800011a7983 */ /* 0x000f220000300800 */
[----:B------:R-:W4:Y:S01]  /*45160*/  LDL.LU R27, [R1+0x13c] ;  /* 0x00013c00011b7983 */ /* 0x000f220000300800 */
[----:B0-----:R-:W-:Y:S02]  /*45170*/  IMAD.MOV.U32 R12, RZ, RZ, R10 ;  /* 0x000000ffff0c7224 */ /* 0x001fe400078e000a */
[----:B------:R-:W-:-:S05]  /*45180*/  IMAD.MOV.U32 R13, RZ, RZ, R7 ;  /* 0x000000ffff0d7224 */ /* 0x000fca00078e0007 */
[----:B------:R0:W-:Y:S02]  /*45190*/  STL.64 [R1+0x2aa8], R12 ;  /* 0x002aa80c01007387 */ /* 0x0001e40000100a00 */
[----:B0-----:R-:W-:Y:S02]  /*451a0*/  IMAD.MOV.U32 R12, RZ, RZ, R5 ;  /* 0x000000ffff0c7224 */ /* 0x001fe400078e0005 */
[----:B------:R-:W-:Y:S02]  /*451b0*/  IMAD.MOV.U32 R13, RZ, RZ, R4 ;  /* 0x000000ffff0d7224 */ /* 0x000fe400078e0004 */
[----:B------:R-:W2:Y:S04]  /*451c0*/  LDL.LU.64 R4, [R1+0x1d0] ;  /* 0x0001d00001047983 */ /* 0x000ea80000300a00 */
[----:B--2---:R0:W-:Y:S04]  /*451d0*/  STL.64 [R1+0x2ae8], R4 ;  /* 0x002ae80401007387 */ /* 0x0041e80000100a00 */
[----:B0-----:R-:W2:Y:S04]  /*451e0*/  LDL.LU.64 R4, [R1+0x1b0] ;  /* 0x0001b00001047983 */ /* 0x001ea80000300a00 */
[----:B--2---:R0:W-:Y:S01]  /*451f0*/  STL.64 [R1+0x2b00], R4 ;  /* 0x002b000401007387 */ /* 0x0041e20000100a00 */
[----:B------:R1:W-:Y:S02]  /*45200*/  STL.64 [R1+0x2ab8], R12 ;  /* 0x002ab80c01007387 */ /* 0x0003e40000100a00 */
[----:B------:R-:W2:Y:S02]  /*45210*/  LDL.LU R8, [R1+0x160] ;  /* 0x0001600001087983 */ /* 0x000ea40000300800 */
[----:B------:R-:W2:Y:S01]  /*45220*/  LDL.LU R9, [R1+0x164] ;  /* 0x0001640001097983 */ /* 0x000ea20000300800 */
[----:B------:R-:W2:Y:S01]  /*45230*/  LDL.LU R10, [R1+0x168] ;  /* 0x00016800010a7983 */ /* 0x000ea20000300800 */
[----:B------:R-:W2:Y:S02]  /*45240*/  LDL.LU R11, [R1+0x16c] ;  /* 0x00016c00010b7983 */ /* 0x000ea40000300800 */
[----:B------:R-:W3:Y:S02]  /*45250*/  LDL.LU R20, [R1+0x320] ;  /* 0x0003200001147983 */ /* 0x000ee40000300800 */
[----:B------:R-:W3:Y:S01]  /*45260*/  LDL.LU R21, [R1+0x324] ;  /* 0x0003240001157983 */ /* 0x000ee20000300800 */
[----:B------:R-:W3:Y:S01]  /*45270*/  LDL.LU R22, [R1+0x328] ;  /* 0x0003280001167983 */ /* 0x000ee20000300800 */
[----:B------:R-:W3:Y:S03]  /*45280*/  LDL.LU R23, [R1+0x32c] ;  /* 0x00032c0001177983 */ /* 0x000ee60000300800 */
[----:B0-----:R-:W3:Y:S01]  /*45290*/  LDL.LU.64 R4, [R1+0xb0] ;  /* 0x0000b00001047983 */ /* 0x001ee20000300a00 */
[----:B-1----:R-:W-:-:S02]  /*452a0*/  IMAD.MOV.U32 R12, RZ, RZ, R6 ;  /* 0x000000ffff0c7224 */ /* 0x002fc400078e0006 */
[----:B------:R-:W-:Y:S01]  /*452b0*/  IMAD.MOV.U32 R13, RZ, RZ, R2 ;  /* 0x000000ffff0d7224 */ /* 0x000fe200078e0002 */
[----:B--2---:R-:W-:Y:S01]  /*452c0*/  STL.64 [R1+0x2ac8], R10 ;  /* 0x002ac80a01007387 */ /* 0x004fe20000100a00 */
[----:B------:R-:W-:Y:S03]  /*452d0*/  STL.64 [R1+0x2ac0], R8 ;  /* 0x002ac00801007387 */ /* 0x000fe60000100a00 */
[----:B------:R0:W-:Y:S02]  /*452e0*/  STL.64 [R1+0x2ae0], R12 ;  /* 0x002ae00c01007387 */ /* 0x0001e40000100a00 */
[----:B0-----:R-:W2:Y:S01]  /*452f0*/  LDL.LU R12, [R1+0x2f0] ;  /* 0x0002f000010c7983 */ /* 0x001ea20000300800 */
[----:B------:R-:W2:Y:S02]  /*45300*/  LDL.LU R13, [R1+0x2f4] ;  /* 0x0002f400010d7983 */ /* 0x000ea40000300800 */
[----:B------:R-:W2:Y:S02]  /*45310*/  LDL.LU R14, [R1+0x2f8] ;  /* 0x0002f800010e7983 */ /* 0x000ea40000300800 */
[----:B------:R-:W2:Y:S01]  /*45320*/  LDL.LU R15, [R1+0x2fc] ;  /* 0x0002fc00010f7983 */ /* 0x000ea20000300800 */
[----:B---3--:R-:W-:Y:S01]  /*45330*/  HMMA.16816.F32 R20, R16, R4, R20 ;  /* 0x000000041014723c */ /* 0x008fe20000001814 */
[----:B--2---:R-:W-:Y:S01]  /*45340*/  STL.64 [R1+0x2af8], R14 ;  /* 0x002af80e01007387 */ /* 0x004fe20000100a00 */
[----:B------:R0:W-:Y:S03]  /*45350*/  STL.64 [R1+0x2af0], R12 ;  /* 0x002af00c01007387 */ /* 0x0001e60000100a00 */
[----:B0-----:R-:W2:Y:S01]  /*45360*/  LDL.LU R12, [R1+0x310] ;  /* 0x00031000010c7983 */ /* 0x001ea20000300800 */
[----:B------:R-:W2:Y:S02]  /*45370*/  LDL.LU R13, [R1+0x314] ;  /* 0x00031400010d7983 */ /* 0x000ea40000300800 */
[----:B------:R-:W2:Y:S02]  /*45380*/  LDL.LU R14, [R1+0x318] ;  /* 0x00031800010e7983 */ /* 0x000ea40000300800 */
[----:B------:R-:W2:Y:S01]  /*45390*/  LDL.LU R15, [R1+0x31c] ;  /* 0x00031c00010f7983 */ /* 0x000ea20000300800 */
[----:B------:R-:W3:Y:S01]  /*453a0*/  LDL.LU R8, [R1+0x2e0] ;  /* 0x0002e00001087983 */ /* 0x000ee20000300800 */
[----:B------:R-:W3:Y:S02]  /*453b0*/  LDL.LU R9, [R1+0x2e4] ;  /* 0x0002e40001097983 */ /* 0x000ee40000300800 */
[----:B------:R-:W3:Y:S02]  /*453c0*/  LDL.LU R10, [R1+0x2e8] ;  /* 0x0002e800010a7983 */ /* 0x000ee40000300800 */
[----:B------:R-:W3:Y:S01]  /*453d0*/  LDL.LU R11, [R1+0x2ec] ;  /* 0x0002ec00010b7983 */ /* 0x000ee20000300800 */
[----:B----4-:R-:W-:Y:S01]  /*453e0*/  STL.64 [R1+0x2a88], R26 ;  /* 0x002a881a01007387 */ /* 0x010fe20000100a00 */
[----:B------:R0:W-:Y:S03]  /*453f0*/  STL.64 [R1+0x2a80], R24 ;  /* 0x002a801801007387 */ /* 0x0001e60000100a00 */
[----:B0-----:R-:W4:Y:S01]  /*45400*/  LDL.LU R24, [R1+0x140] ;  /* 0x0001400001187983 */ /* 0x001f220000300800 */
[----:B------:R-:W4:Y:S02]  /*45410*/  LDL.LU R25, [R1+0x144] ;  /* 0x0001440001197983 */ /* 0x000f240000300800 */
[----:B------:R-:W2:Y:S02]  /*45420*/  LDL.LU R26, [R1+0x148] ;  /* 0x00014800011a7983 */ /* 0x000ea40000300800 */
[----:B------:R-:W2:Y:S02]  /*45430*/  LDL.LU R27, [R1+0x14c] ;  /* 0x00014c00011b7983 */ /* 0x000ea40000300800 */
[----:B------:R-:W-:Y:S01]  /*45440*/  IMAD.MOV.U32 R0, RZ, RZ, R5 ;  /* 0x000000ffff007224 */ /* 0x000fe200078e0005 */
[----:B--2---:R-:W-:Y:S01]  /*45450*/  STL.64 [R1+0x2aa0], R26 ;  /* 0x002aa01a01007387 */ /* 0x004fe20000100a00 */
[----:B----4-:R0:W-:Y:S03]  /*45460*/  STL.64 [R1+0x2a98], R24 ;  /* 0x002a981801007387 */ /* 0x0101e60000100a00 */
[----:B0-----:R-:W2:Y:S01]  /*45470*/  LDL.LU R24, [R1+0x150] ;  /* 0x0001500001187983 */ /* 0x001ea20000300800 */
[----:B------:R-:W2:Y:S02]  /*45480*/  LDL.LU R25, [R1+0x154] ;  /* 0x0001540001197983 */ /* 0x000ea40000300800 */
[----:B------:R-:W2:Y:S02]  /*45490*/  LDL.LU R26, [R1+0x158] ;  /* 0x00015800011a7983 */ /* 0x000ea40000300800 */
[----:B------:R-:W2:Y:S01]  /*454a0*/  LDL.LU R27, [R1+0x15c] ;  /* 0x00015c00011b7983 */ /* 0x000ea20000300800 */
[----:B------:R0:W-:Y:S01]  /*454b0*/  STL.64 [R1+0x1a0], R20 ;  /* 0x0001a01401007387 */ /* 0x0001e20000100a00 */
[----:B------:R1:W-:Y:S03]  /*454c0*/  STL.64 [R1+0x1a8], R22 ;  /* 0x0001a81601007387 */ /* 0x0003e60000100a00 */
[----:B0-----:R-:W4:Y:S01]  /*454d0*/  LDL.LU.64 R20, [R1+0x2b08] ;  /* 0x002b080001147983 */ /* 0x001f220000300a00 */
[----:B-1----:R-:W-:-:S02]  /*454e0*/  IMAD.MOV.U32 R22, RZ, RZ, R4 ;  /* 0x000000ffff167224 */ /* 0x002fc400078e0004 */
[----:B------:R-:W2:Y:S02]  /*454f0*/  LDL.LU.64 R4, [R1+0x2b00] ;  /* 0x002b000001047983 */ /* 0x000ea40000300a00 */
[C---:B--2---:R-:W-:Y:S01]  /*45500*/  HMMA.16816.F32 R12, R16.reuse, R4, R12 ;  /* 0x00000004100c723c */ /* 0x044fe2000000180c */
[----:B------:R-:W-:Y:S02]  /*45510*/  IMAD.MOV.U32 R2, RZ, RZ, R4 ;  /* 0x000000ffff027224 */ /* 0x000fe400078e0004 */
[----:B------:R-:W-:Y:S11]  /*45520*/  IMAD.MOV.U32 R23, RZ, RZ, R5 ;  /* 0x000000ffff177224 */ /* 0x000ff600078e0005 */
[----:B------:R-:W-:Y:S09]  /*45530*/  @!UPT UIADD3 URZ, URZ, URZ, URZ ;  /* 0x0000003f3f3ff290 */ /* 0x000ff2000fffe03f */
[----:B------:R-:W-:Y:S01]  /*45540*/  STL.64 [R1+0x190], R12 ;  /* 0x0001900c01007387 */ /* 0x000fe20000100a00 */
[----:B------:R0:W-:Y:S03]  /*45550*/  STL.64 [R1+0x198], R14 ;  /* 0x0001980e01007387 */ /* 0x0001e60000100a00 */
[----:B0-----:R-:W2:Y:S01]  /*45560*/  LDL.LU.64 R14, [R1+0x2af8] ;  /* 0x002af800010e7983 */ /* 0x001ea20000300a00 */
[----:B------:R-:W2:Y:S02]  /*45570*/  LDL.LU.64 R12, [R1+0x2af0] ;  /* 0x002af000010c7983 */ /* 0x000ea40000300a00 */
[----:B------:R-:W2:Y:S02]  /*45580*/  LDL.LU.64 R4, [R1+0x2ae8] ;  /* 0x002ae80001047983 */ /* 0x000ea40000300a00 */
[----:B--2---:R-:W-:Y:S01]  /*45590*/  HMMA.16816.F32 R16, R16, R4, R12 ;  /* 0x000000041010723c */ /* 0x004fe2000000180c */
[----:B------:R-:W3:Y:S06]  /*455a0*/  LDL.LU.64 R12, [R1+0x2ae0] ;  /* 0x002ae000010c7983 */ /* 0x000eec0000300a00 */
[----:B------:R-:W-:-:S02]  /*455b0*/  IMAD.MOV.U32 R15, RZ, RZ, R4 ;  /* 0x000000ffff0f7224 */ /* 0x000fc400078e0004 */
[----:B------:R-:W-:Y:S11]  /*455c0*/  IMAD.MOV.U32 R14, RZ, RZ, R5 ;  /* 0x000000ffff0e7224 */ /* 0x000ff600078e0005 */
[----:B------:R-:W-:Y:S03]  /*455d0*/  @!UPT UIADD3 URZ, URZ, URZ, URZ ;  /* 0x0000003f3f3ff290 */ /* 0x000fe6000fffe03f */
[----:B------:R-:W-:Y:S01]  /*455e0*/  STL.64 [R1+0x180], R16 ;  /* 0x0001801001007387 */ /* 0x000fe20000100a00 */
[----:B------:R0:W-:Y:S02]  /*455f0*/  STL.64 [R1+0x188], R18 ;  /* 0x0001881201007387 */ /* 0x0001e40000100a00 */
[----:B------:R-:W3:Y:S02]  /*45600*/  LDL.LU.64 R6, [R1+0x2ad8] ;  /* 0x002ad80001067983 */ /* 0x000ee40000300a00 */
[----:B------:R-:W3:Y:S01]  /*45610*/  LDL.LU.64 R4, [R1+0x2ad0] ;  /* 0x002ad00001047983 */ /* 0x000ee20000300a00 */
[----:B0-----:R-:W2:Y:S04]  /*45620*/  LDL R19, [R1+0x6d8] ;  /* 0x0006d80001137983 */ /* 0x001ea80000100800 */
[----:B--2---:R-:W0:Y:S04]  /*45630*/  LDSM.16.MT88.4 R16, [R19+0x10c00] ;  /* 0x010c00001310783b */ /* 0x004e280000004200 */
[----:B0-----:R0:W-:Y:S01]  /*45640*/  STL.64 [R1+0x2848], R18 ;  /* 0x0028481201007387 */ /* 0x0011e20000100a00 */
[----:B------:R1:W-:Y:S03]  /*45650*/  STL.64 [R1+0x2840], R16 ;  /* 0x0028401001007387 */ /* 0x0003e60000100a00 */
[----:B0-----:R-:W2:Y:S04]  /*45660*/  LDL R18, [R1+0x1d8] ;  /* 0x0001d80001127983 */ /* 0x001ea80000100800 */
[----:B------:R-:W2:Y:S01]  /*45670*/  LDL R19, [R1+0x1dc] ;  /* 0x0001dc0001137983 */ /* 0x000ea20000100800 */
[----:B-1----:R-:W-:-:S02]  /*45680*/  IMAD.MOV.U32 R16, RZ, RZ, R15 ;  /* 0x000000ffff107224 */ /* 0x002fc400078e000f */
[----:B------:R-:W-:Y:S02]  /*45690*/  IMAD.MOV.U32 R17, RZ, RZ, R14 ;  /* 0x000000ffff117224 */ /* 0x000fe400078e000e */
[C---:B---3--:R-:W-:Y:S01]  /*456a0*/  HMMA.16816.F32 R12, R4.reuse, R12, R8 ;  /* 0x0000000c040c723c */ /* 0x048fe20000001808 */
[----:B--2---:R-:W-:Y:S02]  /*456b0*/  STL.64 [R1+0x29b0], R18 ;  /* 0x0029b01201007387 */ /* 0x004fe40000100a00 */
[----:B------:R0:W-:Y:S02]  /*456c0*/  STL.64 [R1+0x29a8], R16 ;  /* 0x0029a81001007387 */ /* 0x0001e40000100a00 */
[----:B0-----:R-:W2:Y:S01]  /*456d0*/  LDL.LU R16, [R1+0x60] ;  /* 0x0000600001107983 */ /* 0x001ea20000300800 */
[----:B------:R-:W2:Y:S02]  /*456e0*/  LDL.LU R17, [R1+0x64] ;  /* 0x0000640001117983 */ /* 0x000ea40000300800 */
[----:B------:R-:W3:Y:S02]  /*456f0*/  LDL.LU.64 R10, [R1+0x2ac8] ;  /* 0x002ac800010a7983 */ /* 0x000ee40000300a00 */
[----:B------:R-:W3:Y:S11]  /*45700*/  LDL.LU.64 R8, [R1+0x2ac0] ;  /* 0x002ac00001087983 */ /* 0x000ef60000300a00 */
[----:B------:R-:W-:Y:S02]  /*45710*/  @!UPT UIADD3 URZ, URZ, URZ, URZ ;  /* 0x0000003f3f3ff290 */ /* 0x000fe4000fffe03f */
[----:B------:R0:W-:Y:S01]  /*45720*/  STL.64 [R1+0x170], R12 ;  /* 0x0001700c01007387 */ /* 0x0001e20000100a00 */
[----:B------:R3:W-:Y:S03]  /*45730*/  STL.64 [R1+0x178], R14 ;  /* 0x0001780e01007387 */ /* 0x0007e60000100a00 */
[----:B0-----:R-:W3:Y:S02]  /*45740*/  LDL.LU.64 R12, [R1+0x2ab8] ;  /* 0x002ab800010c7983 */ /* 0x001ee40000300a00 */
[----:B---3--:R-:W-:Y:S02]  /*45750*/  HMMA.16816.F32 R12, R4, R12, R8 ;  /* 0x0000000c040c723c */ /* 0x008fe40000001808 */
[----:B------:R-:W3:Y:S11]  /*45760*/  LDL.LU.64 R8, [R1+0x2ab0] ;  /* 0x002ab00001087983 */ /* 0x000ef60000300a00 */
[----:B------:R-:W-:Y:S10]  /*45770*/  @!UPT UIADD3 URZ, URZ, URZ, URZ ;  /* 0x0000003f3f3ff290 */ /* 0x000ff4000fffe03f */
[----:B------:R0:W-:Y:S04]  /*45780*/  STL.64 [R1+0x160], R12 ;  /* 0x0001600c01007387 */ /* 0x0001e80000100a00 */
[----:B0-----:R-:W2:Y:S01]  /*45790*/  LDL.LU.64 R12, [R1+0x2aa8] ;  /* 0x002aa800010c7983 */ /* 0x001ea20000300a00 */
[----:B------:R-:W-:Y:S02]  /*457a0*/  IMAD.MOV.U32 R10, RZ, RZ, R14 ;  /* 0x000000ffff0a7224 */ /* 0x000fe400078e000e */
[----:B------:R-:W-:-:S05]  /*457b0*/  IMAD.MOV.U32 R11, RZ, RZ, R15 ;  /* 0x000000ffff0b7224 */ /* 0x000fca00078e000f */
[----:B------:R-:W-:Y:S01]  /*457c0*/  STL [R1+0x2894], R11 ;  /* 0x0028940b01007387 */ /* 0x000fe20000100800 */
[----:B------:R-:W-:Y:S01]  /*457d0*/  STL [R1+0x2890], R10 ;  /* 0x0028900a01007387 */ /* 0x000fe20000100800 */
        /* <DEDUP_REMOVED lines=10> */
[----:B------:R-:W-:Y:S10]  /*45880*/  @!UPT UIADD3 URZ, URZ, URZ, URZ ;  /* 0x0000003f3f3ff290 */ /* 0x000ff4000fffe03f */
[----:B------:R-:W-:Y:S02]  /*45890*/  IMAD.MOV.U32 R10, RZ, RZ, R15 ;  /* 0x000000ffff0a7224 */ /* 0x000fe400078e000f */
[----:B------:R-:W-:Y:S01]  /*458a0*/  IMAD.MOV.U32 R11, RZ, RZ, R14 ;  /* 0x000000ffff0b7224 */ /* 0x000fe200078e000e */
[----:B------:R0:W-:Y:S01]  /*458b0*/  STL.64 [R1+0x140], R12 ;  /* 0x0001400c01007387 */ /* 0x0001e20000100a00 */
[----:B------:R-:W3:Y:S03]  /*458c0*/  LDL.LU.64 R14, [R1+0x2a78] ;  /* 0x002a7800010e7983 */ /* 0x000ee60000300a00 */
[----:B0-----:R-:W3:Y:S01]  /*458d0*/  LDL.LU.64 R12, [R1+0x2a70] ;  /* 0x002a7000010c7983 */ /* 0x001ee20000300a00 */
[----:B------:R-:W-:Y:S02]  /*458e0*/  STL [R1+0x289c], R10 ;  /* 0x00289c0a01007387 */ /* 0x000fe40000100800 */
[----:B------:R-:W-:Y:S01]  /*458f0*/  STL [R1+0x2898], R11 ;  /* 0x0028980b01007387 */ /* 0x000fe20000100800 */
[C---:B--2---:R-:W-:Y:S01]  /*45900*/  HMMA.16816.F32 R16, R4.reuse, R16, R24 ;  /* 0x000000100410723c */ /* 0x044fe20000001818 */
[----:B------:R-:W3:Y:S11]  /*45910*/  LDL.LU.64 R24, [R1+0x2a68] ;  /* 0x002a680001187983 */ /* 0x000ef60000300a00 */
[----:B------:R-:W-:Y:S11]  /*45920*/  @!UPT UIADD3 URZ, URZ, URZ, URZ ;  /* 0x0000003f3f3ff290 */ /* 0x000ff6000fffe03f */
[----:B------:R0:W-:Y:S01]  /*45930*/  STL.64 [R1+0x130], R16 ;  /* 0x0001301001007387 */ /* 0x0001e20000100a00 */
[----:B------:R-:W-:Y:S01]  /*45940*/  STL.64 [R1+0x138], R18 ;  /* 0x0001381201007387 */ /* 0x000fe20000100a00 */
[----:B---3--:R-:W-:Y:S11]  /*45950*/  HMMA.16816.F32 R12, R4, R24, R12 ;  /* 0x00000018040c723c */ /* 0x008ff6000000180c */
[----:B------:R-:W-:Y:S11]  /*45960*/  @!UPT UIADD3 URZ, URZ, URZ, URZ ;  /* 0x0000003f3f3ff290 */ /* 0x000ff6000fffe03f */
[----:B------:R-:W-:Y:S01]  /*45970*/  @!UPT UIADD3 URZ, URZ, URZ, URZ ;  /* 0x0000003f3f3ff290 */ /* 0x000fe2000fffe03f */
[----:B------:R4:W-:Y:S01]  /*45980*/  STL.64 [R1+0x120], R12 ;  /* 0x0001200c01007387 */ /* 0x0009e20000100a00 */
[----:B------:R-:W2:Y:S02]  /*45990*/  LDL.LU R24, [R1+0x2d0] ;  /* 0x0002d00001187983 */ /* 0x000ea40000300800 */
[----:B------:R-:W2:Y:S02]  /*459a0*/  LDL.LU R25, [R1+0x2d4] ;  /* 0x0002d40001197983 */ /* 0x000ea40000300800 */
[----:B------:R-:W3:Y:S01]  /*459b0*/  LDL.LU R26, [R1+0x2d8] ;  /* 0x0002d800011a7983 */ /* 0x000ee20000300800 */
[----:B------:R-:W3:Y:S01]  /*459c0*/  LDL.LU R27, [R1+0x2dc] ;  /* 0x0002dc00011b7983 */ /* 0x000ee20000300800 */
[----:B0-----:R-:W2:Y:S02]  /*459d0*/  LDL.LU R16, [R1+0x30] ;  /* 0x0000300001107983 */ /* 0x001ea40000300800 */
[----:B------:R-:W2:Y:S02]  /*459e0*/  LDL.LU R17, [R1+0x34] ;  /* 0x0000340001117983 */ /* 0x000ea40000300800 */
[----:B----4-:R-:W-:-:S02]  /*459f0*/  IMAD.MOV.U32 R13, RZ, RZ, R20 ;  /* 0x000000ffff0d7224 */ /* 0x010fc400078e0014 */
[----:B------:R-:W-:Y:S01]  /*45a00*/  IMAD.MOV.U32 R12, RZ, RZ, R21 ;  /* 0x000000ffff0c7224 */ /* 0x000fe200078e0015 */
[----:B--2---:R0:W-:Y:S01]  /*45a10*/  STL.64 [R1+0x2a48], R16 ;  /* 0x002a481001007387 */ /* 0x0041e20000100a00 */
[----:B------:R-:W2:Y:S02]  /*45a20*/  LDL.LU R20, [R1+0x20] ;  /* 0x0000200001147983 */ /* 0x000ea40000300800 */
[----:B------:R-:W2:Y:S01]  /*45a30*/  LDL.LU R21, [R1+0x24] ;  /* 0x0000240001157983 */ /* 0x000ea20000300800 */
[----:B0-----:R-:W4:Y:S01]  /*45a40*/  LDL.LU R16, [R1+0x40] ;  /* 0x0000400001107983 */ /* 0x001f220000300800 */
[----:B------:R-:W-:Y:S02]  /*45a50*/  IMAD.MOV.U32 R17, RZ, RZ, R3 ;  /* 0x000000ffff117224 */ /* 0x000fe400078e0003 */
[----:B------:R-:W3:Y:S02]  /*45a60*/  LDL.LU R3, [R1+0x2a60] ;  /* 0x002a600001037983 */ /* 0x000ee40000300800 */
[----:B------:R-:W-:Y:S01]  /*45a70*/  STL.64 [R1+0x2a40], R22 ;  /* 0x002a401601007387 */ /* 0x000fe20000100a00 */
[----:B--2---:R0:W-:Y:S04]  /*45a80*/  STL.64 [R1+0x2a38], R20 ;  /* 0x002a381401007387 */ /* 0x0041e80000100a00 */
[----:B0-----:R-:W2:Y:S01]  /*45a90*/  LDL.LU R20, [R1+0x100] ;  /* 0x0001000001147983 */ /* 0x001ea20000300800 */
[----:B------:R-:W2:Y:S02]  /*45aa0*/  LDL.LU R21, [R1+0x104] ;  /* 0x0001040001157983 */ /* 0x000ea40000300800 */
[----:B------:R-:W2:Y:S02]  /*45ab0*/  LDL.LU R22, [R1+0x108] ;  /* 0x0001080001167983 */ /* 0x000ea40000300800 */
[----:B------:R-:W2:Y:S02]  /*45ac0*/  LDL.LU R23, [R1+0x10c] ;  /* 0x00010c0001177983 */ /* 0x000ea40000300800 */
[----:B------:R-:W-:-:S02]  /*45ad0*/  IMAD.MOV.U32 R10, RZ, RZ, R14 ;  /* 0x000000ffff0a7224 */ /* 0x000fc400078e000e */
[----:B------:R-:W-:Y:S01]  /*45ae0*/  IMAD.MOV.U32 R11, RZ, RZ, R15 ;  /* 0x000000ffff0b7224 */ /* 0x000fe200078e000f */
[----:B--2---:R-:W-:Y:S01]  /*45af0*/  STL.64 [R1+0x2a58], R22 ;  /* 0x002a581601007387 */ /* 0x004fe20000100a00 */
[----:B------:R0:W-:Y:S03]  /*45b00*/  STL.64 [R1+0x2a50], R20 ;  /* 0x002a501401007387 */ /* 0x0001e60000100a00 */
[----:B0-----:R-:W4:Y:S01]  /*45b10*/  LDL.LU R20, [R1+0x110] ;  /* 0x0001100001147983 */ /* 0x001f220000300800 */
[----:B------:R-:W4:Y:S02]  /*45b20*/  LDL.LU R21, [R1+0x114] ;  /* 0x0001140001157983 */ /* 0x000f240000300800 */
[----:B------:R-:W4:Y:S02]  /*45b30*/  LDL.LU R22, [R1+0x118] ;  /* 0x0001180001167983 */ /* 0x000f240000300800 */
[----:B------:R-:W4:Y:S01]  /*45b40*/  LDL.LU R23, [R1+0x11c] ;  /* 0x00011c0001177983 */ /* 0x000f220000300800 */
[----:B------:R0:W-:Y:S04]  /*45b50*/  STL.64 [R1+0x2a10], R12 ;  /* 0x002a100c01007387 */ /* 0x0001e80000100a00 */
[----:B0-----:R-:W2:Y:S01]  /*45b60*/  LDL.LU R12, [R1+0xe0] ;  /* 0x0000e000010c7983 */ /* 0x001ea20000300800 */
[----:B------:R-:W2:Y:S02]  /*45b70*/  LDL.LU R13, [R1+0xe4] ;  /* 0x0000e400010d7983 */ /* 0x000ea40000300800 */
[----:B------:R-:W2:Y:S02]  /*45b80*/  LDL.LU R14, [R1+0xe8] ;  /* 0x0000e800010e7983 */ /* 0x000ea40000300800 */
[----:B------:R-:W2:Y:S02]  /*45b90*/  LDL.LU R15, [R1+0xec] ;  /* 0x0000ec00010f7983 */ /* 0x000ea40000300800 */
[----:B--2---:R-:W-:Y:S01]  /*45ba0*/  STL.64 [R1+0x2a28], R14 ;  /* 0x002a280e01007387 */ /* 0x004fe20000100a00 */
[----:B------:R0:W-:Y:S03]  /*45bb0*/  STL.64 [R1+0x2a20], R12 ;  /* 0x002a200c01007387 */ /* 0x0001e60000100a00 */
[----:B0-----:R-:W2:Y:S01]  /*45bc0*/  LDL.LU R12, [R1+0xf0] ;  /* 0x0000f000010c7983 */ /* 0x001ea20000300800 */
[----:B------:R-:W2:Y:S02]  /*45bd0*/  LDL.LU R13, [R1+0xf4] ;  /* 0x0000f400010d7983 */ /* 0x000ea40000300800 */
[----:B------:R-:W2:Y:S02]  /*45be0*/  LDL.LU R14, [R1+0xf8] ;  /* 0x0000f800010e7983 */ /* 0x000ea40000300800 */
[----:B------:R-:W2:Y:S01]  /*45bf0*/  LDL.LU R15, [R1+0xfc] ;  /* 0x0000fc00010f7983 */ /* 0x000ea20000300800 */
[----:B---3--:R-:W-:Y:S01]  /*45c00*/  STL.64 [R1+0x29e0], R26 ;  /* 0x0029e01a01007387 */ /* 0x008fe20000100a00 */
[----:B------:R0:W-:Y:S03]  /*45c10*/  STL.64 [R1+0x29d8], R24 ;  /* 0x0029d81801007387 */ /* 0x0001e60000100a00 */
[----:B0-----:R-:W3:Y:S01]  /*45c20*/  LDL.LU R24, [R1+0xc0] ;  /* 0x0000c00001187983 */ /* 0x001ee20000300800 */
[----:B------:R-:W3:Y:S02]  /*45c30*/  LDL.LU R25, [R1+0xc4] ;  /* 0x0000c40001197983 */ /* 0x000ee40000300800 */
[----:B------:R-:W2:Y:S02]  /*45c40*/  LDL.LU R26, [R1+0xc8] ;  /* 0x0000c800011a7983 */ /* 0x000ea40000300800 */
[----:B------:R-:W2:Y:S01]  /*45c50*/  LDL.LU R27, [R1+0xcc] ;  /* 0x0000cc00011b7983 */ /* 0x000ea20000300800 */
[C---:B----4-:R-:W-:Y:S01]  /*45c60*/  HMMA.16816.F32 R16, R4.reuse, R16, R20 ;  /* 0x000000100410723c */ /* 0x050fe20000001814 */
[----:B--2---:R-:W-:Y:S01]  /*45c70*/  STL.64 [R1+0x2a00], R26 ;  /* 0x002a001a01007387 */ /* 0x004fe20000100a00 */
[----:B---3--:R0:W-:Y:S03]  /*45c80*/  STL.64 [R1+0x29f8], R24 ;  /* 0x0029f81801007387 */ /* 0x0081e60000100a00 */
[----:B0-----:R-:W2:Y:S01]  /*45c90*/  LDL.LU R24, [R1+0xd0] ;  /* 0x0000d00001187983 */ /* 0x001ea20000300800 */
[----:B------:R-:W2:Y:S02]  /*45ca0*/  LDL.LU R25, [R1+0xd4] ;  /* 0x0000d40001197983 */ /* 0x000ea40000300800 */
[----:B------:R-:W2:Y:S02]  /*45cb0*/  LDL.LU R26, [R1+0xd8] ;  /* 0x0000d800011a7983 */ /* 0x000ea40000300800 */
[----:B------:R-:W2:Y:S01]  /*45cc0*/  LDL.LU R27, [R1+0xdc] ;  /* 0x0000dc00011b7983 */ /* 0x000ea20000300800 */
[----:B------:R-:W-:Y:S01]  /*45cd0*/  STL [R1+0x28a4], R11 ;  /* 0x0028a40b01007387 */ /* 0x000fe20000100800 */
[----:B------:R-:W-:Y:S02]  /*45ce0*/  STL [R1+0x28a0], R10 ;  /* 0x0028a00a01007387 */ /* 0x000fe40000100800 */
[----:B------:R-:W3:Y:S02]  /*45cf0*/  LDL.LU.64 R22, [R1+0x2a58] ;  /* 0x002a580001167983 */ /* 0x000ee40000300a00 */
[----:B------:R-:W3:Y:S07]  /*45d00*/  LDL.LU.64 R20, [R1+0x2a50] ;  /* 0x002a500001147983 */ /* 0x000eee0000300a00 */
[----:B------:R0:W-:Y:S01]  /*45d10*/  STL.64 [R1+0x110], R16 ;  /* 0x0001101001007387 */ /* 0x0001e20000100a00 */
[----:B------:R3:W-:Y:S03]  /*45d20*/  STL.64 [R1+0x118], R18 ;  /* 0x0001181201007387 */ /* 0x0007e60000100a00 */
[----:B0-----:R-:W3:Y:S02]  /*45d30*/  LDL.LU.64 R16, [R1+0x2a48] ;  /* 0x002a480001107983 */ /* 0x001ee40000300a00 */
[----:B---3--:R-:W-:Y:S02]  /*45d40*/  HMMA.16816.F32 R16, R4, R16, R20 ;  /* 0x000000100410723c */ /* 0x008fe40000001814 */
[----:B------:R-:W3:Y:S01]  /*45d50*/  LDL.LU.64 R22, [R1+0x2a40] ;  /* 0x002a400001167983 */ /* 0x000ee20000300a00 */
[----:B------:R-:W4:Y:S11]  /*45d60*/  LDL.LU.64 R20, [R1+0x2a38] ;  /* 0x002a380001147983 */ /* 0x000f360000300a00 */
[----:B------:R-:W-:Y:S09]  /*45d70*/  @!UPT UIADD3 URZ, URZ, URZ, URZ ;  /* 0x0000003f3f3ff290 */ /* 0x000ff2000fffe03f */
[----:B------:R0:W-:Y:S02]  /*45d80*/  STL.64 [R1+0x100], R16 ;  /* 0x0001001001007387 */ /* 0x0001e40000100a00 */
[----:B0-----:R-:W-:Y:S02]  /*45d90*/  IMAD.MOV.U32 R16, RZ, RZ, R2 ;  /* 0x000000ffff107224 */ /* 0x001fe400078e0002 */
[----:B------:R-:W2:Y:S01]  /*45da0*/  LDL.LU R2, [R1+0x2a30] ;  /* 0x002a300001027983 */ /* 0x000ea20000300800 */
[----:B------:R-:W-:Y:S02]  /*45db0*/  IMAD.MOV.U32 R10, RZ, RZ, R19 ;  /* 0x000000ffff0a7224 */ /* 0x000fe400078e0013 */
[----:B------:R-:W-:Y:S02]  /*45dc0*/  IMAD.MOV.U32 R11, RZ, RZ, R18 ;  /* 0x000000ffff0b7224 */ /* 0x000fe400078e0012 */
[----:B---3--:R-:W-:-:S05]  /*45dd0*/  IMAD.MOV.U32 R17, RZ, RZ, R23 ;  /* 0x000000ffff117224 */ /* 0x008fca00078e0017 */
[----:B------:R0:W-:Y:S02]  /*45de0*/  STL.64 [R1+0x29b8], R16 ;  /* 0x0029b81001007387 */ /* 0x0001e40000100a00 */
[----:B0-----:R-:W-:Y:S02]  /*45df0*/  IMAD.MOV.U32 R16, RZ, RZ, R22 ;  /* 0x000000ffff107224 */ /* 0x001fe400078e0016 */
[C---:B----4-:R-:W-:Y:S01]  /*45e00*/  HMMA.16816.F32 R20, R4.reuse, R20, R12 ;  /* 0x000000140414723c */ /* 0x050fe2000000180c */
[----:B------:R-:W-:Y:S01]  /*45e10*/  STL [R1+0x28ac], R10 ;  /* 0x0028ac0a01007387 */ /* 0x000fe20000100800 */
[----:B------:R-:W-:Y:S02]  /*45e20*/  STL [R1+0x28a8], R11 ;  /* 0x0028a80b01007387 */ /* 0x000fe40000100800 */
[----:B------:R-:W3:Y:S02]  /*45e30*/  LDL.LU.64 R14, [R1+0x2a28] ;  /* 0x002a2800010e7983 */ /* 0x000ee40000300a00 */
[----:B------:R-:W3:Y:S11]  /*45e40*/  LDL.LU.64 R12, [R1+0x2a20] ;  /* 0x002a2000010c7983 */ /* 0x000ef60000300a00 */
[----:B------:R-:W-:Y:S06]  /*45e50*/  @!UPT UIADD3 URZ, URZ, URZ, URZ ;  /* 0x0000003f3f3ff290 */ /* 0x000fec000fffe03f */
[----:B------:R0:W-:Y:S01]  /*45e60*/  STL.64 [R1+0xf0], R20 ;  /* 0x0000f01401007387 */ /* 0x0001e20000100a00 */
[----:B------:R3:W-:Y:S03]  /*45e70*/  STL.64 [R1+0xf8], R22 ;  /* 0x0000f81601007387 */ /* 0x0007e60000100a00 */
[----:B0-----:R-:W3:Y:S02]  /*45e80*/  LDL.LU.64 R20, [R1+0x2a18] ;  /* 0x002a180001147983 */ /* 0x001ee40000300a00 */
[C---:B---3--:R-:W-:Y:S02]  /*45e90*/  HMMA.16816.F32 R20, R4.reuse, R20, R12 ;  /* 0x000000140414723c */ /* 0x048fe4000000180c */
[----:B------:R-:W3:Y:S11]  /*45ea0*/  LDL.LU.64 R12, [R1+0x2a10] ;  /* 0x002a1000010c7983 */ /* 0x000ef60000300a00 */
[----:B------:R-:W-:Y:S10]  /*45eb0*/  @!UPT UIADD3 URZ, URZ, URZ, URZ ;  /* 0x0000003f3f3ff290 */ /* 0x000ff4000fffe03f */
[----:B------:R0:W-:Y:S01]  /*45ec0*/  STL.64 [R1+0xe0], R20 ;  /* 0x0000e01401007387 */ /* 0x0001e20000100a00 */
[----:B------:R2:W-:Y:S03]  /*45ed0*/  STL.64 [R1+0xe8], R22 ;  /* 0x0000e81601007387 */ /* 0x0005e60000100a00 */
[----:B0-----:R-:W4:Y:S01]  /*45ee0*/  LDL.LU R20, [R1+0x2a0] ;  /* 0x0002a00001147983 */ /* 0x001f220000300800 */
[----:B------:R-:W4:Y:S02]  /*45ef0*/  LDL.LU R21, [R1+0x2a4] ;  /* 0x0002a40001157983 */ /* 0x000f240000300800 */
[----:B--2---:R-:W-:Y:S02]  /*45f00*/  IMAD.MOV.U32 R22, RZ, RZ, R2 ;  /* 0x000000ffff167224 */ /* 0x004fe400078e0002 */
[----:B------:R-:W2:Y:S01]  /*45f10*/  LDL.LU R2, [R1+0x2a08] ;  /* 0x002a080001027983 */ /* 0x000ea20000300800 */
[----:B------:R-:W2:Y:S01]  /*45f20*/  LDL.LU R23, [R1+0x2ac] ;  /* 0x0002ac0001177983 */ /* 0x000ea20000300800 */
[----:B---3--:R-:W-:Y:S02]  /*45f30*/  HMMA.16816.F32 R12, R4, R12, R24 ;  /* 0x0000000c040c723c */ /* 0x008fe40000001818 */
[----:B--2---:R-:W-:Y:S01]  /*45f40*/  STL.64 [R1+0x29c8], R22 ;  /* 0x0029c81601007387 */ /* 0x004fe20000100a00 */
[----:B----4-:R0:W-:Y:S03]  /*45f50*/  STL.64 [R1+0x29c0], R20 ;  /* 0x0029c01401007387 */ /* 0x0101e60000100a00 */
[----:B0-----:R-:W2:Y:S01]  /*45f60*/  LDL.LU R20, [R1+0x2c0] ;  /* 0x0002c00001147983 */ /* 0x001ea20000300800 */
[----:B------:R-:W2:Y:S02]  /*45f70*/  LDL.LU R21, [R1+0x2c4] ;  /* 0x0002c40001157983 */ /* 0x000ea40000300800 */
[----:B------:R-:W2:Y:S02]  /*45f80*/  LDL.LU R22, [R1+0x2c8] ;  /* 0x0002c80001167983 */ /* 0x000ea40000300800 */
[----:B------:R-:W3:Y:S01]  /*45f90*/  LDL.LU.64 R26, [R1+0x2a00] ;  /* 0x002a0000011a7983 */ /* 0x000ee20000300a00 */
[----:B------:R-:W3:Y:S11]  /*45fa0*/  LDL.LU.64 R24, [R1+0x29f8] ;  /* 0x0029f80001187983 */ /* 0x000ef60000300a00 */
[----:B------:R-:W-:Y:S02]  /*45fb0*/  STL.64 [R1+0xd0], R12 ;  /* 0x0000d00c01007387 */ /* 0x000fe40000100a00 */
[----:B------:R0:W-:Y:S02]  /*45fc0*/  STL.64 [R1+0xd8], R14 ;  /* 0x0000d80e01007387 */ /* 0x0001e40000100a00 */
[----:B0-----:R-:W4:Y:S01]  /*45fd0*/  LDL.LU.64 R14, [R1+0x29f0] ;  /* 0x0029f000010e7983 */ /* 0x001f220000300a00 */
[----:B------:R-:W3:Y:S02]  /*45fe0*/  LDL.LU.64 R12, [R1+0x29e8] ;  /* 0x0029e800010c7983 */ /* 0x000ee40000300a00 */
[----:B------:R-:W-:-:S02]  /*45ff0*/  IMAD.MOV.U32 R17, RZ, RZ, R0 ;  /* 0x000000ffff117224 */ /* 0x000fc400078e0000 */
[----:B------:R-:W-:Y:S01]  /*46000*/  IMAD.MOV.U32 R23, RZ, RZ, R2 ;  /* 0x000000ffff177224 */ /* 0x000fe200078e0002 */
[----:B---3--:R-:W-:Y:S11]  /*46010*/  HMMA.16816.F32 R24, R4, R12, R24 ;  /* 0x0000000c0418723c */ /* 0x008ff60000001818 */
[----:B------:R-:W-:Y:S11]  /*46020*/  @!UPT UIADD3 URZ, URZ, URZ, URZ ;  /* 0x0000003f3f3ff290 */ /* 0x000ff6000fffe03f */
[----:B------:R-:W-:Y:S01]  /*46030*/  @!UPT UIADD3 URZ, URZ, URZ, URZ ;  /* 0x0000003f3f3ff290 */ /* 0x000fe2000fffe03f */
[----:B------:R0:W-:Y:S01]  /*46040*/  STL.64 [R1+0xc0], R24 ;  /* 0x0000c01801007387 */ /* 0x0001e20000100a00 */
[----:B------:R-:W-:Y:S02]  /*46050*/  IMAD.MOV.U32 R0, RZ, RZ, R26 ;  /* 0x000000ffff007224 */ /* 0x000fe400078e001a */
[----:B------:R-:W-:Y:S02]  /*46060*/  IMAD.MOV.U32 R2, RZ, RZ, R27 ;  /* 0x000000ffff027224 */ /* 0x000fe400078e001b */
[----:B------:R-:W3:Y:S04]  /*46070*/  LDL.LU.64 R26, [R1+0x29e0] ;  /* 0x0029e000011a7983 */ /* 0x000ee80000300a00 */
[----:B0-----:R-:W3:Y:S01]  /*46080*/  LDL.LU.64 R24, [R1+0x29d8] ;  /* 0x0029d80001187983 */ /* 0x001ee20000300a00 */
[----:B------:R-:W-:Y:S02]  /*46090*/  STL [R1+0x28b4], R2 ;  /* 0x0028b40201007387 */ /* 0x000fe40000100800 */
[----:B------:R-:W-:Y:S02]  /*460a0*/  STL [R1+0x28b0], R0 ;  /* 0x0028b00001007387 */ /* 0x000fe40000100800 */
[----:B----4-:R-:W-:-:S02]  /*460b0*/  IMAD.MOV.U32 R10, RZ, RZ, R14 ;  /* 0x000000ffff0a7224 */ /* 0x010fc400078e000e */
[----:B------:R-:W-:Y:S01]  /*460c0*/  IMAD.MOV.U32 R11, RZ, RZ, R15 ;  /* 0x000000ffff0b7224 */ /* 0x000fe200078e000f */
[C---:B---3--:R-:W-:Y:S01]  /*460d0*/  HMMA.16816.F32 R24, R4.reuse, R8, R24 ;  /* 0x000000080418723c */ /* 0x048fe20000001818 */
[----:B------:R-:W3:Y:S01]  /*460e0*/  LDL.LU R8, [R1+0x2b0] ;  /* 0x0002b00001087983 */ /* 0x000ee20000300800 */
[----:B------:R-:W3:Y:S02]  /*460f0*/  LDL.LU R9, [R1+0x2b4] ;  /* 0x0002b40001097983 */ /* 0x000ee40000300800 */
[----:B------:R-:W4:Y:S02]  /*46100*/  LDL.LU R14, [R1+0x29d4] ;  /* 0x0029d400010e7983 */ /* 0x000f240000300800 */
[----:B------:R-:W4:Y:S11]  /*46110*/  LDL.LU R15, [R1+0x29d0] ;  /* 0x0029d000010f7983 */ /* 0x000f360000300800 */
[----:B------:R-:W-:Y:S06]  /*46120*/  @!UPT UIADD3 URZ, URZ, URZ, URZ ;  /* 0x0000003f3f3ff290 */ /* 0x000fec000fffe03f */
[----:B------:R0:W-:Y:S01]  /*46130*/  STL.64 [R1+0x2730], R26 ;  /* 0x0027301a01007387 */ /* 0x0001e20000100a00 */
[----:B------:R-:W-:Y:S03]  /*46140*/  STL.64 [R1+0x2728], R24 ;  /* 0x0027281801007387 */ /* 0x000fe60000100a00 */
[----:B0-----:R-:W3:Y:S01]  /*46150*/  LDL.LU R26, [R1+0x8] ;  /* 0x00000800011a7983 */ /* 0x001ee20000300800 */
[----:B------:R-:W3:Y:S01]  /*46160*/  LDL.LU R27, [R1+0xc] ;  /* 0x00000c00011b7983 */ /* 0x000ee20000300800 */
[----:B--2---:R-:W-:Y:S02]  /*46170*/  HMMA.16816.F32 R16, R4, R16, R20 ;  /* 0x000000100410723c */ /* 0x004fe40000001814 */
[----:B---3--:R0:W-:Y:S04]  /*46180*/  STL.64 [R1+0x2968], R26 ;  /* 0x0029681a01007387 */ /* 0x0081e80000100a00 */
[----:B0-----:R-:W2:Y:S01]  /*46190*/  LDL.LU.64 R26, [R1+0x98] ;  /* 0x00009800011a7983 */ /* 0x001ea20000300a00 */
[----:B------:R-:W3:Y:S02]  /*461a0*/  LDL.LU.64 R22, [R1+0x29c8] ;  /* 0x0029c80001167983 */ /* 0x000ee40000300a00 */
[----:B------:R-:W3:Y:S11]  /*461b0*/  LDL.LU.64 R20, [R1+0x29c0] ;  /* 0x0029c00001147983 */ /* 0x000ef60000300a00 */
[----:B------:R-:W-:Y:S03]  /*461c0*/  @!UPT UIADD3 URZ, URZ, URZ, URZ ;  /* 0x0000003f3f3ff290 */ /* 0x000fe6000fffe03f */
[----:B------:R0:W-:Y:S02]  /*461d0*/  STL.64 [R1+0x2c0], R16 ;  /* 0x0002c01001007387 */ /* 0x0001e40000100a00 */
[----:B0-----:R-:W2:Y:S01]  /*461e0*/  LDL.LU.64 R16, [R1+0x29b8] ;  /* 0x0029b80001107983 */ /* 0x001ea20000300a00 */
[----:B------:R-:W-:Y:S02]  /*461f0*/  IMAD.MOV.U32 R13, RZ, RZ, R18 ;  /* 0x000000ffff0d7224 */ /* 0x000fe400078e0012 */
[----:B------:R-:W-:-:S05]  /*46200*/  IMAD.MOV.U32 R12, RZ, RZ, R19 ;  /* 0x000000ffff0c7224 */ /* 0x000fca00078e0013 */
[----:B------:R0:W-:Y:S01]  /*46210*/  STL [R1+0x28d4], R12 ;  /* 0x0028d40c01007387 */ /* 0x0001e20000100800 */
[----:B------:R1:W-:Y:S02]  /*46220*/  STL [R1+0x28d0], R13 ;  /* 0x0028d00d01007387 */ /* 0x0003e40000100800 */
[----:B----4-:R4:W-:Y:S01]  /*46230*/  STL.64 [R1+0x28f8], R14 ;  /* 0x0028f80e01007387 */ /* 0x0109e20000100a00 */
[----:B0-----:R-:W3:Y:S01]  /*46240*/  LDL.LU R12, [R1+0x280] ;  /* 0x00028000010c7983 */ /* 0x001ee20000300800 */
[----:B-1----:R-:W3:Y:S03]  /*46250*/  LDL.LU R13, [R1+0x284] ;  /* 0x00028400010d7983 */ /* 0x002ee60000300800 */
[----:B----4-:R-:W4:Y:S01]  /*46260*/  LDL.LU R14, [R1+0x288] ;  /* 0x00028800010e7983 */ /* 0x010f220000300800 */
[----:B------:R-:W-:Y:S01]  /*46270*/  IMAD.MOV.U32 R15, RZ, RZ, R3 ;  /* 0x000000ffff0f7224 */ /* 0x000fe200078e0003 */
[C---:B--2---:R-:W-:Y:S11]  /*46280*/  HMMA.16816.F32 R16, R4.reuse, R16, R8 ;  /* 0x000000100410723c */ /* 0x044ff60000001808 */
[----:B------:R-:W-:Y:S11]  /*46290*/  @!UPT UIADD3 URZ, URZ, URZ, URZ ;  /* 0x0000003f3f3ff290 */ /* 0x000ff6000fffe03f */
[----:B------:R-:W-:Y:S01]  /*462a0*/  @!UPT UIADD3 URZ, URZ, URZ, URZ ;  /* 0x0000003f3f3ff290 */ /* 0x000fe2000fffe03f */
[----:B------:R0:W-:Y:S01]  /*462b0*/  STL [R1+0x2b0], R16 ;  /* 0x0002b01001007387 */ /* 0x0001e20000100800 */
[----:B------:R-:W-:Y:S02]  /*462c0*/  IMAD.MOV.U32 R8, RZ, RZ, R18 ;  /* 0x000000ffff087224 */ /* 0x000fe400078e0012 */
[----:B------:R-:W-:Y:S02]  /*462d0*/  IMAD.MOV.U32 R3, RZ, RZ, R19 ;  /* 0x000000ffff037224 */ /* 0x000fe400078e0013 */
[----:B------:R-:W-:Y:S01]  /*462e0*/  IMAD.MOV.U32 R9, RZ, RZ, R17 ;  /* 0x000000ffff097224 */ /* 0x000fe200078e0011 */
[----:B------:R-:W2:Y:S04]  /*462f0*/  LDL.LU.64 R18, [R1+0x29b0] ;  /* 0x0029b00001127983 */ /* 0x000ea80000300a00 */
[----:B0-----:R-:W3:Y:S01]  /*46300*/  LDL.LU.64 R16, [R1+0x29a8] ;  /* 0x0029a80001107983 */ /* 0x001ee20000300a00 */
[----:B------:R-:W-:Y:S02]  /*46310*/  STL [R1+0x28bc], R8 ;  /* 0x0028bc0801007387 */ /* 0x000fe40000100800 */
[----:B------:R-:W-:Y:S02]  /*46320*/  STL [R1+0x28b8], R9 ;  /* 0x0028b80901007387 */ /* 0x000fe40000100800 */
[----:B------:R-:W2:Y:S01]  /*46330*/  LDL.LU.64 R10, [R1+0xa8] ;  /* 0x0000a800010a7983 */ /* 0x000ea20000300a00 */
[----:B---3--:R-:W-:Y:S01]  /*46340*/  HMMA.16816.F32 R4, R4, R16, R20 ;  /* 0x000000100404723c */ /* 0x008fe20000001814 */
[----:B------:R-:W3:Y:S01]  /*46350*/  LDL.LU.64 R22, [R1+0x29a0] ;  /* 0x0029a00001167983 */ /* 0x000ee20000300a00 */
[----:B------:R-:W3:Y:S11]  /*46360*/  LDL.LU.64 R20, [R1+0x2998] ;  /* 0x0029980001147983 */ /* 0x000ef60000300a00 */
[----:B------:R-:W-:Y:S10]  /*46370*/  @!UPT UIADD3 URZ, URZ, URZ, URZ ;  /* 0x0000003f3f3ff290 */ /* 0x000ff4000fffe03f */
[----:B------:R0:W-:Y:S01]  /*46380*/  STL.64 [R1+0x2a0], R4 ;  /* 0x0002a00401007387 */ /* 0x0001e20000100a00 */
[----:B------:R1:W-:Y:S03]  /*46390*/  STL.64 [R1+0x2a8], R6 ;  /* 0x0002a80601007387 */ /* 0x0003e60000100a00 */
[----:B0-----:R-:W3:Y:S01]  /*463a0*/  LDL.LU R4, [R1+0x290] ;  /* 0x0002900001047983 */ /* 0x001ee20000300800 */
[----:B------:R-:W3:Y:S02]  /*463b0*/  LDL.LU R5, [R1+0x294] ;  /* 0x0002940001057983 */ /* 0x000ee40000300800 */
[----:B-1----:R-:W3:Y:S02]  /*463c0*/  LDL.LU R6, [R1+0x298] ;  /* 0x0002980001067983 */ /* 0x002ee40000300800 */
[----:B------:R-:W3:Y:S01]  /*463d0*/  LDL.LU R7, [R1+0x29c] ;  /* 0x00029c0001077983 */ /* 0x000ee20000300800 */
[----:B--2---:R3:W-:Y:S02]  /*463e0*/  STL.64 [R1+0x2858], R18 ;  /* 0x0028581201007387 */ /* 0x0047e40000100a00 */
[----:B---3--:R-:W-:Y:S07]  /*463f0*/  HMMA.16816.F32 R16, R20, R10, R4 ;  /* 0x0000000a1410723c */ /* 0x008fee0000001804 */
[----:B------:R-:W-:-:S02]  /*46400*/  IMAD.MOV.U32 R5, RZ, RZ, R10 ;  /* 0x000000ffff057224 */ /* 0x000fc400078e000a */
[----:B------:R-:W-:Y:S02]  /*46410*/  IMAD.MOV.U32 R4, RZ, RZ, R11 ;  /* 0x000000ffff047224 */ /* 0x000fe400078e000b */
[----:B----4-:R-:W-:Y:S01]  /*46420*/  HMMA.16816.F32 R8, R20, R26, R12 ;  /* 0x0000001a1408723c */ /* 0x010fe2000000180c */
[----:B------:R-:W-:Y:S02]  /*46430*/  IMAD.MOV.U32 R7, RZ, RZ, R26 ;  /* 0x000000ffff077224 */ /* 0x000fe400078e001a */
[----:B------:R-:W-:-:S09]  /*46440*/  IMAD.MOV.U32 R6, RZ, RZ, R27 ;  /* 0x000000ffff067224 */ /* 0x000fd200078e001b */
[----:B------:R-:W-:Y:S01]  /*46450*/  STL.64 [R1+0x290], R16 ;  /* 0x0002901001007387 */ /* 0x000fe20000100a00 */
[----:B------:R-:W-:Y:S10]  /*46460*/  STL.64 [R1+0x298], R18 ;  /* 0x0002981201007387 */ /* 0x000ff40000100a00 */
[----:B------:R-:W-:Y:S01]  /*46470*/  STL.64 [R1+0x280], R8 ;  /* 0x0002800801007387 */ /* 0x000fe20000100a00 */
[----:B------:R-:W-:Y:S02]  /*46480*/  STL.64 [R1+0x288], R10 ;  /* 0x0002880a01007387 */ /* 0x000fe40000100a00 */
[----:B------:R-:W-:Y:S02]  /*46490*/  STL.64 [R1+0x28c8], R6 ;  /* 0x0028c80601007387 */ /* 0x000fe40000100a00 */
[----:B------:R0:W-:Y:S02]  /*464a0*/  STL.64 [R1+0x28c0], R4 ;  /* 0x0028c00401007387 */ /* 0x0001e40000100a00 */
[----:B0-----:R-:W2:Y:S01]  /*464b0*/  LDL.LU R4, [R1+0x1e0] ;  /* 0x0001e00001047983 */ /* 0x001ea20000300800 */
[----:B------:R-:W2:Y:S02]  /*464c0*/  LDL.LU R5, [R1+0x1e4] ;  /* 0x0001e40001057983 */ /* 0x000ea40000300800 */
[----:B------:R-:W3:Y:S02]  /*464d0*/  LDL.LU R6, [R1+0x1e8] ;  /* 0x0001e80001067983 */ /* 0x000ee40000300800 */
[----:B------:R-:W3:Y:S01]  /*464e0*/  LDL.LU R7, [R1+0x1ec] ;  /* 0x0001ec0001077983 */ /* 0x000ee20000300800 */
[----:B------:R-:W4:Y:S01]  /*464f0*/  LDL.LU R12, [R1+0x200] ;  /* 0x00020000010c7983 */ /* 0x000f220000300800 */
[----:B------:R-:W4:Y:S02]  /*46500*/  LDL.LU R13, [R1+0x204] ;  /* 0x00020400010d7983 */ /* 0x000f240000300800 */
[----:B------:R-:W2:Y:S02]  /*46510*/  LDL.LU R14, [R1+0x208] ;  /* 0x00020800010e7983 */ /* 0x000ea40000300800 */
[----:B------:R-:W2:Y:S02]  /*46520*/  LDL.LU R15, [R1+0x20c] ;  /* 0x00020c00010f7983 */ /* 0x000ea40000300800 */
[----:B--2---:R0:W-:Y:S01]  /*46530*/  STL.64 [R1+0x2908], R14 ;  /* 0x0029080e01007387 */ /* 0x0041e20000100a00 */
[----:B----4-:R-:W-:Y:S03]  /*46540*/  STL.64 [R1+0x2900], R12 ;  /* 0x0029000c01007387 */ /* 0x010fe60000100a00 */
[----:B0-----:R-:W2:Y:S04]  /*46550*/  LDL.LU.64 R14, [R1+0x28] ;  /* 0x00002800010e7983 */ /* 0x001ea80000300a00 */
[----:B--2---:R0:W-:Y:S04]  /*46560*/  STL.64 [R1+0x2918], R14 ;  /* 0x0029180e01007387 */ /* 0x0041e80000100a00 */
[----:B0-----:R-:W2:Y:S04]  /*46570*/  LDL.LU.64 R14, [R1+0x38] ;  /* 0x00003800010e7983 */ /* 0x001ea80000300a00 */
[----:B--2---:R0:W-:Y:S01]  /*46580*/  STL.64 [R1+0x2930], R14 ;  /* 0x0029300e01007387 */ /* 0x0041e20000100a00 */
[----:B------:R-:W2:Y:S02]  /*46590*/  LDL.LU R12, [R1+0x230] ;  /* 0x00023000010c7983 */ /* 0x000ea40000300800 */
[----:B------:R-:W2:Y:S01]  /*465a0*/  LDL.LU R13, [R1+0x234] ;  /* 0x00023400010d7983 */ /* 0x000ea20000300800 */
[----:B0-----:R-:W4:Y:S01]  /*465b0*/  LDL.LU R14, [R1+0x238] ;  /* 0x00023800010e7983 */ /* 0x001f220000300800 */
[----:B------:R-:W4:Y:S02]  /*465c0*/  LDL.LU R15, [R1+0x23c] ;  /* 0x00023c00010f7983 */ /* 0x000f240000300800 */
        /* <DEDUP_REMOVED lines=12> */
[----:B--2---:R0:W-:Y:S01]  /*46690*/  STL.64 [R1+0x2978], R26 ;  /* 0x0029781a01007387 */ /* 0x0041e20000100a00 */
[----:B------:R-:W-:Y:S03]  /*466a0*/  STL.64 [R1+0x2970], R24 ;  /* 0x0029701801007387 */ /* 0x000fe60000100a00 */
[----:B0-----:R-:W2:Y:S04]  /*466b0*/  LDL.LU.64 R26, [R1+0x78] ;  /* 0x00007800011a7983 */ /* 0x001ea80000300a00 */
[----:B--2---:R0:W-:Y:S04]  /*466c0*/  STL.64 [R1+0x2988], R26 ;  /* 0x0029881a01007387 */ /* 0x0041e80000100a00 */
[----:B0-----:R-:W2:Y:S01]  /*466d0*/  LDL.LU.64 R26, [R1+0x88] ;  /* 0x00008800011a7983 */ /* 0x001ea20000300a00 */
[----:B------:R0:W-:Y:S02]  /*466e0*/  STL.64 [R1+0x2960], R10 ;  /* 0x0029600a01007387 */ /* 0x0001e40000100a00 */
[----:B------:R1:W-:Y:S01]  /*466f0*/  STL.64 [R1+0x2958], R8 ;  /* 0x0029580801007387 */ /* 0x0003e20000100a00 */
[----:B0-----:R-:W2:Y:S04]  /*46700*/  LDL.LU.64 R10, [R1+0x68] ;  /* 0x00006800010a7983 */ /* 0x001ea80000300a00 */
[----:B--2---:R0:W-:Y:S01]  /*46710*/  STL.64 [R1+0x2980], R10 ;  /* 0x0029800a01007387 */ /* 0x0041e20000100a00 */
[----:B-1----:R-:W2:Y:S02]  /*46720*/  LDL.LU R8, [R1+0x260] ;  /* 0x0002600001087983 */ /* 0x002ea40000300800 */
[----:B------:R-:W2:Y:S01]  /*46730*/  LDL.LU R9, [R1+0x264] ;  /* 0x0002640001097983 */ /* 0x000ea20000300800 */
[----:B0-----:R-:W2:Y:S01]  /*46740*/  LDL.LU R10, [R1+0x268] ;  /* 0x00026800010a7983 */ /* 0x001ea20000300800 */
[----:B------:R-:W2:Y:S02]  /*46750*/  LDL.LU R11, [R1+0x26c] ;  /* 0x00026c00010b7983 */ /* 0x000ea40000300800 */
[----:B----4-:R0:W-:Y:S02]  /*46760*/  STL.64 [R1+0x2950], R14 ;  /* 0x0029500e01007387 */ /* 0x0101e40000100a00 */
[----:B------:R-:W-:Y:S01]  /*46770*/  STL.64 [R1+0x2948], R12 ;  /* 0x0029480c01007387 */ /* 0x000fe20000100a00 */
[----:B0-----:R-:W4:Y:S01]  /*46780*/  LDL.LU.64 R14, [R1+0x58] ;  /* 0x00005800010e7983 */ /* 0x001f220000300a00 */
[----:B---3--:R-:W-:Y:S02]  /*46790*/  STL.64 [R1+0x28e0], R6 ;  /* 0x0028e00601007387 */ /* 0x008fe40000100a00 */
[----:B------:R0:W-:Y:S02]  /*467a0*/  STL.64 [R1+0x28d8], R4 ;  /* 0x0028d80401007387 */ /* 0x0001e40000100a00 */
[----:B0-----:R-:W3:Y:S01]  /*467b0*/  LDL.LU R4, [R1+0x1f0] ;  /* 0x0001f00001047983 */ /* 0x001ee20000300800 */
[----:B------:R-:W3:Y:S02]  /*467c0*/  LDL.LU R5, [R1+0x1f4] ;  /* 0x0001f40001057983 */ /* 0x000ee40000300800 */
[----:B------:R-:W-:-:S02]  /*467d0*/  IMAD.MOV.U32 R6, RZ, RZ, R28 ;  /* 0x000000ffff067224 */ /* 0x000fc400078e001c */
[----:B------:R-:W-:Y:S01]  /*467e0*/  IMAD.MOV.U32 R7, RZ, RZ, R29 ;  /* 0x000000ffff077224 */ /* 0x000fe200078e001d */
[----:B------:R-:W2:Y:S01]  /*467f0*/  LDL.LU R28, [R1+0x2994] ;  /* 0x00299400011c7983 */ /* 0x000ea20000300800 */
[----:B------:R-:W2:Y:S03]  /*46800*/  LDL.LU R29, [R1+0x2990] ;  /* 0x00299000011d7983 */ /* 0x000ea60000300800 */
[----:B------:R0:W-:Y:S04]  /*46810*/  STL.64 [R1+0x28f0], R6 ;  /* 0x0028f00601007387 */ /* 0x0001e80000100a00 */
[----:B---3--:R1:W-:Y:S01]  /*46820*/  STL.64 [R1+0x28e8], R4 ;  /* 0x0028e80401007387 */ /* 0x0083e20000100a00 */
[----:B0-----:R-:W3:Y:S03]  /*46830*/  LDL.LU.64 R6, [R1+0x18] ;  /* 0x0000180001067983 */ /* 0x001ee60000300a00 */
[----:B---3--:R0:W-:Y:S01]  /*46840*/  STL.64 [R1+0x2910], R6 ;  /* 0x0029100601007387 */ /* 0x0081e20000100a00 */
[----:B-1----:R-:W3:Y:S02]  /*46850*/  LDL.LU R4, [R1+0x210] ;  /* 0x0002100001047983 */ /* 0x002ee40000300800 */
[----:B------:R-:W3:Y:S01]  /*46860*/  LDL.LU R5, [R1+0x214] ;  /* 0x0002140001057983 */ /* 0x000ee20000300800 */
[----:B0-----:R-:W2:Y:S01]  /*46870*/  LDL.LU R6, [R1+0x218] ;  /* 0x0002180001067983 */ /* 0x001ea20000300800 */
[----:B------:R-:W2:Y:S01]  /*46880*/  LDL.LU R7, [R1+0x21c] ;  /* 0x00021c0001077983 */ /* 0x000ea20000300800 */
[----:B------:R-:W-:Y:S02]  /*46890*/  HMMA.16816.F32 R16, R20, R26, R16 ;  /* 0x0000001a1410723c */ /* 0x000fe40000001810 */
[----:B--2---:R-:W-:Y:S01]  /*468a0*/  STL.64 [R1+0x2928], R6 ;  /* 0x0029280601007387 */ /* 0x004fe20000100a00 */
[----:B---3--:R0:W-:Y:S03]  /*468b0*/  STL.64 [R1+0x2920], R4 ;  /* 0x0029200401007387 */ /* 0x0081e60000100a00 */
[----:B0-----:R-:W2:Y:S01]  /*468c0*/  LDL.LU R4, [R1+0x220] ;  /* 0x0002200001047983 */ /* 0x001ea20000300800 */
[----:B------:R-:W2:Y:S02]  /*468d0*/  LDL.LU R5, [R1+0x224] ;  /* 0x0002240001057983 */ /* 0x000ea40000300800 */
[----:B------:R-:W-:-:S02]  /*468e0*/  IMAD.MOV.U32 R6, RZ, RZ, R29 ;  /* 0x000000ffff067224 */ /* 0x000fc400078e001d */
[----:B------:R-:W-:-:S05]  /*468f0*/  IMAD.MOV.U32 R7, RZ, RZ, R28 ;  /* 0x000000ffff077224 */ /* 0x000fca00078e001c */
[----:B------:R0:W-:Y:S04]  /*46900*/  STL.64 [R1+0x2940], R6 ;  /* 0x0029400601007387 */ /* 0x0001e80000100a00 */
[----:B--2---:R-:W-:Y:S01]  /*46910*/  STL.64 [R1+0x2938], R4 ;  /* 0x0029380401007387 */ /* 0x004fe20000100a00 */
[----:B0-----:R-:W2:Y:S02]  /*46920*/  LDL.LU.64 R6, [R1+0x48] ;  /* 0x0000480001067983 */ /* 0x001ea40000300a00 */
[----:B------:R0:W-:Y:S02]  /*46930*/  STL.64 [R1+0x270], R16 ;  /* 0x0002701001007387 */ /* 0x0001e40000100a00 */
[----:B------:R1:W-:Y:S02]  /*46940*/  STL.64 [R1+0x278], R18 ;  /* 0x0002781201007387 */ /* 0x0003e40000100a00 */
[----:B0-----:R-:W-:-:S02]  /*46950*/  IMAD.MOV.U32 R17, RZ, RZ, R26 ;  /* 0x000000ffff117224 */ /* 0x001fc400078e001a */
[----:B------:R-:W-:Y:S02]  /*46960*/  IMAD.MOV.U32 R16, RZ, RZ, R27 ;  /* 0x000000ffff107224 */ /* 0x000fe400078e001b */
[----:B------:R-:W3:Y:S02]  /*46970*/  LDL.LU.64 R26, [R1+0x2988] ;  /* 0x00298800011a7983 */ /* 0x000ee40000300a00 */
[C---:B---3--:R-:W-:Y:S01]  /*46980*/  HMMA.16816.F32 R8, R20.reuse, R26, R8 ;  /* 0x0000001a1408723c */ /* 0x048fe20000001808 */
[----:B-1----:R-:W-:Y:S02]  /*46990*/  IMAD.MOV.U32 R19, RZ, RZ, R26 ;  /* 0x000000ffff137224 */ /* 0x002fe400078e001a */
[----:B------:R-:W-:Y:S11]  /*469a0*/  IMAD.MOV.U32 R18, RZ, RZ, R27 ;  /* 0x000000ffff127224 */ /* 0x000ff600078e001b */
[----:B------:R-:W-:Y:S09]  /*469b0*/  @!UPT UIADD3 URZ, URZ, URZ, URZ ;  /* 0x0000003f3f3ff290 */ /* 0x000ff2000fffe03f */
[----:B------:R-:W-:Y:S01]  /*469c0*/  STL.64 [R1+0x260], R8 ;  /* 0x0002600801007387 */ /* 0x000fe20000100a00 */
[----:B------:R0:W-:Y:S03]  /*469d0*/  STL.64 [R1+0x268], R10 ;  /* 0x0002680a01007387 */ /* 0x0001e60000100a00 */
[----:B0-----:R-:W3:Y:S01]  /*469e0*/  LDL.LU.64 R10, [R1+0x2980] ;  /* 0x00298000010a7983 */ /* 0x001ee20000300a00 */
[----:B------:R-:W3:Y:S02]  /*469f0*/  LDL.LU.64 R26, [R1+0x2978] ;  /* 0x00297800011a7983 */ /* 0x000ee40000300a00 */
[----:B------:R-:W3:Y:S02]  /*46a00*/  LDL.LU.64 R24, [R1+0x2970] ;  /* 0x0029700001187983 */ /* 0x000ee40000300a00 */
[C---:B---3--:R-:W-:Y:S11]  /*46a10*/  HMMA.16816.F32 R24, R20.reuse, R10, R24 ;  /* 0x0000000a1418723c */ /* 0x048ff60000001818 */
[----:B------:R-:W-:Y:S11]  /*46a20*/  @!UPT UIADD3 URZ, URZ, URZ, URZ ;  /* 0x0000003f3f3ff290 */ /* 0x000ff6000fffe03f */
[----:B------:R-:W-:Y:S01]  /*46a30*/  @!UPT UIADD3 URZ, URZ, URZ, URZ ;  /* 0x0000003f3f3ff290 */ /* 0x000fe2000fffe03f */
[----:B------:R0:W-:Y:S01]  /*46a40*/  STL.64 [R1+0x250], R24 ;  /* 0x0002501801007387 */ /* 0x0001e20000100a00 */
[----:B------:R1:W-:Y:S02]  /*46a50*/  STL.64 [R1+0x258], R26 ;  /* 0x0002581a01007387 */ /* 0x0003e40000100a00 */
[----:B0-----:R-:W-:Y:S01]  /*46a60*/  IMAD.MOV.U32 R25, RZ, RZ, R10 ;  /* 0x000000ffff197224 */ /* 0x001fe200078e000a */
[----:B-1----:R-:W3:Y:S01]  /*46a70*/  LDL.LU.64 R26, [R1+0x2968] ;  /* 0x00296800011a7983 */ /* 0x002ee20000300a00 */
[----:B------:R-:W-:Y:S02]  /*46a80*/  IMAD.MOV.U32 R24, RZ, RZ, R11 ;  /* 0x000000ffff187224 */ /* 0x000fe400078e000b */
[----:B------:R-:W4:Y:S02]  /*46a90*/  LDL.LU.64 R10, [R1+0x2960] ;  /* 0x00296000010a7983 */ /* 0x000f240000300a00 */
[----:B------:R-:W4:Y:S02]  /*46aa0*/  LDL.LU.64 R8, [R1+0x2958] ;  /* 0x0029580001087983 */ /* 0x000f240000300a00 */
[----:B----4-:R-:W-:Y:S11]  /*46ab0*/  HMMA.16816.F32 R8, R20, R14, R8 ;  /* 0x0000000e1408723c */ /* 0x010ff60000001808 */
[----:B------:R-:W-:Y:S11]  /*46ac0*/  @!UPT UIADD3 URZ, URZ, URZ, URZ ;  /* 0x0000003f3f3ff290 */ /* 0x000ff6000fffe03f */
[----:B------:R-:W-:Y:S01]  /*46ad0*/  @!UPT UIADD3 URZ, URZ, URZ, URZ ;  /* 0x0000003f3f3ff290 */ /* 0x000fe2000fffe03f */
[----:B------:R-:W-:Y:S01]  /*46ae0*/  STL.64 [R1+0x240], R8 ;  /* 0x0002400801007387 */ /* 0x000fe20000100a00 */
[----:B------:R0:W-:Y:S02]  /*46af0*/  STL.64 [R1+0x248], R10 ;  /* 0x0002480a01007387 */ /* 0x0001e40000100a00 */
[----:B0-----:R-:W-:Y:S02]  /*46b00*/  IMAD.MOV.U32 R10, RZ, RZ, R14 ;  /* 0x000000ffff0a7224 */ /* 0x001fe400078e000e */
[----:B------:R-:W-:Y:S02]  /*46b10*/  IMAD.MOV.U32 R11, RZ, RZ, R15 ;  /* 0x000000ffff0b7224 */ /* 0x000fe400078e000f */
[----:B------:R-:W4:Y:S01]  /*46b20*/  LDL.LU.64 R14, [R1+0x2950] ;  /* 0x00295000010e7983 */ /* 0x000f220000300a00 */
[----:B------:R-:W4:Y:S02]  /*46b30*/  LDL.LU.64 R12, [R1+0x2948] ;  /* 0x00294800010c7983 */ /* 0x000f240000300a00 */
[----:B--2---:R-:W-:-:S02]  /*46b40*/  IMAD.MOV.U32 R2, RZ, RZ, R6 ;  /* 0x000000ffff027224 */ /* 0x004fc400078e0006 */
[----:B------:R-:W-:Y:S01]  /*46b50*/  IMAD.MOV.U32 R0, RZ, RZ, R7 ;  /* 0x000000ffff007224 */ /* 0x000fe200078e0007 */
[C---:B----4-:R-:W-:Y:S01]  /*46b60*/  HMMA.16816.F32 R12, R20.reuse, R6, R12 ;  /* 0x00000006140c723c */ /* 0x050fe2000000180c */
[----:B------:R-:W2:Y:S01]  /*46b70*/  LDL.LU.64 R6, [R1+0x2940] ;  /* 0x0029400001067983 */ /* 0x000ea20000300a00 */
[----:B------:R-:W2:Y:S11]  /*46b80*/  LDL.LU.64 R4, [R1+0x2938] ;  /* 0x0029380001047983 */ /* 0x000eb60000300a00 */
[----:B------:R-:W-:Y:S10]  /*46b90*/  @!UPT UIADD3 URZ, URZ, URZ, URZ ;  /* 0x0000003f3f3ff290 */ /* 0x000ff4000fffe03f */
[----:B------:R-:W-:Y:S01]  /*46ba0*/  STL.64 [R1+0x230], R12 ;  /* 0x0002300c01007387 */ /* 0x000fe20000100a00 */
[----:B------:R-:W-:Y:S02]  /*46bb0*/  IMAD.MOV.U32 R29, RZ, RZ, R14 ;  /* 0x000000ffff1d7224 */ /* 0x000fe400078e000e */
[----:B------:R-:W-:Y:S02]  /*46bc0*/  IMAD.MOV.U32 R28, RZ, RZ, R15 ;  /* 0x000000ffff1c7224 */ /* 0x000fe400078e000f */
[----:B------:R-:W2:Y:S03]  /*46bd0*/  LDL.LU.64 R14, [R1+0x2930] ;  /* 0x00293000010e7983 */ /* 0x000ea60000300a00 */
[----:B------:R-:W-:Y:S02]  /*46be0*/  STL [R1+0x26e4], R28 ;  /* 0x0026e41c01007387 */ /* 0x000fe40000100800 */
[----:B------:R0:W-:Y:S01]  /*46bf0*/  STL [R1+0x26e0], R29 ;  /* 0x0026e01d01007387 */ /* 0x0001e20000100800 */
[----:B--2---:R-:W-:Y:S01]  /*46c00*/  HMMA.16816.F32 R4, R20, R14, R4 ;  /* 0x0000000e1404723c */ /* 0x004fe20000001804 */
[----:B0-----:R-:W-:-:S02]  /*46c10*/  IMAD.MOV.U32 R29, RZ, RZ, R14 ;  /* 0x000000ffff1d7224 */ /* 0x001fc400078e000e */
        /* <DEDUP_REMOVED lines=19> */
[----:B------:R0:W-:Y:S01]  /*46d50*/  STL.64 [R1+0x320], R12 ;  /* 0x0003200c01007387 */ /* 0x0001e20000100a00 */
[----:B------:R1:W-:Y:S02]  /*46d60*/  STL.64 [R1+0x328], R14 ;  /* 0x0003280e01007387 */ /* 0x0003e40000100a00 */
[----:B0-----:R-:W-:Y:S01]  /*46d70*/  IMAD.MOV.U32 R12, RZ, RZ, R6 ;  /* 0x000000ffff0c7224 */ /* 0x001fe200078e0006 */
[----:B-1----:R-:W2:Y:S01]  /*46d80*/  LDL.LU.64 R14, [R1+0x28f8] ;  /* 0x0028f800010e7983 */ /* 0x002ea20000300a00 */
[----:B------:R-:W-:Y:S02]  /*46d90*/  IMAD.MOV.U32 R13, RZ, RZ, R7 ;  /* 0x000000ffff0d7224 */ /* 0x000fe400078e0007 */
[----:B------:R-:W3:Y:S02]  /*46da0*/  LDL.LU.64 R6, [R1+0x28f0] ;  /* 0x0028f00001067983 */ /* 0x000ee40000300a00 */
[----:B------:R-:W3:Y:S02]  /*46db0*/  LDL.LU.64 R4, [R1+0x28e8] ;  /* 0x0028e80001047983 */ /* 0x000ee40000300a00 */
[----:B---3--:R-:W-:Y:S11]  /*46dc0*/  HMMA.16816.F32 R4, R20, R26, R4 ;  /* 0x0000001a1404723c */ /* 0x008ff60000001804 */
[----:B------:R-:W-:Y:S11]  /*46dd0*/  @!UPT UIADD3 URZ, URZ, URZ, URZ ;  /* 0x0000003f3f3ff290 */ /* 0x000ff6000fffe03f */
[----:B------:R-:W-:Y:S01]  /*46de0*/  @!UPT UIADD3 URZ, URZ, URZ, URZ ;  /* 0x0000003f3f3ff290 */ /* 0x000fe2000fffe03f */
[----:B------:R-:W-:Y:S01]  /*46df0*/  STL.64 [R1+0x310], R4 ;  /* 0x0003100401007387 */ /* 0x000fe20000100a00 */
[----:B------:R0:W-:Y:S03]  /*46e00*/  STL.64 [R1+0x318], R6 ;  /* 0x0003180601007387 */ /* 0x0001e60000100a00 */
[----:B0-----:R-:W2:Y:S01]  /*46e10*/  LDL.LU.64 R6, [R1+0x28e0] ;  /* 0x0028e00001067983 */ /* 0x001ea20000300a00 */
[----:B------:R-:W2:Y:S02]  /*46e20*/  LDL.LU.64 R4, [R1+0x28d8] ;  /* 0x0028d80001047983 */ /* 0x000ea40000300a00 */
[----:B------:R0:W-:Y:S02]  /*46e30*/  STL.64 [R1+0x2748], R26 ;  /* 0x0027481a01007387 */ /* 0x0001e40000100a00 */
[----:B0-----:R-:W-:Y:S02]  /*46e40*/  IMAD.MOV.U32 R26, RZ, RZ, R12 ;  /* 0x000000ffff1a7224 */ /* 0x001fe400078e000c */
[----:B------:R-:W-:Y:S01]  /*46e50*/  IMAD.MOV.U32 R27, RZ, RZ, R13 ;  /* 0x000000ffff1b7224 */ /* 0x000fe200078e000d */
[----:B------:R-:W3:Y:S01]  /*46e60*/  LDL.LU R12, [R1+0x28d4] ;  /* 0x0028d400010c7983 */ /* 0x000ee20000300800 */
[----:B------:R-:W3:Y:S03]  /*46e70*/  LDL.LU R13, [R1+0x28d0] ;  /* 0x0028d000010d7983 */ /* 0x000ee60000300800 */
[----:B------:R0:W-:Y:S02]  /*46e80*/  STL.64 [R1+0x2760], R26 ;  /* 0x0027601a01007387 */ /* 0x0001e40000100a00 */
[----:B0-----:R-:W-:-:S02]  /*46e90*/  IMAD.MOV.U32 R26, RZ, RZ, R8 ;  /* 0x000000ffff1a7224 */ /* 0x001fc400078e0008 */
[----:B------:R-:W-:Y:S01]  /*46ea0*/  IMAD.MOV.U32 R27, RZ, RZ, R9 ;  /* 0x000000ffff1b7224 */ /* 0x000fe200078e0009 */
[----:B--2---:R-:W-:Y:S11]  /*46eb0*/  HMMA.16816.F32 R4, R20, R14, R4 ;  /* 0x0000000e1404723c */ /* 0x004ff60000001804 */
[----:B------:R-:W-:Y:S11]  /*46ec0*/  @!UPT UIADD3 URZ, URZ, URZ, URZ ;  /* 0x0000003f3f3ff290 */ /* 0x000ff6000fffe03f */
[----:B------:R-:W-:Y:S01]  /*46ed0*/  @!UPT UIADD3 URZ, URZ, URZ, URZ ;  /* 0x0000003f3f3ff290 */ /* 0x000fe2000fffe03f */
[----:B------:R-:W-:Y:S01]  /*46ee0*/  STL.64 [R1+0x300], R4 ;  /* 0x0003000401007387 */ /* 0x000fe20000100a00 */
[----:B------:R0:W-:Y:S03]  /*46ef0*/  STL.64 [R1+0x308], R6 ;  /* 0x0003080601007387 */ /* 0x0001e60000100a00 */
[----:B0-----:R-:W2:Y:S01]  /*46f00*/  LDL.LU.64 R6, [R1+0x28c8] ;  /* 0x0028c80001067983 */ /* 0x001ea20000300a00 */
[----:B------:R-:W4:Y:S02]  /*46f10*/  LDL.LU.64 R4, [R1+0x28c0] ;  /* 0x0028c00001047983 */ /* 0x000f240000300a00 */
[----:B------:R-:W2:Y:S02]  /*46f20*/  LDL.LU R8, [R1+0x28bc] ;  /* 0x0028bc0001087983 */ /* 0x000ea40000300800 */
[----:B------:R-:W2:Y:S01]  /*46f30*/  LDL.LU R9, [R1+0x28b8] ;  /* 0x0028b80001097983 */ /* 0x000ea20000300800 */
[----:B------:R-:W-:Y:S01]  /*46f40*/  STL.64 [R1+0x2778], R26 ;  /* 0x0027781a01007387 */ /* 0x000fe20000100a00 */
[----:B------:R-:W-:Y:S02]  /*46f50*/  STL.64 [R1+0x2740], R14 ;  /* 0x0027400e01007387 */ /* 0x000fe40000100a00 */
[----:B---3--:R0:W-:Y:S02]  /*46f60*/  STL.64 [R1+0x2738], R12 ;  /* 0x0027380c01007387 */ /* 0x0081e40000100a00 */
[----:B0-----:R-:W3:Y:S01]  /*46f70*/  LDL.LU R12, [R1+0xd0] ;  /* 0x0000d000010c7983 */ /* 0x001ee20000300800 */
[----:B------:R-:W3:Y:S02]  /*46f80*/  LDL.LU R13, [R1+0xd4] ;  /* 0x0000d400010d7983 */ /* 0x000ee40000300800 */
[----:B------:R-:W2:Y:S02]  /*46f90*/  LDL.LU R14, [R1+0xd8] ;  /* 0x0000d800010e7983 */ /* 0x000ea40000300800 */
[----:B------:R-:W2:Y:S02]  /*46fa0*/  LDL.LU R15, [R1+0xdc] ;  /* 0x0000dc00010f7983 */ /* 0x000ea40000300800 */
[----:B------:R-:W-:-:S02]  /*46fb0*/  IMAD.MOV.U32 R26, RZ, RZ, R29 ;  /* 0x000000ffff1a7224 */ /* 0x000fc400078e001d */
[----:B------:R-:W-:-:S05]  /*46fc0*/  IMAD.MOV.U32 R27, RZ, RZ, R28 ;  /* 0x000000ffff1b7224 */ /* 0x000fca00078e001c */
[----:B------:R-:W-:Y:S04]  /*46fd0*/  STL.64 [R1+0x2790], R26 ;  /* 0x0027901a01007387 */ /* 0x000fe80000100a00 */
[----:B--2---:R-:W-:Y:S01]  /*46fe0*/  STL.64 [R1+0x2758], R14 ;  /* 0x0027580e01007387 */ /* 0x004fe20000100a00 */
[----:B---3--:R0:W-:Y:S03]  /*46ff0*/  STL.64 [R1+0x2750], R12 ;  /* 0x0027500c01007387 */ /* 0x0081e60000100a00 */
[----:B0-----:R-:W2:Y:S01]  /*47000*/  LDL.LU R12, [R1+0xe0] ;  /* 0x0000e000010c7983 */ /* 0x001ea20000300800 */
[----:B------:R-:W2:Y:S02]  /*47010*/  LDL.LU R13, [R1+0xe4] ;  /* 0x0000e400010d7983 */ /* 0x000ea40000300800 */
[----:B------:R-:W3:Y:S02]  /*47020*/  LDL.LU R14, [R1+0xe8] ;  /* 0x0000e800010e7983 */ /* 0x000ee40000300800 */
[----:B------:R-:W3:Y:S02]  /*47030*/  LDL.LU R15, [R1+0xec] ;  /* 0x0000ec00010f7983 */ /* 0x000ee40000300800 */
[----:B------:R-:W-:-:S02]  /*47040*/  IMAD.MOV.U32 R26, RZ, RZ, R2 ;  /* 0x000000ffff1a7224 */ /* 0x000fc400078e0002 */
[----:B------:R-:W-:Y:S01]  /*47050*/  IMAD.MOV.U32 R27, RZ, RZ, R0 ;  /* 0x000000ffff1b7224 */ /* 0x000fe200078e0000 */
[----:B------:R-:W4:Y:S01]  /*47060*/  LDL.LU R2, [R1+0x28b4] ;  /* 0x0028b40001027983 */ /* 0x000f220000300800 */
[----:B------:R-:W4:Y:S03]  /*47070*/  LDL.LU R0, [R1+0x28b0] ;  /* 0x0028b00001007983 */ /* 0x000f260000300800 */
[----:B------:R0:W-:Y:S02]  /*47080*/  STL.64 [R1+0x27a8], R26 ;  /* 0x0027a81a01007387 */ /* 0x0001e40000100a00 */
[----:B0-----:R-:W-:Y:S02]  /*47090*/  IMAD.MOV.U32 R26, RZ, RZ, R10 ;  /* 0x000000ffff1a7224 */ /* 0x001fe400078e000a */
[----:B------:R-:W-:Y:S01]  /*470a0*/  IMAD.MOV.U32 R27, RZ, RZ, R11 ;  /* 0x000000ffff1b7224 */ /* 0x000fe200078e000b */
[----:B------:R-:W4:Y:S01]  /*470b0*/  LDL.LU R10, [R1+0x28ac] ;  /* 0x0028ac00010a7983 */ /* 0x000f220000300800 */
[----:B------:R-:W4:Y:S03]  /*470c0*/  LDL.LU R11, [R1+0x28a8] ;  /* 0x0028a800010b7983 */ /* 0x000f260000300800 */
[----:B------:R-:W-:Y:S04]  /*470d0*/  STL.64 [R1+0x27c0], R26 ;  /* 0x0027c01a01007387 */ /* 0x000fe80000100a00 */
[----:B---3--:R-:W-:Y:S01]  /*470e0*/  STL.64 [R1+0x2770], R14 ;  /* 0x0027700e01007387 */ /* 0x008fe20000100a00 */
[----:B--2---:R0:W-:Y:S03]  /*470f0*/  STL.64 [R1+0x2768], R12 ;  /* 0x0027680c01007387 */ /* 0x0041e60000100a00 */
[----:B0-----:R-:W2:Y:S01]  /*47100*/  LDL.LU R12, [R1+0xf0] ;  /* 0x0000f000010c7983 */ /* 0x001ea20000300800 */
[----:B------:R-:W2:Y:S02]  /*47110*/  LDL.LU R13, [R1+0xf4] ;  /* 0x0000f400010d7983 */ /* 0x000ea40000300800 */
[----:B------:R-:W3:Y:S02]  /*47120*/  LDL.LU R14, [R1+0xf8] ;  /* 0x0000f800010e7983 */ /* 0x000ee40000300800 */
[----:B------:R-:W3:Y:S02]  /*47130*/  LDL.LU R15, [R1+0xfc] ;  /* 0x0000fc00010f7983 */ /* 0x000ee40000300800 */
[----:B------:R-:W-:-:S02]  /*47140*/  IMAD.MOV.U32 R26, RZ, RZ, R25 ;  /* 0x000000ffff1a7224 */ /* 0x000fc400078e0019 */
[----:B------:R-:W-:-:S05]  /*47150*/  IMAD.MOV.U32 R27, RZ, RZ, R24 ;  /* 0x000000ffff1b7224 */ /* 0x000fca00078e0018 */
[----:B------:R-:W-:Y:S04]  /*47160*/  STL.64 [R1+0x27d8], R26 ;  /* 0x0027d81a01007387 */ /* 0x000fe80000100a00 */
[----:B---3--:R-:W-:Y:S01]  /*47170*/  STL.64 [R1+0x2788], R14 ;  /* 0x0027880e01007387 */ /* 0x008fe20000100a00 */
[----:B--2---:R0:W-:Y:S03]  /*47180*/  STL.64 [R1+0x2780], R12 ;  /* 0x0027800c01007387 */ /* 0x0041e60000100a00 */
[----:B0-----:R-:W2:Y:S01]  /*47190*/  LDL.LU R12, [R1+0x100] ;  /* 0x00010000010c7983 */ /* 0x001ea20000300800 */
[----:B------:R-:W2:Y:S02]  /*471a0*/  LDL.LU R13, [R1+0x104] ;  /* 0x00010400010d7983 */ /* 0x000ea40000300800 */
[----:B------:R-:W-:-:S02]  /*471b0*/  IMAD.MOV.U32 R26, RZ, RZ, R19 ;  /* 0x000000ffff1a7224 */ /* 0x000fc400078e0013 */
[----:B------:R-:W-:Y:S02]  /*471c0*/  IMAD.MOV.U32 R27, RZ, RZ, R18 ;  /* 0x000000ffff1b7224 */ /* 0x000fe400078e0012 */
[----:B----4-:R-:W-:Y:S02]  /*471d0*/  IMAD.MOV.U32 R14, RZ, RZ, R11 ;  /* 0x000000ffff0e7224 */ /* 0x010fe400078e000b */
[----:B------:R-:W-:Y:S01]  /*471e0*/  IMAD.MOV.U32 R15, RZ, RZ, R10 ;  /* 0x000000ffff0f7224 */ /* 0x000fe200078e000a */
[----:B------:R-:W3:Y:S01]  /*471f0*/  LDL.LU R11, [R1+0x28a4] ;  /* 0x0028a400010b7983 */ /* 0x000ee20000300800 */
[----:B------:R-:W4:Y:S02]  /*47200*/  LDL.LU R10, [R1+0x28a0] ;  /* 0x0028a000010a7983 */ /* 0x000f240000300800 */
[----:B------:R-:W-:Y:S01]  /*47210*/  STL.64 [R1+0x27f0], R26 ;  /* 0x0027f01a01007387 */ /* 0x000fe20000100a00 */
[----:B------:R-:W-:Y:S04]  /*47220*/  STL.64 [R1+0x27a0], R14 ;  /* 0x0027a00e01007387 */ /* 0x000fe80000100a00 */
[----:B--2---:R0:W-:Y:S04]  /*47230*/  STL.64 [R1+0x2798], R12 ;  /* 0x0027980c01007387 */ /* 0x0041e80000100a00 */
[----:B0-----:R-:W2:Y:S01]  /*47240*/  LDL.LU R12, [R1+0x110] ;  /* 0x00011000010c7983 */ /* 0x001ea20000300800 */
[----:B------:R-:W2:Y:S02]  /*47250*/  LDL.LU R13, [R1+0x114] ;  /* 0x00011400010d7983 */ /* 0x000ea40000300800 */
[----:B------:R-:W2:Y:S02]  /*47260*/  LDL.LU R14, [R1+0x118] ;  /* 0x00011800010e7983 */ /* 0x000ea40000300800 */
[----:B------:R-:W2:Y:S02]  /*47270*/  LDL.LU R15, [R1+0x11c] ;  /* 0x00011c00010f7983 */ /* 0x000ea40000300800 */
[----:B------:R-:W-:-:S02]  /*47280*/  IMAD.MOV.U32 R26, RZ, RZ, R17 ;  /* 0x000000ffff1a7224 */ /* 0x000fc400078e0011 */
[----:B------:R-:W-:-:S05]  /*47290*/  IMAD.MOV.U32 R27, RZ, RZ, R16 ;  /* 0x000000ffff1b7224 */ /* 0x000fca00078e0010 */
[----:B------:R-:W-:Y:S04]  /*472a0*/  STL.64 [R1+0x2808], R26 ;  /* 0x0028081a01007387 */ /* 0x000fe80000100a00 */
[----:B--2---:R-:W-:Y:S01]  /*472b0*/  STL.64 [R1+0x27b8], R14 ;  /* 0x0027b80e01007387 */ /* 0x004fe20000100a00 */
[----:B------:R0:W-:Y:S03]  /*472c0*/  STL.64 [R1+0x27b0], R12 ;  /* 0x0027b00c01007387 */ /* 0x0001e60000100a00 */
[----:B0-----:R-:W2:Y:S01]  /*472d0*/  LDL.LU R12, [R1+0x120] ;  /* 0x00012000010c7983 */ /* 0x001ea20000300800 */
[----:B------:R-:W2:Y:S02]  /*472e0*/  LDL.LU R13, [R1+0x124] ;  /* 0x00012400010d7983 */ /* 0x000ea40000300800 */
[----:B------:R-:W-:-:S02]  /*472f0*/  IMAD.MOV.U32 R26, RZ, RZ, R7 ;  /* 0x000000ffff1a7224 */ /* 0x000fc400078e0007 */
[----:B------:R-:W-:Y:S02]  /*47300*/  IMAD.MOV.U32 R27, RZ, RZ, R6 ;  /* 0x000000ffff1b7224 */ /* 0x000fe400078e0006 */
[----:B----4-:R-:W-:Y:S02]  /*47310*/  IMAD.MOV.U32 R14, RZ, RZ, R10 ;  /* 0x000000ffff0e7224 */ /* 0x010fe400078e000a */
[----:B---3--:R-:W-:Y:S01]  /*47320*/  IMAD.MOV.U32 R15, RZ, RZ, R11 ;  /* 0x000000ffff0f7224 */ /* 0x008fe200078e000b */
        /* <DEDUP_REMOVED lines=8> */
[----:B------:R-:W2:Y:S01]  /*473b0*/  LDL.LU R15, [R1+0x13c] ;  /* 0x00013c00010f7983 */ /* 0x000ea20000300800 */
[----:B------:R-:W2:Y:S01]  /*473c0*/  LDL.LU.64 R18, [R1+0x1b8] ;  /* 0x0001b80001127983 */ /* 0x000ea20000300a00 */
[----:B------:R-:W-:-:S02]  /*473d0*/  IMAD.MOV.U32 R26, RZ, RZ, R5 ;  /* 0x000000ffff1a7224 */ /* 0x000fc400078e0005 */
[----:B------:R-:W-:Y:S01]  /*473e0*/  IMAD.MOV.U32 R27, RZ, RZ, R4 ;  /* 0x000000ffff1b7224 */ /* 0x000fe200078e0004 */
[----:B--2---:R-:W-:Y:S04]  /*473f0*/  STL.64 [R1+0x2870], R18 ;  /* 0x0028701201007387 */ /* 0x004fe80000100a00 */
[----:B------:R0:W-:Y:S02]  /*47400*/  STL.64 [R1+0x2850], R26 ;  /* 0x0028501a01007387 */ /* 0x0001e40000100a00 */
[----:B------:R-:W2:Y:S02]  /*47410*/  LDL.LU R24, [R1+0x180] ;  /* 0x0001800001187983 */ /* 0x000ea40000300800 */
[----:B------:R-:W2:Y:S01]  /*47420*/  LDL.LU R25, [R1+0x184] ;  /* 0x0001840001197983 */ /* 0x000ea20000300800 */
[----:B0-----:R-:W2:Y:S01]  /*47430*/  LDL.LU R26, [R1+0x188] ;  /* 0x00018800011a7983 */ /* 0x001ea20000300800 */
[----:B------:R-:W2:Y:S02]  /*47440*/  LDL.LU R27, [R1+0x18c] ;  /* 0x00018c00011b7983 */ /* 0x000ea40000300800 */
[----:B------:R-:W2:Y:S02]  /*47450*/  LDL.LU R4, [R1+0x1a0] ;  /* 0x0001a00001047983 */ /* 0x000ea40000300800 */
[----:B------:R-:W2:Y:S01]  /*47460*/  LDL.LU R5, [R1+0x1a4] ;  /* 0x0001a40001057983 */ /* 0x000ea20000300800 */
[----:B------:R-:W2:Y:S01]  /*47470*/  LDL.LU R6, [R1+0x1a8] ;  /* 0x0001a80001067983 */ /* 0x000ea20000300800 */
[----:B------:R-:W2:Y:S03]  /*47480*/  LDL.LU R7, [R1+0x1ac] ;  /* 0x0001ac0001077983 */ /* 0x000ea60000300800 */
[----:B--2---:R-:W-:Y:S01]  /*47490*/  STL.64 [R1+0x2880], R6 ;  /* 0x0028800601007387 */ /* 0x004fe20000100a00 */
[----:B------:R0:W-:Y:S03]  /*474a0*/  STL.64 [R1+0x2878], R4 ;  /* 0x0028780401007387 */ /* 0x0001e60000100a00 */
[----:B0-----:R-:W2:Y:S01]  /*474b0*/  LDL.LU R4, [R1+0x1c0] ;  /* 0x0001c00001047983 */ /* 0x001ea20000300800 */
[----:B------:R-:W2:Y:S02]  /*474c0*/  LDL.LU R5, [R1+0x1c4] ;  /* 0x0001c40001057983 */ /* 0x000ea40000300800 */
[----:B------:R-:W2:Y:S02]  /*474d0*/  LDL.LU R6, [R1+0x1c8] ;  /* 0x0001c80001067983 */ /* 0x000ea40000300800 */
[----:B------:R-:W2:Y:S01]  /*474e0*/  LDL.LU R7, [R1+0x1cc] ;  /* 0x0001cc0001077983 */ /* 0x000ea20000300800 */
[----:B------:R-:W2:Y:S01]  /*474f0*/  LDL.LU.64 R18, [R1+0xb8] ;  /* 0x0000b80001127983 */ /* 0x000ea20000300a00 */
[----:B------:R-:W-:Y:S02]  /*47500*/  STL.64 [R1+0x2868], R26 ;  /* 0x0028681a01007387 */ /* 0x000fe40000100a00 */
[----:B------:R0:W-:Y:S02]  /*47510*/  STL.64 [R1+0x2860], R24 ;  /* 0x0028601801007387 */ /* 0x0001e40000100a00 */
[----:B0-----:R-:W2:Y:S01]  /*47520*/  LDL.LU R24, [R1+0x190] ;  /* 0x0001900001187983 */ /* 0x001ea20000300800 */
[----:B------:R-:W2:Y:S02]  /*47530*/  LDL.LU R25, [R1+0x194] ;  /* 0x0001940001197983 */ /* 0x000ea40000300800 */
[----:B------:R-:W2:Y:S02]  /*47540*/  LDL.LU R26, [R1+0x198] ;  /* 0x00019800011a7983 */ /* 0x000ea40000300800 */
[----:B------:R-:W2:Y:S01]  /*47550*/  LDL.LU R27, [R1+0x19c] ;  /* 0x00019c00011b7983 */ /* 0x000ea20000300800 */
[----:B------:R-:W-:Y:S01]  /*47560*/  STL.64 [R1+0x27e8], R14 ;  /* 0x0027e80e01007387 */ /* 0x000fe20000100a00 */
[----:B------:R0:W-:Y:S03]  /*47570*/  STL.64 [R1+0x27e0], R12 ;  /* 0x0027e00c01007387 */ /* 0x0001e60000100a00 */
[----:B0-----:R-:W2:Y:S01]  /*47580*/  LDL.LU R12, [R1+0x140] ;  /* 0x00014000010c7983 */ /* 0x001ea20000300800 */
[----:B------:R-:W2:Y:S02]  /*47590*/  LDL.LU R13, [R1+0x144] ;  /* 0x00014400010d7983 */ /* 0x000ea40000300800 */
[----:B----4-:R-:W-:-:S02]  /*475a0*/  IMAD.MOV.U32 R14, RZ, RZ, R11 ;  /* 0x000000ffff0e7224 */ /* 0x010fc400078e000b */
[----:B---3--:R-:W-:Y:S01]  /*475b0*/  IMAD.MOV.U32 R15, RZ, RZ, R10 ;  /* 0x000000ffff0f7224 */ /* 0x008fe200078e000a */
[----:B------:R-:W3:Y:S01]  /*475c0*/  LDL.LU R11, [R1+0x2894] ;  /* 0x00289400010b7983 */ /* 0x000ee20000300800 */
[----:B------:R-:W4:Y:S03]  /*475d0*/  LDL.LU R10, [R1+0x2890] ;  /* 0x00289000010a7983 */ /* 0x000f260000300800 */
[----:B------:R-:W-:Y:S04]  /*475e0*/  STL.64 [R1+0x2800], R14 ;  /* 0x0028000e01007387 */ /* 0x000fe80000100a00 */
[----:B--2---:R0:W-:Y:S04]  /*475f0*/  STL.64 [R1+0x27f8], R12 ;  /* 0x0027f80c01007387 */ /* 0x0041e80000100a00 */
[----:B0-----:R-:W2:Y:S01]  /*47600*/  LDL.LU R12, [R1+0x150] ;  /* 0x00015000010c7983 */ /* 0x001ea20000300800 */
[----:B------:R-:W2:Y:S02]  /*47610*/  LDL.LU R13, [R1+0x154] ;  /* 0x00015400010d7983 */ /* 0x000ea40000300800 */
[----:B------:R-:W2:Y:S02]  /*47620*/  LDL.LU R14, [R1+0x158] ;  /* 0x00015800010e7983 */ /* 0x000ea40000300800 */
[----:B------:R-:W2:Y:S02]  /*47630*/  LDL.LU R15, [R1+0x15c] ;  /* 0x00015c00010f7983 */ /* 0x000ea40000300800 */
[----:B--2---:R4:W-:Y:S01]  /*47640*/  STL.64 [R1+0x2818], R14 ;  /* 0x0028180e01007387 */ /* 0x0049e20000100a00 */
[----:B------:R0:W-:Y:S02]  /*47650*/  STL.64 [R1+0x2810], R12 ;  /* 0x0028100c01007387 */ /* 0x0001e40000100a00 */
[----:B----4-:R-:W-:Y:S01]  /*47660*/  IMAD.MOV.U32 R14, RZ, RZ, R10 ;  /* 0x000000ffff0e7224 */ /* 0x010fe200078e000a */
[----:B0-----:R-:W2:Y:S01]  /*47670*/  LDL.LU R12, [R1+0x160] ;  /* 0x00016000010c7983 */ /* 0x001ea20000300800 */
[----:B------:R-:W2:Y:S02]  /*47680*/  LDL.LU R13, [R1+0x164] ;  /* 0x00016400010d7983 */ /* 0x000ea40000300800 */
[----:B------:R-:W4:Y:S02]  /*47690*/  LDL.LU R10, [R1+0x288c] ;  /* 0x00288c00010a7983 */ /* 0x000f240000300800 */
[----:B---3--:R-:W-:-:S02]  /*476a0*/  IMAD.MOV.U32 R15, RZ, RZ, R11 ;  /* 0x000000ffff0f7224 */ /* 0x008fc400078e000b */
[----:B------:R-:W4:Y:S03]  /*476b0*/  LDL.LU R11, [R1+0x2888] ;  /* 0x00288800010b7983 */ /* 0x000f260000300800 */
[----:B------:R-:W-:Y:S01]  /*476c0*/  STL.64 [R1+0x2830], R14 ;  /* 0x0028300e01007387 */ /* 0x000fe20000100a00 */
[C---:B----4-:R-:W-:Y:S01]  /*476d0*/  HMMA.16816.F32 R4, R20.reuse, R10, R4 ;  /* 0x0000000a1404723c */ /* 0x050fe20000001804 */
[----:B--2---:R0:W-:Y:S04]  /*476e0*/  STL.64 [R1+0x2828], R12 ;  /* 0x0028280c01007387 */ /* 0x0041e80000100a00 */
[----:B0-----:R-:W2:Y:S01]  /*476f0*/  LDL.LU R12, [R1+0x170] ;  /* 0x00017000010c7983 */ /* 0x001ea20000300800 */
[----:B------:R-:W2:Y:S02]  /*47700*/  LDL.LU R13, [R1+0x174] ;  /* 0x00017400010d7983 */ /* 0x000ea40000300800 */
[----:B------:R-:W2:Y:S02]  /*47710*/  LDL.LU R14, [R1+0x178] ;  /* 0x00017800010e7983 */ /* 0x000ea40000300800 */
[----:B------:R-:W2:Y:S11]  /*47720*/  LDL.LU R15, [R1+0x17c] ;  /* 0x00017c00010f7983 */ /* 0x000eb60000300800 */
[----:B------:R-:W-:Y:S02]  /*47730*/  @!UPT UIADD3 URZ, URZ, URZ, URZ ;  /* 0x0000003f3f3ff290 */ /* 0x000fe4000fffe03f */
[----:B------:R-:W-:Y:S01]  /*47740*/  STL.64 [R1+0x2f0], R4 ;  /* 0x0002f00401007387 */ /* 0x000fe20000100a00 */
[----:B------:R0:W-:Y:S03]  /*47750*/  STL.64 [R1+0x2f8], R6 ;  /* 0x0002f80601007387 */ /* 0x0001e60000100a00 */
[----:B0-----:R-:W3:Y:S01]  /*47760*/  LDL.LU.64 R6, [R1+0x2880] ;  /* 0x0028800001067983 */ /* 0x001ee20000300a00 */
[----:B------:R-:W3:Y:S02]  /*47770*/  LDL.LU.64 R4, [R1+0x2878] ;  /* 0x0028780001047983 */ /* 0x000ee40000300a00 */
[C---:B---3--:R-:W-:Y:S11]  /*47780*/  HMMA.16816.F32 R4, R20.reuse, R18, R4 ;  /* 0x000000121404723c */ /* 0x048ff60000001804 */
[----:B------:R-:W-:Y:S11]  /*47790*/  @!UPT UIADD3 URZ, URZ, URZ, URZ ;  /* 0x0000003f3f3ff290 */ /* 0x000ff6000fffe03f */
[----:B------:R-:W-:Y:S01]  /*477a0*/  @!UPT UIADD3 URZ, URZ, URZ, URZ ;  /* 0x0000003f3f3ff290 */ /* 0x000fe2000fffe03f */
[----:B------:R-:W-:Y:S01]  /*477b0*/  STL.64 [R1+0x1a0], R4 ;  /* 0x0001a00401007387 */ /* 0x000fe20000100a00 */
[----:B------:R0:W-:Y:S02]  /*477c0*/  STL.64 [R1+0x1a8], R6 ;  /* 0x0001a80601007387 */ /* 0x0001e40000100a00 */
[----:B0-----:R-:W-:Y:S02]  /*477d0*/  IMAD.MOV.U32 R7, RZ, RZ, R18 ;  /* 0x000000ffff077224 */ /* 0x001fe400078e0012 */
[----:B------:R-:W-:Y:S02]  /*477e0*/  IMAD.MOV.U32 R6, RZ, RZ, R19 ;  /* 0x000000ffff067224 */ /* 0x000fe400078e0013 */
[----:B------:R-:W3:Y:S02]  /*477f0*/  LDL.LU.64 R18, [R1+0x2870] ;  /* 0x0028700001127983 */ /* 0x000ee40000300a00 */
[----:B---3--:R-:W-:Y:S01]  /*47800*/  HMMA.16816.F32 R24, R20, R18, R24 ;  /* 0x000000121418723c */ /* 0x008fe20000001818 */
[----:B------:R-:W-:-:S02]  /*47810*/  IMAD.MOV.U32 R5, RZ, RZ, R18 ;  /* 0x000000ffff057224 */ /* 0x000fc400078e0012 */
[----:B------:R-:W-:Y:S11]  /*47820*/  IMAD.MOV.U32 R4, RZ, RZ, R19 ;  /* 0x000000ffff047224 */ /* 0x000ff600078e0013 */
[----:B------:R-:W-:Y:S09]  /*47830*/  @!UPT UIADD3 URZ, URZ, URZ, URZ ;  /* 0x0000003f3f3ff290 */ /* 0x000ff2000fffe03f */
[----:B------:R-:W-:Y:S01]  /*47840*/  STL.64 [R1+0x190], R24 ;  /* 0x0001901801007387 */ /* 0x000fe20000100a00 */
[----:B------:R0:W-:Y:S03]  /*47850*/  STL.64 [R1+0x198], R26 ;  /* 0x0001981a01007387 */ /* 0x0001e60000100a00 */
[----:B0-----:R-:W3:Y:S01]  /*47860*/  LDL.LU.64 R26, [R1+0x2868] ;  /* 0x00286800011a7983 */ /* 0x001ee20000300a00 */
[----:B------:R-:W3:Y:S02]  /*47870*/  LDL.LU.64 R24, [R1+0x2860] ;  /* 0x0028600001187983 */ /* 0x000ee40000300a00 */
[----:B------:R-:W3:Y:S02]  /*47880*/  LDL.LU.64 R18, [R1+0x2858] ;  /* 0x0028580001127983 */ /* 0x000ee40000300a00 */
[----:B---3--:R-:W-:Y:S01]  /*47890*/  HMMA.16816.F32 R20, R20, R18, R24 ;  /* 0x000000121414723c */ /* 0x008fe20000001818 */
[----:B------:R-:W2:Y:S01]  /*478a0*/  LDL.LU.64 R26, [R1+0x2850] ;  /* 0x00285000011a7983 */ /* 0x000ea20000300a00 */
[----:B------:R-:W2:Y:S02]  /*478b0*/  LDL.LU.64 R18, [R1+0x2848] ;  /* 0x0028480001127983 */ /* 0x000ea40000300a00 */
[----:B------:R-:W2:Y:S11]  /*478c0*/  LDL.LU.64 R16, [R1+0x2840] ;  /* 0x0028400001107983 */ /* 0x000eb60000300a00 */
[----:B------:R-:W-:Y:S08]  /*478d0*/  @!UPT UIADD3 URZ, URZ, URZ, URZ ;  /* 0x0000003f3f3ff290 */ /* 0x000ff0000fffe03f */
[----:B------:R0:W-:Y:S01]  /*478e0*/  STL.64 [R1+0x180], R20 ;  /* 0x0001801401007387 */ /* 0x0001e20000100a00 */
[----:B------:R1:W-:Y:S03]  /*478f0*/  STL.64 [R1+0x188], R22 ;  /* 0x0001881601007387 */ /* 0x0003e60000100a00 */
[----:B0-----:R-:W3:Y:S01]  /*47900*/  LDL.LU R20, [R1+0xc0] ;  /* 0x0000c00001147983 */ /* 0x001ee20000300800 */
[----:B------:R-:W3:Y:S02]  /*47910*/  LDL.LU R21, [R1+0xc4] ;  /* 0x0000c40001157983 */ /* 0x000ee40000300800 */
[----:B-1----:R-:W-:Y:S02]  /*47920*/  IMAD.MOV.U32 R22, RZ, RZ, R0 ;  /* 0x000000ffff167224 */ /* 0x002fe400078e0000 */
[----:B------:R-:W-:Y:S01]  /*47930*/  IMAD.MOV.U32 R23, RZ, RZ, R2 ;  /* 0x000000ffff177224 */ /* 0x000fe200078e0002 */
[----:B------:R-:W4:Y:S01]  /*47940*/  LDL.LU R0, [R1+0x283c] ;  /* 0x00283c0001007983 */ /* 0x000f220000300800 */
[----:B------:R-:W3:Y:S01]  /*47950*/  LDL.LU R2, [R1+0x2838] ;  /* 0x0028380001027983 */ /* 0x000ee20000300800 */
        /* <DEDUP_REMOVED lines=71> */
[----:B------:R-:W3:Y:S01]  /*47dd0*/  LDL.LU.64 R14, [R1+0x2740] ;  /* 0x00274000010e7983 */ /* 0x000ee20000300a00 */
[----:B------:R-:W2:Y:S11]  /*47de0*/  LDL.LU.64 R12, [R1+0x2738] ;  /* 0x00273800010c7983 */ /* 0x000eb60000300a00 */
[----:B------:R-:W-:Y:S09]  /*47df0*/  @!UPT UIADD3 URZ, URZ, URZ, URZ ;  /* 0x0000003f3f3ff290 */ /* 0x000ff2000fffe03f */
[----:B------:R-:W-:Y:S01]  /*47e00*/  STL.64 [R1+0x2e0], R24 ;  /* 0x0002e01801007387 */ /* 0x000fe20000100a00 */
[----:B------:R0:W-:Y:S03]  /*47e10*/  STL.64 [R1+0x2e8], R26 ;  /* 0x0002e81a01007387 */ /* 0x0001e60000100a00 */
[----:B0-----:R-:W2:Y:S01]  /*47e20*/  LDL.LU.64 R26, [R1+0x2730] ;  /* 0x00273000011a7983 */ /* 0x001ea20000300a00 */
[----:B------:R-:W2:Y:S01]  /*47e30*/  LDL.LU.64 R24, [R1+0x2728] ;  /* 0x0027280001187983 */ /* 0x000ea20000300a00 */
[C---:B---3--:R-:W-:Y:S11]  /*47e40*/  HMMA.16816.F32 R20, R16.reuse, R14, R20 ;  /* 0x0000000e1014723c */ /* 0x048ff60000001814 */
[----:B------:R-:W-:Y:S11]  /*47e50*/  @!UPT UIADD3 URZ, URZ, URZ, URZ ;  /* 0x0000003f3f3ff290 */ /* 0x000ff6000fffe03f */
[----:B------:R-:W-:Y:S01]  /*47e60*/  @!UPT UIADD3 URZ, URZ, URZ, URZ ;  /* 0x0000003f3f3ff290 */ /* 0x000fe2000fffe03f */
[----:B------:R-:W-:Y:S01]  /*47e70*/  STL.64 [R1+0x2d0], R20 ;  /* 0x0002d01401007387 */ /* 0x000fe20000100a00 */
[----:B------:R2:W-:Y:S02]  /*47e80*/  STL.64 [R1+0x2d8], R22 ;  /* 0x0002d81601007387 */ /* 0x0005e40000100a00 */
[----:B--2---:R-:W-:Y:S01]  /*47e90*/  HMMA.16816.F32 R20, R16, R10, R24 ;  /* 0x0000000a1014723c */ /* 0x004fe20000001818 */
[----:B------:R-:W-:Y:S02]  /*47ea0*/  IMAD.MOV.U32 R14, RZ, RZ, R7 ;  /* 0x000000ffff0e7224 */ /* 0x000fe400078e0007 */
[----:B------:R-:W-:-:S05]  /*47eb0*/  IMAD.MOV.U32 R15, RZ, RZ, R6 ;  /* 0x000000ffff0f7224 */ /* 0x000fca00078e0006 */
[----:B------:R-:W-:Y:S01]  /*47ec0*/  STL.64 [R1+0x2720], R14 ;  /* 0x0027200e01007387 */ /* 0x000fe20000100a00 */
[----:B------:R-:W2:Y:S02]  /*47ed0*/  LDL.LU R24, [R1+0x2c0] ;  /* 0x0002c00001187983 */ /* 0x000ea40000300800 */
[----:B------:R-:W-:Y:S02]  /*47ee0*/  IMAD.MOV.U32 R26, RZ, RZ, R13 ;  /* 0x000000ffff1a7224 */ /* 0x000fe400078e000d */
[----:B------:R-:W-:Y:S02]  /*47ef0*/  IMAD.MOV.U32 R27, RZ, RZ, R12 ;  /* 0x000000ffff1b7224 */ /* 0x000fe400078e000c */
[----:B------:R-:W-:Y:S08]  /*47f00*/  LDSM.16.M88.4 R12, [R2+0x80] ;  /* 0x00008000020c783b */ /* 0x000ff00000000200 */
[----:B------:R-:W-:Y:S01]  /*47f10*/  STL.64 [R1+0xa0], R20 ;  /* 0x0000a01401007387 */ /* 0x000fe20000100a00 */
[----:B------:R-:W-:Y:S02]  /*47f20*/  STL.64 [R1+0xa8], R22 ;  /* 0x0000a81601007387 */ /* 0x000fe40000100a00 */
[----:B----4-:R-:W0:Y:S04]  /*47f30*/  LDSM.16.MT88.4 R20, [R0+0x11000] ;  /* 0x011000000014783b */ /* 0x010e280000004200 */
[----:B------:R-:W2:Y:S01]  /*47f40*/  LDL.LU R25, [R1+0x2c4] ;  /* 0x0002c40001197983 */ /* 0x000ea20000300800 */
[----:B0-----:R-:W-:Y:S01]  /*47f50*/  STL [R1+0x271c], R21 ;  /* 0x00271c1501007387 */ /* 0x001fe20000100800 */
[----:B------:R-:W-:Y:S02]  /*47f60*/  STL [R1+0x2718], R22 ;  /* 0x0027181601007387 */ /* 0x000fe40000100800 */
[----:B------:R-:W-:Y:S02]  /*47f70*/  STL [R1+0x2714], R23 ;  /* 0x0027141701007387 */ /* 0x000fe40000100800 */
[----:B------:R-:W-:Y:S01]  /*47f80*/  STL [R1+0x2710], R0 ;  /* 0x0027100001007387 */ /* 0x000fe20000100800 */
[----:B------:R-:W-:Y:S01]  /*47f90*/  STL.64 [R1+0x90], R12 ;  /* 0x0000900c01007387 */ /* 0x000fe20000100a00 */
[----:B------:R-:W-:Y:S02]  /*47fa0*/  STL.64 [R1+0x98], R14 ;  /* 0x0000980e01007387 */ /* 0x000fe40000100a00 */
[----:B------:R-:W0:Y:S02]  /*47fb0*/  LDSM.16.M88.4 R12, [R2+0x1080] ;  /* 0x00108000020c783b */ /* 0x000e240000000200 */
[----:B0-----:R-:W-:Y:S02]  /*47fc0*/  STL.64 [R1+0x80], R12 ;  /* 0x0000800c01007387 */ /* 0x001fe40000100a00 */
[----:B------:R-:W-:-:S02]  /*47fd0*/  IMAD.MOV.U32 R21, RZ, RZ, R12 ;  /* 0x000000ffff157224 */ /* 0x000fc400078e000c */
[----:B------:R-:W-:Y:S02]  /*47fe0*/  STL.64 [R1+0x88], R14 ;  /* 0x0000880e01007387 */ /* 0x000fe40000100a00 */
[----:B------:R-:W-:Y:S01]  /*47ff0*/  IMAD.MOV.U32 R22, RZ, RZ, R13 ;  /* 0x000000ffff167224 */ /* 0x000fe200078e000d */
[----:B------:R-:W3:Y:S04]  /*48000*/  LDL R7, [R1+0x6d8] ;  /* 0x0006d80001077983 */ /* 0x000ee80000100800 */
[----:B------:R-:W0:Y:S04]  /*48010*/  LDSM.16.M88.4 R12, [R2+0x2080] ;  /* 0x00208000020c783b */ /* 0x000e280000000200 */
[----:B0-----:R-:W-:Y:S01]  /*48020*/  STL.64 [R1+0x70], R12 ;  /* 0x0000700c01007387 */ /* 0x001fe20000100a00 */
[----:B------:R-:W-:Y:S02]  /*48030*/  STL.64 [R1+0x78], R14 ;  /* 0x0000780e01007387 */ /* 0x000fe40000100a00 */
[----:B------:R-:W0:Y:S02]  /*48040*/  LDSM.16.M88.4 R12, [R2+0x3080] ;  /* 0x00308000020c783b */ /* 0x000e240000000200 */
[----:B0-----:R-:W-:Y:S02]  /*48050*/  STL.64 [R1+0x60], R12 ;  /* 0x0000600c01007387 */ /* 0x001fe40000100a00 */
[----:B------:R-:W-:-:S02]  /*48060*/  IMAD.MOV.U32 R28, RZ, RZ, R12 ;  /* 0x000000ffff1c7224 */ /* 0x000fc400078e000c */
[----:B------:R-:W-:Y:S02]  /*48070*/  STL.64 [R1+0x68], R14 ;  /* 0x0000680e01007387 */ /* 0x000fe40000100a00 */
[----:B------:R-:W-:Y:S02]  /*48080*/  IMAD.MOV.U32 R29, RZ, RZ, R13 ;  /* 0x000000ffff1d7224 */ /* 0x000fe400078e000d */
        /* <DEDUP_REMOVED lines=10> */
[----:B------:R0:W-:Y:S03]  /*48130*/  STL.64 [R1+0x38], R14 ;  /* 0x0000380e01007387 */ /* 0x0001e60000100a00 */
[----:B0-----:R-:W2:Y:S02]  /*48140*/  LDL.LU.64 R14, [R1+0x2720] ;  /* 0x00272000010e7983 */ /* 0x001ea40000300a00 */
[----:B--2---:R-:W-:Y:S02]  /*48150*/  HMMA.16816.F32 R24, R16, R14, R24 ;  /* 0x0000000e1018723c */ /* 0x004fe40000001818 */
[----:B------:R-:W0:Y:S11]  /*48160*/  LDSM.16.M88.4 R12, [R2+0x7080] ;  /* 0x00708000020c783b */ /* 0x000e360000000200 */
[----:B------:R-:W-:Y:S10]  /*48170*/  @!UPT UIADD3 URZ, URZ, URZ, URZ ;  /* 0x0000003f3f3ff290 */ /* 0x000ff4000fffe03f */
[----:B------:R-:W-:Y:S01]  /*48180*/  STL.64 [R1+0x2c0], R24 ;  /* 0x0002c01801007387 */ /* 0x000fe20000100a00 */
[----:B------:R-:W-:Y:S02]  /*48190*/  STL.64 [R1+0x2c8], R26 ;  /* 0x0002c81a01007387 */ /* 0x000fe40000100a00 */
[----:B------:R-:W1:Y:S01]  /*481a0*/  LDSM.16.M88.4 R24, [R2+0x8080] ;  /* 0x008080000218783b */ /* 0x000e620000000200 */
[----:B0-----:R-:W-:Y:S03]  /*481b0*/  STL.64 [R1+0x20], R12 ;  /* 0x0000200c01007387 */ /* 0x001fe60000100a00 */
[----:B------:R-:W-:Y:S02]  /*481c0*/  STL.64 [R1+0x28], R14 ;  /* 0x0000280e01007387 */ /* 0x000fe40000100a00 */
[----:B------:R-:W-:Y:S01]  /*481d0*/  LDSM.16.M88.4 R12, [R2+0x9080] ;  /* 0x00908000020c783b */ /* 0x000fe20000000200 */
[----:B-1----:R-:W-:Y:S03]  /*481e0*/  STL.64 [R1+0x10], R24 ;  /* 0x0000101801007387 */ /* 0x002fe60000100a00 */
[----:B------:R-:W-:Y:S02]  /*481f0*/  STL.64 [R1+0x18], R26 ;  /* 0x0000181a01007387 */ /* 0x000fe40000100a00 */
[----:B------:R-:W0:Y:S02]  /*48200*/  LDSM.16.M88.4 R24, [R2+0xa080] ;  /* 0x00a080000218783b */ /* 0x000e240000000200 */
[----:B0-----:R-:W-:Y:S02]  /*48210*/  STL [R1+0x240c], R26 ;  /* 0x00240c1a01007387 */ /* 0x001fe40000100800 */
[----:B------:R-:W-:Y:S02]  /*48220*/  STL.64 [R1], R12 ;  /* 0x0000000c01007387 */ /* 0x000fe40000100a00 */
[----:B------:R-:W-:Y:S02]  /*48230*/  STL.64 [R1+0x8], R14 ;  /* 0x0000080e01007387 */ /* 0x000fe40000100a00 */
[----:B------:R-:W0:Y:S04]  /*48240*/  LDSM.16.M88.4 R12, [R2+0xb080] ;  /* 0x00b08000020c783b */ /* 0x000e280000000200 */
[----:B------:R-:W-:Y:S01]  /*48250*/  STL [R1+0x2408], R27 ;  /* 0x0024081b01007387 */ /* 0x000fe20000100800 */
[----:B------:R-:W-:Y:S03]  /*48260*/  STL.64 [R1+0x2688], R24 ;  /* 0x0026881801007387 */ /* 0x000fe60000100a00 */
[----:B0-----:R-:W-:Y:S01]  /*48270*/  STL [R1+0x247c], R14 ;  /* 0x00247c0e01007387 */ /* 0x001fe20000100800 */
[----:B------:R-:W-:Y:S02]  /*48280*/  STL [R1+0x2478], R15 ;  /* 0x0024780f01007387 */ /* 0x000fe40000100800 */
[----:B------:R0:W-:Y:S02]  /*48290*/  STL.64 [R1+0x26d0], R12 ;  /* 0x0026d00c01007387 */ /* 0x0001e40000100a00 */
[----:B0-----:R-:W2:Y:S01]  /*482a0*/  LDL.LU R12, [R1+0x2b0] ;  /* 0x0002b000010c7983 */ /* 0x001ea20000300800 */
[----:B------:R-:W-:-:S02]  /*482b0*/  IMAD.MOV.U32 R13, RZ, RZ, R9 ;  /* 0x000000ffff0d7224 */ /* 0x000fc400078e0009 */
[----:B------:R-:W-:Y:S02]  /*482c0*/  IMAD.MOV.U32 R14, RZ, RZ, R8 ;  /* 0x000000ffff0e7224 */ /* 0x000fe400078e0008 */
[----:B------:R-:W0:Y:S04]  /*482d0*/  LDSM.16.M88.4 R8, [R2+0xc080] ;  /* 0x00c080000208783b */ /* 0x000e280000000200 */
[----:B0-----:R-:W-:Y:S01]  /*482e0*/  STL [R1+0x2404], R10 ;  /* 0x0024040a01007387 */ /* 0x001fe20000100800 */
[----:B------:R-:W-:Y:S02]  /*482f0*/  STL [R1+0x2400], R11 ;  /* 0x0024000b01007387 */ /* 0x000fe40000100800 */
[----:B------:R-:W-:Y:S02]  /*48300*/  STL.64 [R1+0x2670], R8 ;  /* 0x0026700801007387 */ /* 0x000fe40000100a00 */
[----:B------:R-:W0:Y:S04]  /*48310*/  LDSM.16.M88.4 R8, [R2+0xd080] ;  /* 0x00d080000208783b */ /* 0x000e280000000200 */
[----:B0-----:R-:W-:Y:S01]  /*48320*/  STL.64 [R1+0xd0], R8 ;  /* 0x0000d00801007387 */ /* 0x001fe20000100a00 */
[----:B------:R-:W-:Y:S02]  /*48330*/  STL.64 [R1+0xd8], R10 ;  /* 0x0000d80a01007387 */ /* 0x000fe40000100a00 */
[----:B------:R-:W0:Y:S04]  /*48340*/  LDSM.16.M88.4 R8, [R2+0xe080] ;  /* 0x00e080000208783b */ /* 0x000e280000000200 */
[----:B------:R-:W-:-:S02]  /*48350*/  IMAD.MOV.U32 R26, RZ, RZ, R5 ;  /* 0x000000ffff1a7224 */ /* 0x000fc400078e0005 */
[----:B------:R-:W-:Y:S02]  /*48360*/  IMAD.MOV.U32 R27, RZ, RZ, R4 ;  /* 0x000000ffff1b7224 */ /* 0x000fe400078e0004 */
[----:B------:R-:W-:Y:S01]  /*48370*/  IMAD.MOV.U32 R15, RZ, RZ, R3 ;  /* 0x000000ffff0f7224 */ /* 0x000fe200078e0003 */
[----:B---3--:R-:W-:Y:S04]  /*48380*/  LDSM.16.MT88.4 R4, [R7+0x11000] ;  /* 0x011000000704783b */ /* 0x008fe80000004200 */
[----:B0-----:R-:W-:Y:S01]  /*48390*/  STL.64 [R1+0x1e0], R8 ;  /* 0x0001e00801007387 */ /* 0x001fe20000100a00 */
[----:B------:R-:W-:Y:S02]  /*483a0*/  STL.64 [R1+0x1e8], R10 ;  /* 0x0001e80a01007387 */ /* 0x000fe40000100a00 */
[----:B------:R-:W0:Y:S02]  /*483b0*/  LDSM.16.M88.4 R8, [R2+0xf080] ;  /* 0x00f080000208783b */ /* 0x000e240000000200 */
[----:B0-----:R0:W-:Y:S02]  /*483c0*/  STL.64 [R1+0x210], R8 ;  /* 0x0002100801007387 */ /* 0x0011e40000100a00 */
[----:B------:R-:W-:-:S02]  /*483d0*/  IMAD.MOV.U32 R3, RZ, RZ, R8 ;  /* 0x000000ffff037224 */ /* 0x000fc400078e0008 */
[----:B------:R1:W-:Y:S02]  /*483e0*/  STL.64 [R1+0x218], R10 ;  /* 0x0002180a01007387 */ /* 0x0003e40000100a00 */
[----:B------:R-:W-:Y:S01]  /*483f0*/  IMAD.MOV.U32 R2, RZ, RZ, R9 ;  /* 0x000000ffff027224 */ /* 0x000fe200078e0009 */
[----:B0-----:R-:W3:Y:S01]  /*48400*/  LDL.LU R8, [R1+0x290] ;  /* 0x0002900001087983 */ /* 0x001ee20000300800 */
[C---:B--2---:R-:W-:Y:S11]  /*48410*/  HMMA.16816.F32 R12, R16.reuse, R26, R12 ;  /* 0x0000001a100c723c */ /* 0x044ff6000000180c */
[----:B------:R-:W-:Y:S11]  /*48420*/  @!UPT UIADD3 URZ, URZ, URZ, URZ ;  /* 0x0000003f3f3ff290 */ /* 0x000ff6000fffe03f */
[----:B------:R-:W-:Y:S01]  /*48430*/  @!UPT UIADD3 URZ, URZ, URZ, URZ ;  /* 0x0000003f3f3ff290 */ /* 0x000fe2000fffe03f */
[----:B------:R0:W-:Y:S01]  /*48440*/  STL.64 [R1+0x2b0], R12 ;  /* 0x0002b00c01007387 */ /* 0x0001e20000100a00 */
[----:B------:R2:W-:Y:S02]  /*48450*/  STL.64 [R1+0x2b8], R14 ;  /* 0x0002b80e01007387 */ /* 0x0005e40000100a00 */
[----:B------:R-:W3:Y:S02]  /*48460*/  LDL.LU R9, [R1+0x294] ;  /* 0x0002940001097983 */ /* 0x000ee40000300800 */
[----:B-1----:R-:W3:Y:S01]  /*48470*/  LDL.LU R10, [R1+0x298] ;  /* 0x00029800010a7983 */ /* 0x002ee20000300800 */
[----:B------:R-:W3:Y:S01]  /*48480*/  LDL.LU R11, [R1+0x29c] ;  /* 0x00029c00010b7983 */ /* 0x000ee20000300800 */
[----:B------:R-:W3:Y:S03]  /*48490*/  LDL.LU.64 R24, [R1+0x90] ;  /* 0x0000900001187983 */ /* 0x000ee60000300a00 */
[----:B0-----:R-:W4:Y:S04]  /*484a0*/  LDL.LU.64 R12, [R1+0x50] ;  /* 0x00005000010c7983 */ /* 0x001f280000300a00 */
[----:B----4-:R-:W-:Y:S01]  /*484b0*/  STL.64 [R1+0x26d8], R12 ;  /* 0x0026d80c01007387 */ /* 0x010fe20000100a00 */
[----:B--2---:R-:W2:Y:S02]  /*484c0*/  LDL.LU R14, [R1+0x1d8] ;  /* 0x0001d800010e7983 */ /* 0x004ea40000300800 */
[----:B------:R-:W2:Y:S02]  /*484d0*/  LDL.LU R15, [R1+0x1dc] ;  /* 0x0001dc00010f7983 */ /* 0x000ea40000300800 */
[----:B------:R0:W-:Y:S01]  /*484e0*/  STL [R1+0x2614], R4 ;  /* 0x0026140401007387 */ /* 0x0001e20000100800 */
[----:B------:R1:W-:Y:S01]  /*484f0*/  STL [R1+0x2610], R5 ;  /* 0x0026100501007387 */ /* 0x0003e20000100800 */
[----:B------:R4:W-:Y:S02]  /*48500*/  STL [R1+0x260c], R6 ;  /* 0x00260c0601007387 */ /* 0x0009e40000100800 */
[----:B------:R3:W-:Y:S01]  /*48510*/  STL [R1+0x2608], R7 ;  /* 0x0026080701007387 */ /* 0x0007e20000100800 */
[----:B0-----:R-:W2:Y:S01]  /*48520*/  LDL.LU R4, [R1+0x2a0] ;  /* 0x0002a00001047983 */ /* 0x001ea20000300800 */
[----:B-1----:R-:W2:Y:S02]  /*48530*/  LDL.LU R5, [R1+0x2a4] ;  /* 0x0002a40001057983 */ /* 0x002ea40000300800 */
[----:B----4-:R-:W2:Y:S02]  /*48540*/  LDL.LU R6, [R1+0x2a8] ;  /* 0x0002a80001067983 */ /* 0x010ea40000300800 */
[----:B---3--:R-:W2:Y:S01]  /*48550*/  LDL.LU R7, [R1+0x2ac] ;  /* 0x0002ac0001077983 */ /* 0x008ea20000300800 */
[----:B------:R-:W3:Y:S01]  /*48560*/  LDL.LU R12, [R1+0x260] ;  /* 0x00026000010c7983 */ /* 0x000ee20000300800 */
[----:B--2---:R-:W-:Y:S11]  /*48570*/  HMMA.16816.F32 R4, R16, R14, R4 ;  /* 0x0000000e1004723c */ /* 0x004ff60000001804 */
[----:B------:R-:W-:Y:S11]  /*48580*/  @!UPT UIADD3 URZ, URZ, URZ, URZ ;  /* 0x0000003f3f3ff290 */ /* 0x000ff6000fffe03f */
[----:B------:R-:W-:Y:S01]  /*48590*/  @!UPT UIADD3 URZ, URZ, URZ, URZ ;  /* 0x0000003f3f3ff290 */ /* 0x000fe2000fffe03f */
[----:B------:R-:W-:Y:S01]  /*485a0*/  STL.64 [R1+0x2a0], R4 ;  /* 0x0002a00401007387 */ /* 0x000fe20000100a00 */
[----:B------:R-:W-:Y:S02]  /*485b0*/  STL.64 [R1+0x2a8], R6 ;  /* 0x0002a80601007387 */ /* 0x000fe40000100a00 */
[----:B------:R-:W3:Y:S02]  /*485c0*/  LDL.LU R13, [R1+0x264] ;  /* 0x00026400010d7983 */ /* 0x000ee40000300800 */
[----:B------:R-:W2:Y:S01]  /*485d0*/  LDL.LU R14, [R1+0x268] ;  /* 0x00026800010e7983 */ /* 0x000ea20000300800 */
[----:B------:R-:W2:Y:S04]  /*485e0*/  LDL.LU R15, [R1+0x26c] ;  /* 0x00026c00010f7983 */ /* 0x000ea80000300800 */
[----:B--2---:R-:W-:Y:S01]  /*485f0*/  STL.64 [R1+0x26f0], R14 ;  /* 0x0026f00e01007387 */ /* 0x004fe20000100a00 */
[----:B---3--:R0:W-:Y:S03]  /*48600*/  STL.64 [R1+0x26e8], R12 ;  /* 0x0026e80c01007387 */ /* 0x0081e60000100a00 */
[----:B0-----:R-:W2:Y:S04]  /*48610*/  LDL.LU.64 R12, [R1+0x70] ;  /* 0x00007000010c7983 */ /* 0x001ea80000300a00 */
[----:B--2---:R0:W-:Y:S02]  /*48620*/  STL.64 [R1+0x26f8], R12 ;  /* 0x0026f80c01007387 */ /* 0x0041e40000100a00 */
[----:B0-----:R-:W-:-:S02]  /*48630*/  IMAD.MOV.U32 R12, RZ, RZ, R21 ;  /* 0x000000ffff0c7224 */ /* 0x001fc400078e0015 */
[----:B------:R-:W-:Y:S01]  /*48640*/  IMAD.MOV.U32 R13, RZ, RZ, R22 ;  /* 0x000000ffff0d7224 */ /* 0x000fe200078e0016 */
[----:B------:R-:W2:Y:S01]  /*48650*/  LDL.LU R21, [R1+0x271c] ;  /* 0x00271c0001157983 */ /* 0x000ea20000300800 */
[----:B------:R-:W2:Y:S02]  /*48660*/  LDL.LU R22, [R1+0x2718] ;  /* 0x0027180001167983 */ /* 0x000ea40000300800 */
[----:B------:R-:W3:Y:S02]  /*48670*/  LDL.LU.64 R16, [R1+0x30] ;  /* 0x0000300001107983 */ /* 0x000ee40000300a00 */
[----:B---3--:R0:W-:Y:S02]  /*48680*/  STL.64 [R1+0x26b0], R16 ;  /* 0x0026b01001007387 */ /* 0x0081e40000100a00 */
[----:B0-----:R-:W-:Y:S02]  /*48690*/  IMAD.MOV.U32 R16, RZ, RZ, R23 ;  /* 0x000000ffff107224 */ /* 0x001fe400078e0017 */
[----:B------:R-:W2:Y:S01]  /*486a0*/  LDL.LU R23, [R1+0x2714] ;  /* 0x0027140001177983 */ /* 0x000ea20000300800 */
[----:B------:R-:W-:-:S02]  /*486b0*/  IMAD.MOV.U32 R17, RZ, RZ, R0 ;  /* 0x000000ffff117224 */ /* 0x000fc400078e0000 */
[----:B------:R-:W3:Y:S03]  /*486c0*/  LDL.LU R0, [R1+0x2710] ;  /* 0x0027100001007983 */ /* 0x000ee60000300800 */
[----:B------:R0:W-:Y:S04]  /*486d0*/  STL.64 [R1+0x26c8], R16 ;  /* 0x0026c81001007387 */ /* 0x0001e80000100a00 */
[----:B0-----:R-:W4:Y:S01]  /*486e0*/  LDL.LU R16, [R1+0x250] ;  /* 0x0002500001107983 */ /* 0x001f220000300800 */
[----:B------:R-:W4:Y:S02]  /*486f0*/  LDL.LU R17, [R1+0x254] ;  /* 0x0002540001117983 */ /* 0x000f240000300800 */
[----:B------:R-:W3:Y:S02]  /*48700*/  LDL.LU R18, [R1+0x258] ;  /* 0x0002580001127983 */ /* 0x000ee40000300800 */
[----:B------:R-:W3:Y:S01]  /*48710*/  LDL.LU R19, [R1+0x25c] ;  /* 0x00025c0001137983 */ /* 0x000ee20000300800 */
[----:B--2---:R-:W-:Y:S01]  /*48720*/  HMMA.16816.F32 R8, R20, R24, R8 ;  /* 0x000000181408723c */ /* 0x004fe20000001808 */
[----:B---3--:R-:W-:Y:S01]  /*48730*/  STL.64 [R1+0x2708], R18 ;  /* 0x0027081201007387 */ /* 0x008fe20000100a00 */
[----:B----4-:R0:W-:Y:S03]  /*48740*/  STL.64 [R1+0x2700], R16 ;  /* 0x0027001001007387 */ /* 0x0101e60000100a00 */
[----:B0-----:R-:W2:Y:S01]  /*48750*/  LDL.LU R16, [R1+0x280] ;  /* 0x0002800001107983 */ /* 0x001ea20000300800 */
[----:B------:R-:W2:Y:S02]  /*48760*/  LDL.LU R17, [R1+0x284] ;  /* 0x0002840001117983 */ /* 0x000ea40000300800 */
[----:B------:R-:W2:Y:S02]  /*48770*/  LDL.LU R18, [R1+0x288] ;  /* 0x0002880001127983 */ /* 0x000ea40000300800 */
[----:B------:R-:W2:Y:S11]  /*48780*/  LDL.LU R19, [R1+0x28c] ;  /* 0x00028c0001137983 */ /* 0x000eb60000300800 */
[----:B------:R-:W-:Y:S02]  /*48790*/  @!UPT UIADD3 URZ, URZ, URZ, URZ ;  /* 0x0000003f3f3ff290 */ /* 0x000fe4000fffe03f */
[----:B------:R0:W-:Y:S01]  /*487a0*/  STL.64 [R1+0x290], R8 ;  /* 0x0002900801007387 */ /* 0x0001e20000100a00 */
[----:B------:R1:W-:Y:S03]  /*487b0*/  STL.64 [R1+0x298], R10 ;  /* 0x0002980a01007387 */ /* 0x0003e60000100a00 */
[----:B0-----:R-:W3:Y:S01]  /*487c0*/  LDL.LU R8, [R1+0x220] ;  /* 0x0002200001087983 */ /* 0x001ee20000300800 */
[----:B------:R-:W3:Y:S02]  /*487d0*/  LDL.LU R9, [R1+0x224] ;  /* 0x0002240001097983 */ /* 0x000ee40000300800 */
[----:B-1----:R-:W4:Y:S02]  /*487e0*/  LDL.LU R10, [R1+0x228] ;  /* 0x00022800010a7983 */ /* 0x002f240000300800 */
[----:B------:R-:W4:Y:S02]  /*487f0*/  LDL.LU R11, [R1+0x22c] ;  /* 0x00022c00010b7983 */ /* 0x000f240000300800 */
[----:B------:R-:W-:-:S02]  /*48800*/  IMAD.MOV.U32 R5, RZ, RZ, R25 ;  /* 0x000000ffff057224 */ /* 0x000fc400078e0019 */
[----:B------:R-:W-:Y:S01]  /*48810*/  IMAD.MOV.U32 R4, RZ, RZ, R24 ;  /* 0x000000ffff047224 */ /* 0x000fe200078e0018 */
[C---:B--2---:R-:W-:Y:S01]  /*48820*/  HMMA.16816.F32 R12, R20.reuse, R12, R16 ;  /* 0x0000000c140c723c */ /* 0x044fe20000001810 */
[----:B----4-:R-:W-:Y:S01]  /*48830*/  STL.64 [R1+0x26c0], R10 ;  /* 0x0026c00a01007387 */ /* 0x010fe20000100a00 */
[----:B---3--:R0:W-:Y:S03]  /*48840*/  STL.64 [R1+0x26b8], R8 ;  /* 0x0026b80801007387 */ /* 0x0081e60000100a00 */
[----:B0-----:R-:W2:Y:S01]  /*48850*/  LDL.LU R8, [R1+0x240] ;  /* 0x0002400001087983 */ /* 0x001ea20000300800 */
[----:B------:R-:W2:Y:S02]  /*48860*/  LDL.LU R9, [R1+0x244] ;  /* 0x0002440001097983 */ /* 0x000ea40000300800 */
[----:B------:R-:W2:Y:S02]  /*48870*/  LDL.LU R10, [R1+0x248] ;  /* 0x00024800010a7983 */ /* 0x000ea40000300800 */
[----:B------:R-:W2:Y:S01]  /*48880*/  LDL.LU R11, [R1+0x24c] ;  /* 0x00024c00010b7983 */ /* 0x000ea20000300800 */
[----:B------:R-:W3:Y:S01]  /*48890*/  LDL.LU.64 R24, [R1+0x20] ;  /* 0x0000200001187983 */ /* 0x000ee20000300a00 */
[----:B------:R-:W-:Y:S02]  /*488a0*/  STL [R1+0x261c], R5 ;  /* 0x00261c0501007387 */ /* 0x000fe40000100800 */
[----:B------:R0:W-:Y:S02]  /*488b0*/  STL [R1+0x2618], R4 ;  /* 0x0026180401007387 */ /* 0x0001e40000100800 */
[----:B0-----:R-:W4:Y:S01]  /*488c0*/  LDL.LU R4, [R1+0x270] ;  /* 0x0002700001047983 */ /* 0x001f220000300800 */
[----:B------:R-:W4:Y:S02]  /*488d0*/  LDL.LU R5, [R1+0x274] ;  /* 0x0002740001057983 */ /* 0x000f240000300800 */
[----:B------:R-:W4:Y:S02]  /*488e0*/  LDL.LU R6, [R1+0x278] ;  /* 0x0002780001067983 */ /* 0x000f240000300800 */
[----:B------:R-:W4:Y:S01]  /*488f0*/  LDL.LU R7, [R1+0x27c] ;  /* 0x00027c0001077983 */ /* 0x000f220000300800 */
[----:B------:R-:W2:Y:S01]  /*48900*/  LDL.LU.64 R18, [R1+0x2708] ;  /* 0x0027080001127983 */ /* 0x000ea20000300a00 */
[----:B------:R-:W2:Y:S02]  /*48910*/  LDL.LU.64 R16, [R1+0x2700] ;  /* 0x0027000001107983 */ /* 0x000ea40000300a00 */
[----:B------:R0:W-:Y:S02]  /*48920*/  STL.64 [R1+0x280], R12 ;  /* 0x0002800c01007387 */ /* 0x0001e40000100a00 */
[----:B------:R1:W-:Y:S01]  /*48930*/  STL.64 [R1+0x288], R14 ;  /* 0x0002880e01007387 */ /* 0x0003e20000100a00 */
[----:B0-----:R-:W4:Y:S02]  /*48940*/  LDL.LU.64 R12, [R1+0x26f8] ;  /* 0x0026f800010c7983 */ /* 0x001f240000300a00 */
[----:B----4-:R-:W-:Y:S11]  /*48950*/  HMMA.16816.F32 R4, R20, R12, R4 ;  /* 0x0000000c1404723c */ /* 0x010ff60000001804 */
[----:B------:R-:W-:Y:S11]  /*48960*/  @!UPT UIADD3 URZ, URZ, URZ, URZ ;  /* 0x0000003f3f3ff290 */ /* 0x000ff6000fffe03f */
[----:B------:R-:W-:Y:S01]  /*48970*/  @!UPT UIADD3 URZ, URZ, URZ, URZ ;  /* 0x0000003f3f3ff290 */ /* 0x000fe2000fffe03f */
[----:B------:R0:W-:Y:S01]  /*48980*/  STL.64 [R1+0x270], R4 ;  /* 0x0002700401007387 */ /* 0x0001e20000100a00 */
[----:B------:R-:W-:Y:S02]  /*48990*/  STL.64 [R1+0x278], R6 ;  /* 0x0002780601007387 */ /* 0x000fe40000100a00 */
[----:B-1----:R-:W4:Y:S02]  /*489a0*/  LDL.LU.64 R14, [R1+0x26f0] ;  /* 0x0026f000010e7983 */ /* 0x002f240000300a00 */
[----:B0-----:R-:W-:Y:S02]  /*489b0*/  IMAD.MOV.U32 R5, RZ, RZ, R12 ;  /* 0x000000ffff057224 */ /* 0x001fe400078e000c */
[----:B------:R-:W-:Y:S02]  /*489c0*/  IMAD.MOV.U32 R4, RZ, RZ, R13 ;  /* 0x000000ffff047224 */ /* 0x000fe400078e000d */
[----:B------:R-:W4:Y:S03]  /*489d0*/  LDL.LU.64 R12, [R1+0x26e8] ;  /* 0x0026e800010c7983 */ /* 0x000f260000300a00 */
[----:B------:R0:W-:Y:S02]  /*489e0*/  STL [R1+0x2624], R4 ;  /* 0x0026240401007387 */ /* 0x0001e40000100800 */
[----:B------:R1:W-:Y:S02]  /*489f0*/  STL [R1+0x2620], R5 ;  /* 0x0026200501007387 */ /* 0x0003e40000100800 */
[----:B0-----:R-:W-:-:S02]  /*48a00*/  IMAD.MOV.U32 R4, RZ, RZ, R28 ;  /* 0x000000ffff047224 */ /* 0x001fc400078e001c */
[----:B-1----:R-:W-:Y:S01]  /*48a10*/  IMAD.MOV.U32 R5, RZ, RZ, R29 ;  /* 0x000000ffff057224 */ /* 0x002fe200078e001d */
[----:B------:R-:W2:Y:S01]  /*48a20*/  LDL.LU R28, [R1+0x26e4] ;  /* 0x0026e400011c7983 */ /* 0x000ea20000300800 */
[----:B------:R-:W2:Y:S05]  /*48a30*/  LDL.LU R29, [R1+0x26e0] ;  /* 0x0026e000011d7983 */ /* 0x000eaa0000300800 */
[C---:B----4-:R-:W-:Y:S01]  /*48a40*/  HMMA.16816.F32 R4, R20.reuse, R4, R12 ;  /* 0x000000041404723c */ /* 0x050fe2000000180c */
[----:B------:R-:W2:Y:S11]  /*48a50*/  LDL.LU.64 R12, [R1+0x26d8] ;  /* 0x0026d800010c7983 */ /* 0x000eb60000300a00 */
[----:B------:R-:W-:Y:S11]  /*48a60*/  @!UPT UIADD3 URZ, URZ, URZ, URZ ;  /* 0x0000003f3f3ff290 */ /* 0x000ff6000fffe03f */
[----:B------:R0:W-:Y:S01]  /*48a70*/  STL.64 [R1+0x260], R4 ;  /* 0x0002600401007387 */ /* 0x0001e20000100a00 */
[----:B------:R-:W-:Y:S01]  /*48a80*/  STL.64 [R1+0x268], R6 ;  /* 0x0002680601007387 */ /* 0x000fe20000100a00 */
[C---:B--2---:R-:W-:Y:S01]  /*48a90*/  HMMA.16816.F32 R16, R20.reuse, R12, R16 ;  /* 0x0000000c1410723c */ /* 0x044fe20000001810 */
[----:B0-----:R-:W-:Y:S02]  /*48aa0*/  IMAD.MOV.U32 R4, RZ, RZ, R12 ;  /* 0x000000ffff047224 */ /* 0x001fe400078e000c */
[----:B------:R-:W-:Y:S02]  /*48ab0*/  IMAD.MOV.U32 R5, RZ, RZ, R13 ;  /* 0x000000ffff057224 */ /* 0x000fe400078e000d */
[----:B------:R-:W2:Y:S11]  /*48ac0*/  LDL.LU.64 R12, [R1+0x26d0] ;  /* 0x0026d000010c7983 */ /* 0x000eb60000300a00 */
[----:B------:R-:W-:Y:S07]  /*48ad0*/  @!UPT UIADD3 URZ, URZ, URZ, URZ ;  /* 0x0000003f3f3ff290 */ /* 0x000fee000fffe03f */
[----:B------:R0:W-:Y:S04]  /*48ae0*/  STL.64 [R1+0x250], R16 ;  /* 0x0002501001007387 */ /* 0x0001e80000100a00 */
[----:B0-----:R-:W4:Y:S01]  /*48af0*/  LDL.LU.64 R16, [R1+0x26c8] ;  /* 0x0026c80001107983 */ /* 0x001f220000300a00 */
[----:B------:R-:W-:Y:S02]  /*48b00*/  IMAD.MOV.U32 R14, RZ, RZ, R18 ;  /* 0x000000ffff0e7224 */ /* 0x000fe400078e0012 */
[----:B------:R-:W-:Y:S02]  /*48b10*/  IMAD.MOV.U32 R15, RZ, RZ, R19 ;  /* 0x000000ffff0f7224 */ /* 0x000fe400078e0013 */
[----:B------:R-:W-:Y:S01]  /*48b20*/  STL [R1+0x262c], R5 ;  /* 0x00262c0501007387 */ /* 0x000fe20000100800 */
[----:B------:R0:W-:Y:S04]  /*48b30*/  STL [R1+0x2628], R4 ;  /* 0x0026280401007387 */ /* 0x0001e80000100800 */
[----:B0-----:R-:W2:Y:S01]  /*48b40*/  LDL.LU R4, [R1+0x230] ;  /* 0x0002300001047983 */ /* 0x001ea20000300800 */
[----:B------:R-:W2:Y:S02]  /*48b50*/  LDL.LU R5, [R1+0x234] ;  /* 0x0002340001057983 */ /* 0x000ea40000300800 */
[----:B------:R-:W-:Y:S02]  /*48b60*/  STL [R1+0x2494], R15 ;  /* 0x0024940f01007387 */ /* 0x000fe40000100800 */
[----:B------:R-:W-:Y:S01]  /*48b70*/  STL [R1+0x2490], R14 ;  /* 0x0024900e01007387 */ /* 0x000fe20000100800 */
[----:B----4-:R-:W-:Y:S01]  /*48b80*/  HMMA.16816.F32 R16, R20, R16, R8 ;  /* 0x000000101410723c */ /* 0x010fe20000001808 */
[----:B------:R-:W3:Y:S01]  /*48b90*/  LDL.LU.64 R10, [R1+0x26c0] ;  /* 0x0026c000010a7983 */ /* 0x000ee20000300a00 */
[----:B------:R-:W3:Y:S11]  /*48ba0*/  LDL.LU.64 R8, [R1+0x26b8] ;  /* 0x0026b80001087983 */ /* 0x000ef60000300a00 */
[----:B------:R-:W-:Y:S10]  /*48bb0*/  @!UPT UIADD3 URZ, URZ, URZ, URZ ;  /* 0x0000003f3f3ff290 */ /* 0x000ff4000fffe03f */
[----:B------:R0:W-:Y:S04]  /*48bc0*/  STL.64 [R1+0x240], R16 ;  /* 0x0002401001007387 */ /* 0x0001e80000100a00 */
[----:B0-----:R-:W2:Y:S01]  /*48bd0*/  LDL.LU.64 R16, [R1+0x26b0] ;  /* 0x0026b00001107983 */ /* 0x001ea20000300a00 */
[----:B------:R-:W-:Y:S02]  /*48be0*/  IMAD.MOV.U32 R6, RZ, RZ, R29 ;  /* 0x000000ffff067224 */ /* 0x000fe400078e001d */
[----:B------:R-:W-:Y:S02]  /*48bf0*/  IMAD.MOV.U32 R7, RZ, RZ, R28 ;  /* 0x000000ffff077224 */ /* 0x000fe400078e001c */
[----:B------:R-:W-:Y:S02]  /*48c00*/  IMAD.MOV.U32 R28, RZ, RZ, R19 ;  /* 0x000000ffff1c7224 */ /* 0x000fe400078e0013 */
[----:B------:R-:W-:-:S03]  /*48c10*/  IMAD.MOV.U32 R29, RZ, RZ, R18 ;  /* 0x000000ffff1d7224 */ /* 0x000fc600078e0012 */
[----:B------:R-:W-:Y:S02]  /*48c20*/  STL [R1+0x249c], R28 ;  /* 0x00249c1c01007387 */ /* 0x000fe40000100800 */
[----:B------:R-:W-:Y:S01]  /*48c30*/  STL [R1+0x2498], R29 ;  /* 0x0024981d01007387 */ /* 0x000fe20000100800 */
[C---:B--2---:R-:W-:Y:S11]  /*48c40*/  HMMA.16816.F32 R4, R20.reuse, R16, R4 ;  /* 0x000000101404723c */ /* 0x044ff60000001804 */
[----:B------:R-:W-:Y:S11]  /*48c50*/  @!UPT UIADD3 URZ, URZ, URZ, URZ ;  /* 0x0000003f3f3ff290 */ /* 0x000ff6000fffe03f */
[----:B------:R-:W-:Y:S01]  /*48c60*/  @!UPT UIADD3 URZ, URZ, URZ, URZ ;  /* 0x0000003f3f3ff290 */ /* 0x000fe2000fffe03f */
[----:B------:R0:W-:Y:S02]  /*48c70*/  STL.64 [R1+0x230], R4 ;  /* 0x0002300401007387 */ /* 0x0001e40000100a00 */
[----:B0-----:R-:W-:Y:S02]  /*48c80*/  IMAD.MOV.U32 R5, RZ, RZ, R16 ;  /* 0x000000ffff057224 */ /* 0x001fe400078e0010 */
[----:B------:R-:W-:Y:S02]  /*48c90*/  IMAD.MOV.U32 R4, RZ, RZ, R17 ;  /* 0x000000ffff047224 */ /* 0x000fe400078e0011 */
[----:B------:R-:W0:Y:S04]  /*48ca0*/  LDSM.16.MT88.4 R16, [R0+0x11400] ;  /* 0x011400000010783b */ /* 0x000e280000004200 */
[----:B------:R1:W-:Y:S01]  /*48cb0*/  STL.64 [R1+0x238], R6 ;  /* 0x0002380601007387 */ /* 0x0003e20000100a00 */
[----:B------:R-:W-:Y:S02]  /*48cc0*/  STL [R1+0x2634], R5 ;  /* 0x0026340501007387 */ /* 0x000fe40000100800 */
[----:B------:R2:W-:Y:S01]  /*48cd0*/  STL [R1+0x2630], R4 ;  /* 0x0026300401007387 */ /* 0x0005e20000100800 */
[----:B---3--:R-:W-:Y:S01]  /*48ce0*/  HMMA.16816.F32 R8, R20, R24, R8 ;  /* 0x000000181408723c */ /* 0x008fe20000001808 */
[----:B-1----:R-:W-:-:S02]  /*48cf0*/  IMAD.MOV.U32 R6, RZ, RZ, R24 ;  /* 0x000000ffff067224 */ /* 0x002fc400078e0018 */
[----:B------:R-:W-:Y:S01]  /*48d00*/  IMAD.MOV.U32 R7, RZ, RZ, R25 ;  /* 0x000000ffff077224 */ /* 0x000fe200078e0019 */
[----:B0-----:R-:W-:Y:S01]  /*48d10*/  STL.64 [R1+0x24c8], R18 ;  /* 0x0024c81201007387 */ /* 0x001fe20000100a00 */
[----:B------:R-:W-:Y:S02]  /*48d20*/  STL.64 [R1+0x24c0], R16 ;  /* 0x0024c01001007387 */ /* 0x000fe40000100a00 */
[----:B------:R-:W-:Y:S02]  /*48d30*/  STL [R1+0x22d0], R0 ;  /* 0x0022d00001007387 */ /* 0x000fe40000100800 */
[----:B------:R0:W-:Y:S01]  /*48d40*/  STL.64 [R1+0x26a8], R6 ;  /* 0x0026a80601007387 */ /* 0x0001e20000100a00 */
[----:B--2---:R-:W2:Y:S01]  /*48d50*/  LDL.LU R4, [R1+0x330] ;  /* 0x0003300001047983 */ /* 0x004ea20000300800 */
[----:B------:R-:W2:Y:S03]  /*48d60*/  LDL.LU R5, [R1+0x334] ;  /* 0x0003340001057983 */ /* 0x000ea60000300800 */
[----:B0-----:R-:W2:Y:S01]  /*48d70*/  LDL.LU R6, [R1+0x338] ;  /* 0x0003380001067983 */ /* 0x001ea20000300800 */
[----:B------:R-:W2:Y:S02]  /*48d80*/  LDL.LU R7, [R1+0x33c] ;  /* 0x00033c0001077983 */ /* 0x000ea40000300800 */
[----:B------:R-:W3:Y:S07]  /*48d90*/  LDL.LU.64 R24, [R1] ;  /* 0x0000000001187983 */ /* 0x000eee0000300a00 */
[----:B------:R-:W-:-:S02]  /*48da0*/  IMAD.MOV.U32 R15, RZ, RZ, R10 ;  /* 0x000000ffff0f7224 */ /* 0x000fc400078e000a */
[----:B------:R-:W-:Y:S01]  /*48db0*/  IMAD.MOV.U32 R14, RZ, RZ, R11 ;  /* 0x000000ffff0e7224 */ /* 0x000fe200078e000b */
[----:B---3--:R0:W-:Y:S04]  /*48dc0*/  STL.64 [R1+0x26a0], R24 ;  /* 0x0026a01801007387 */ /* 0x0081e80000100a00 */
[----:B0-----:R-:W2:Y:S01]  /*48dd0*/  LDL.LU.64 R24, [R1+0x10] ;  /* 0x0000100001187983 */ /* 0x001ea20000300a00 */
[----:B------:R-:W-:Y:S02]  /*48de0*/  STL.64 [R1+0x2680], R14 ;  /* 0x0026800e01007387 */ /* 0x000fe40000100a00 */
[----:B------:R0:W-:Y:S02]  /*48df0*/  STL.64 [R1+0x2678], R12 ;  /* 0x0026780c01007387 */ /* 0x0001e40000100a00 */
[----:B0-----:R-:W3:Y:S01]  /*48e00*/  LDL.LU R12, [R1+0x310] ;  /* 0x00031000010c7983 */ /* 0x001ee20000300800 */
[----:B------:R-:W3:Y:S02]  /*48e10*/  LDL.LU R13, [R1+0x314] ;  /* 0x00031400010d7983 */ /* 0x000ee40000300800 */
[----:B------:R-:W4:Y:S02]  /*48e20*/  LDL.LU R14, [R1+0x318] ;  /* 0x00031800010e7983 */ /* 0x000f240000300800 */
[----:B------:R-:W4:Y:S02]  /*48e30*/  LDL.LU R15, [R1+0x31c] ;  /* 0x00031c00010f7983 */ /* 0x000f240000300800 */
[----:B------:R-:W-:-:S02]  /*48e40*/  IMAD.MOV.U32 R28, RZ, RZ, R8 ;  /* 0x000000ffff1c7224 */ /* 0x000fc400078e0008 */
[----:B------:R-:W-:Y:S01]  /*48e50*/  IMAD.MOV.U32 R29, RZ, RZ, R9 ;  /* 0x000000ffff1d7224 */ /* 0x000fe200078e0009 */
[----:B----4-:R-:W-:Y:S01]  /*48e60*/  STL.64 [R1+0x2698], R14 ;  /* 0x0026980e01007387 */ /* 0x010fe20000100a00 */
[----:B---3--:R0:W-:Y:S03]  /*48e70*/  STL.64 [R1+0x2690], R12 ;  /* 0x0026900c01007387 */ /* 0x0081e60000100a00 */
[----:B0-----:R-:W3:Y:S01]  /*48e80*/  LDL.LU R12, [R1+0x320] ;  /* 0x00032000010c7983 */ /* 0x001ee20000300800 */
[----:B------:R-:W3:Y:S02]  /*48e90*/  LDL.LU R13, [R1+0x324] ;  /* 0x00032400010d7983 */ /* 0x000ee40000300800 */
[----:B------:R-:W3:Y:S02]  /*48ea0*/  LDL.LU R14, [R1+0x328] ;  /* 0x00032800010e7983 */ /* 0x000ee40000300800 */
[----:B------:R-:W3:Y:S01]  /*48eb0*/  LDL.LU R15, [R1+0x32c] ;  /* 0x00032c00010f7983 */ /* 0x000ee20000300800 */
[----:B------:R-:W4:Y:S01]  /*48ec0*/  LDL.LU R8, [R1+0x300] ;  /* 0x0003000001087983 */ /* 0x000f220000300800 */
[----:B------:R-:W4:Y:S02]  /*48ed0*/  LDL.LU R9, [R1+0x304] ;  /* 0x0003040001097983 */ /* 0x000f240000300800 */
[----:B------:R-:W4:Y:S02]  /*48ee0*/  LDL.LU R10, [R1+0x308] ;  /* 0x00030800010a7983 */ /* 0x000f240000300800 */
[----:B------:R-:W4:Y:S01]  /*48ef0*/  LDL.LU R11, [R1+0x30c] ;  /* 0x00030c00010b7983 */ /* 0x000f220000300800 */
[----:B------:R-:W3:Y:S01]  /*48f00*/  LDL R19, [R1+0x6d8] ;  /* 0x0006d80001137983 */ /* 0x000ee20000100800 */
[----:B--2---:R-:W-:Y:S03]  /*48f10*/  HMMA.16816.F32 R4, R20, R24, R4 ;  /* 0x000000181404723c */ /* 0x004fe60000001804 */
[----:B---3--:R0:W-:Y:S01]  /*48f20*/  STL [R1+0x2668], R19 ;  /* 0x0026681301007387 */ /* 0x0081e20000100800 */
[----:B------:R-:W2:Y:S02]  /*48f30*/  LDL.LU R16, [R1+0x2f0] ;  /* 0x0002f00001107983 */ /* 0x000ea40000300800 */
[----:B------:R-:W2:Y:S02]  /*48f40*/  LDL.LU R17, [R1+0x2f4] ;  /* 0x0002f40001117983 */ /* 0x000ea40000300800 */
[----:B------:R-:W2:Y:S01]  /*48f50*/  LDL.LU R18, [R1+0x2f8] ;  /* 0x0002f80001127983 */ /* 0x000ea20000300800 */
[----:B0-----:R-:W2:Y:S01]  /*48f60*/  LDL.LU R19, [R1+0x2fc] ;  /* 0x0002fc0001137983 */ /* 0x001ea20000300800 */
[----:B------:R-:W-:Y:S02]  /*48f70*/  STL [R1+0x258c], R29 ;  /* 0x00258c1d01007387 */ /* 0x000fe40000100800 */
[----:B------:R-:W-:Y:S11]  /*48f80*/  STL [R1+0x2588], R28 ;  /* 0x0025881c01007387 */ /* 0x000ff60000100800 */
[----:B------:R-:W-:Y:S01]  /*48f90*/  STL.64 [R1+0x200], R4 ;  /* 0x0002000401007387 */ /* 0x000fe20000100a00 */
[----:B------:R0:W-:Y:S04]  /*48fa0*/  STL.64 [R1+0x208], R6 ;  /* 0x0002080601007387 */ /* 0x0001e80000100a00 */
[----:B0-----:R-:W3:Y:S01]  /*48fb0*/  LDL.LU.64 R6, [R1+0x26a8] ;  /* 0x0026a80001067983 */ /* 0x001ee20000300a00 */
[----:B------:R-:W-:-:S02]  /*48fc0*/  IMAD.MOV.U32 R5, RZ, RZ, R24 ;  /* 0x000000ffff057224 */ /* 0x000fc400078e0018 */
[----:B------:R-:W-:Y:S02]  /*48fd0*/  IMAD.MOV.U32 R4, RZ, RZ, R25 ;  /* 0x000000ffff047224 */ /* 0x000fe400078e0019 */
[----:B------:R-:W2:Y:S04]  /*48fe0*/  LDL.LU.64 R24, [R1+0x26a0] ;  /* 0x0026a00001187983 */ /* 0x000ea80000300a00 */
[----:B---3--:R-:W-:Y:S01]  /*48ff0*/  STL.64 [R1+0x2640], R6 ;  /* 0x0026400601007387 */ /* 0x008fe20000100a00 */
[----:B------:R0:W-:Y:S03]  /*49000*/  STL.64 [R1+0x2638], R4 ;  /* 0x0026380401007387 */ /* 0x0001e60000100a00 */
[----:B0-----:R-:W3:Y:S01]  /*49010*/  LDL.LU R4, [R1+0x190] ;  /* 0x0001900001047983 */ /* 0x001ee20000300800 */
[----:B------:R-:W3:Y:S02]  /*49020*/  LDL.LU R5, [R1+0x194] ;  /* 0x0001940001057983 */ /* 0x000ee40000300800 */
[----:B------:R-:W3:Y:S02]  /*49030*/  LDL.LU R6, [R1+0x198] ;  /* 0x0001980001067983 */ /* 0x000ee40000300800 */
[----:B------:R-:W3:Y:S01]  /*49040*/  LDL.LU R7, [R1+0x19c] ;  /* 0x00019c0001077983 */ /* 0x000ee20000300800 */
[----:B--2---:R-:W-:Y:S01]  /*49050*/  HMMA.16816.F32 R12, R20, R24, R12 ;  /* 0x00000018140c723c */ /* 0x004fe2000000180c */
[----:B------:R-:W-:-:S02]  /*49060*/  IMAD.MOV.U32 R29, RZ, RZ, R24 ;  /* 0x000000ffff1d7224 */ /* 0x000fc400078e0018 */
[----:B------:R-:W-:Y:S01]  /*49070*/  IMAD.MOV.U32 R28, RZ, RZ, R25 ;  /* 0x000000ffff1c7224 */ /* 0x000fe200078e0019 */
[----:B---3--:R-:W-:Y:S01]  /*49080*/  STL.64 [R1+0x2658], R6 ;  /* 0x0026580601007387 */ /* 0x008fe20000100a00 */
[----:B------:R0:W-:Y:S03]  /*49090*/  STL.64 [R1+0x2650], R4 ;  /* 0x0026500401007387 */ /* 0x0001e60000100a00 */
[----:B0-----:R-:W2:Y:S01]  /*490a0*/  LDL.LU R4, [R1+0x1a0] ;  /* 0x0001a00001047983 */ /* 0x001ea20000300800 */
[----:B------:R-:W2:Y:S02]  /*490b0*/  LDL.LU R5, [R1+0x1a4] ;  /* 0x0001a40001057983 */ /* 0x000ea40000300800 */
[----:B------:R-:W2:Y:S02]  /*490c0*/  LDL.LU R6, [R1+0x1a8] ;  /* 0x0001a80001067983 */ /* 0x000ea40000300800 */
[----:B------:R-:W2:Y:S10]  /*490d0*/  LDL.LU R7, [R1+0x1ac] ;  /* 0x0001ac0001077983 */ /* 0x000eb40000300800 */
        /* <DEDUP_REMOVED lines=8> */
[----:B------:R-:W-:Y:S01]  /*49160*/  STL.64 [R1+0x1d0], R12 ;  /* 0x0001d00c01007387 */ /* 0x000fe20000100a00 */
[----:B------:R0:W-:Y:S03]  /*49170*/  STL.64 [R1+0x1d8], R14 ;  /* 0x0001d80e01007387 */ /* 0x0001e60000100a00 */
[----:B0-----:R-:W3:Y:S01]  /*49180*/  LDL.LU.64 R14, [R1+0x2680] ;  /* 0x00268000010e7983 */ /* 0x001ee20000300a00 */
[----:B------:R-:W4:Y:S02]  /*49190*/  LDL.LU.64 R12, [R1+0x2678] ;  /* 0x00267800010c7983 */ /* 0x000f240000300a00 */
[----:B------:R0:W-:Y:S02]  /*491a0*/  STL.64 [R1+0x2648], R24 ;  /* 0x0026481801007387 */ /* 0x0001e40000100a00 */
[----:B0-----:R-:W2:Y:S01]  /*491b0*/  LDL.LU.64 R24, [R1+0x1e0] ;  /* 0x0001e00001187983 */ /* 0x001ea20000300a00 */
[C---:B----4-:R-:W-:Y:S03]  /*491c0*/  HMMA.16816.F32 R8, R20.reuse, R12, R8 ;  /* 0x0000000c1408723c */ /* 0x050fe60000001808 */
[----:B--2---:R0:W-:Y:S04]  /*491d0*/  STL.64 [R1+0x2660], R24 ;  /* 0x0026601801007387 */ /* 0x0041e80000100a00 */
[----:B0-----:R-:W2:Y:S11]  /*491e0*/  LDL.LU.64 R24, [R1+0xd0] ;  /* 0x0000d00001187983 */ /* 0x001eb60000300a00 */
[----:B------:R-:W-:Y:S05]  /*491f0*/  @!UPT UIADD3 URZ, URZ, URZ, URZ ;  /* 0x0000003f3f3ff290 */ /* 0x000fea000fffe03f */
[----:B------:R0:W-:Y:S02]  /*49200*/  STL.64 [R1+0x1c0], R8 ;  /* 0x0001c00801007387 */ /* 0x0001e40000100a00 */
[----:B------:R-:W-:Y:S01]  /*49210*/  STL.64 [R1+0x1c8], R10 ;  /* 0x0001c80a01007387 */ /* 0x000fe20000100a00 */
[----:B0-----:R-:W4:Y:S01]  /*49220*/  LDL.LU.64 R8, [R1+0x2670] ;  /* 0x0026700001087983 */ /* 0x001f220000300a00 */
[----:B---3--:R-:W-:Y:S02]  /*49230*/  STL.64 [R1+0x2520], R14 ;  /* 0x0025200e01007387 */ /* 0x008fe40000100a00 */
[----:B------:R0:W-:Y:S02]  /*49240*/  STL.64 [R1+0x2518], R12 ;  /* 0x0025180c01007387 */ /* 0x0001e40000100a00 */
[----:B0-----:R-:W-:Y:S02]  /*49250*/  IMAD.MOV.U32 R12, RZ, RZ, R3 ;  /* 0x000000ffff0c7224 */ /* 0x001fe400078e0003 */
[----:B------:R-:W-:Y:S01]  /*49260*/  IMAD.MOV.U32 R13, RZ, RZ, R2 ;  /* 0x000000ffff0d7224 */ /* 0x000fe200078e0002 */
[C---:B--2---:R-:W-:Y:S08]  /*49270*/  HMMA.16816.F32 R4, R20.reuse, R24, R4 ;  /* 0x000000181404723c */ /* 0x044ff00000001804 */
[----:B----4-:R-:W-:Y:S01]  /*49280*/  HMMA.16816.F32 R16, R20, R8, R16 ;  /* 0x000000081410723c */ /* 0x010fe20000001810 */
[----:B------:R-:W-:Y:S11]  /*49290*/  IMAD.MOV.U32 R0, RZ, RZ, R25 ;  /* 0x000000ffff007224 */ /* 0x000ff600078e0019 */
[----:B------:R-:W-:Y:S04]  /*492a0*/  @!UPT UIADD3 URZ, URZ, URZ, URZ ;  /* 0x0000003f3f3ff290 */ /* 0x000fe8000fffe03f */
[----:B------:R-:W-:Y:S02]  /*492b0*/  IMAD.MOV.U32 R3, RZ, RZ, R6 ;  /* 0x000000ffff037224 */ /* 0x000fe400078e0006 */
[----:B------:R-:W-:Y:S02]  /*492c0*/  IMAD.MOV.U32 R2, RZ, RZ, R7 ;  /* 0x000000ffff027224 */ /* 0x000fe400078e0007 */
[----:B------:R-:W-:Y:S02]  /*492d0*/  IMAD.MOV.U32 R10, RZ, RZ, R4 ;  /* 0x000000ffff0a7224 */ /* 0x000fe400078e0004 */
[----:B------:R-:W-:Y:S01]  /*492e0*/  IMAD.MOV.U32 R11, RZ, RZ, R5 ;  /* 0x000000ffff0b7224 */ /* 0x000fe200078e0005 */
[----:B------:R0:W-:Y:S01]  /*492f0*/  STL.64 [R1+0x1b0], R16 ;  /* 0x0001b01001007387 */ /* 0x0001e20000100a00 */
[----:B------:R1:W-:Y:S02]  /*49300*/  STL.64 [R1+0x1b8], R18 ;  /* 0x0001b81201007387 */ /* 0x0003e40000100a00 */
[----:B0-----:R-:W-:Y:S01]  /*49310*/  IMAD.MOV.U32 R16, RZ, RZ, R24 ;  /* 0x000000ffff107224 */ /* 0x001fe200078e0018 */
[----:B-1----:R-:W2:Y:S01]  /*49320*/  LDL.LU R19, [R1+0x2668] ;  /* 0x0026680001137983 */ /* 0x002ea20000300800 */
[----:B------:R-:W3:Y:S02]  /*49330*/  LDL.LU.64 R24, [R1+0x2660] ;  /* 0x0026600001187983 */ /* 0x000ee40000300a00 */
[----:B------:R-:W4:Y:S02]  /*49340*/  LDL.LU.64 R6, [R1+0x2658] ;  /* 0x0026580001067983 */ /* 0x000f240000300a00 */
[----:B------:R-:W4:Y:S01]  /*49350*/  LDL.LU.64 R4, [R1+0x2650] ;  /* 0x0026500001047983 */ /* 0x000f220000300a00 */
[----:B------:R-:W-:Y:S01]  /*49360*/  STL.64 [R1+0x2510], R10 ;  /* 0x0025100a01007387 */ /* 0x000fe20000100a00 */
[----:B------:R0:W-:Y:S03]  /*49370*/  STL.64 [R1+0x2508], R8 ;  /* 0x0025080801007387 */ /* 0x0001e60000100a00 */
[----:B0-----:R-:W2:Y:S01]  /*49380*/  LDL.LU R8, [R1+0x180] ;  /* 0x0001800001087983 */ /* 0x001ea20000300800 */
[----:B------:R-:W2:Y:S02]  /*49390*/  LDL.LU R9, [R1+0x184] ;  /* 0x0001840001097983 */ /* 0x000ea40000300800 */
[----:B------:R-:W2:Y:S02]  /*493a0*/  LDL.LU R10, [R1+0x188] ;  /* 0x00018800010a7983 */ /* 0x000ea40000300800 */
[----:B------:R-:W2:Y:S02]  /*493b0*/  LDL.LU R11, [R1+0x18c] ;  /* 0x00018c00010b7983 */ /* 0x000ea40000300800 */
[----:B---3--:R-:W-:-:S02]  /*493c0*/  IMAD.MOV.U32 R18, RZ, RZ, R24 ;  /* 0x000000ffff127224 */ /* 0x008fc400078e0018 */
[----:B------:R-:W-:Y:S01]  /*493d0*/  IMAD.MOV.U32 R17, RZ, RZ, R25 ;  /* 0x000000ffff117224 */ /* 0x000fe200078e0019 */
[C---:B----4-:R-:W-:Y:S01]  /*493e0*/  HMMA.16816.F32 R4, R20.reuse, R24, R4 ;  /* 0x000000181404723c */ /* 0x050fe20000001804 */
[----:B------:R-:W3:Y:S07]  /*493f0*/  LDL.LU.64 R24, [R1+0x2648] ;  /* 0x0026480001187983 */ /* 0x000eee0000300a00 */
[----:B--2---:R-:W-:Y:S01]  /*49400*/  HMMA.16816.F32 R8, R20, R12, R8 ;  /* 0x0000000c1408723c */ /* 0x004fe20000001808 */
[----:B------:R-:W0:Y:S11]  /*49410*/  LDSM.16.MT88.4 R20, [R19+0x11400] ;  /* 0x011400001314783b */ /* 0x000e360000004200 */
[----:B------:R-:W-:Y:S03]  /*49420*/  @!UPT UIADD3 URZ, URZ, URZ, URZ ;  /* 0x0000003f3f3ff290 */ /* 0x000fe6000fffe03f */
[----:B------:R-:W-:Y:S01]  /*49430*/  STL [R1+0x190], R4 ;  /* 0x0001900401007387 */ /* 0x000fe20000100800 */
[----:B------:R-:W-:Y:S02]  /*49440*/  IMAD.MOV.U32 R26, RZ, RZ, R5 ;  /* 0x000000ffff1a7224 */ /* 0x000fe400078e0005 */
[----:B------:R-:W-:Y:S02]  /*49450*/  IMAD.MOV.U32 R27, RZ, RZ, R6 ;  /* 0x000000ffff1b7224 */ /* 0x000fe400078e0006 */
[----:B------:R1:W-:Y:S02]  /*49460*/  STL [R1+0x19c], R7 ;  /* 0x00019c0701007387 */ /* 0x0003e40000100800 */
[----:B-1----:R-:W2:Y:S01]  /*49470*/  LDL.LU.64 R6, [R1+0x2640] ;  /* 0x0026400001067983 */ /* 0x002ea20000300a00 */
[----:B------:R-:W4:Y:S02]  /*49480*/  LDL.LU.64 R4, [R1+0x2638] ;  /* 0x0026380001047983 */ /* 0x000f240000300a00 */
[----:B------:R-:W-:Y:S01]  /*49490*/  STL.64 [R1+0x2540], R26 ;  /* 0x0025401a01007387 */ /* 0x000fe20000100a00 */
[----:B---3--:R-:W-:Y:S01]  /*494a0*/  STL.64 [R1+0x2538], R24 ;  /* 0x0025381801007387 */ /* 0x008fe20000100a00 */
[----:B------:R-:W-:Y:S02]  /*494b0*/  STL [R1+0x2530], R18 ;  /* 0x0025301201007387 */ /* 0x000fe40000100800 */
[----:B------:R1:W-:Y:S02]  /*494c0*/  STL.64 [R1+0x2528], R16 ;  /* 0x0025281001007387 */ /* 0x0003e40000100a00 */
[----:B-1----:R-:W3:Y:S01]  /*494d0*/  LDL.LU R16, [R1+0xe0] ;  /* 0x0000e00001107983 */ /* 0x002ee20000300800 */
[----:B------:R-:W-:Y:S02]  /*494e0*/  STL.64 [R1+0x180], R8 ;  /* 0x0001800801007387 */ /* 0x000fe40000100a00 */
[----:B------:R-:W-:Y:S02]  /*494f0*/  STL.64 [R1+0x188], R10 ;  /* 0x0001880a01007387 */ /* 0x000fe40000100a00 */
[----:B------:R-:W3:Y:S01]  /*49500*/  LDL.LU R17, [R1+0xe4] ;  /* 0x0000e40001117983 */ /* 0x000ee20000300800 */
[----:B------:R-:W2:Y:S01]  /*49510*/  LDL.LU R18, [R1+0xe8] ;  /* 0x0000e80001127983 */ /* 0x000ea20000300800 */
[----:B------:R-:W2:Y:S02]  /*49520*/  LDL.LU R19, [R1+0xec] ;  /* 0x0000ec0001137983 */ /* 0x000ea40000300800 */
[----:B----4-:R-:W-:-:S02]  /*49530*/  IMAD.MOV.U32 R24, RZ, RZ, R5 ;  /* 0x000000ffff187224 */ /* 0x010fc400078e0005 */
[----:B------:R-:W-:Y:S01]  /*49540*/  IMAD.MOV.U32 R25, RZ, RZ, R4 ;  /* 0x000000ffff197224 */ /* 0x000fe200078e0004 */
[----:B--2---:R-:W-:Y:S01]  /*49550*/  STL.64 [R1+0x2550], R18 ;  /* 0x0025501201007387 */ /* 0x004fe20000100a00 */
[----:B---3--:R1:W-:Y:S02]  /*49560*/  STL.64 [R1+0x2548], R16 ;  /* 0x0025481001007387 */ /* 0x0083e40000100a00 */
[----:B------:R-:W2:Y:S02]  /*49570*/  LDL.LU R5, [R1+0x2634] ;  /* 0x0026340001057983 */ /* 0x000ea40000300800 */
[----:B------:R-:W3:Y:S01]  /*49580*/  LDL.LU R4, [R1+0x2630] ;  /* 0x0026300001047983 */ /* 0x000ee20000300800 */
[----:B------:R-:W-:Y:S04]  /*49590*/  STL.64 [R1+0x2558], R24 ;  /* 0x0025581801007387 */ /* 0x000fe80000100a00 */
[----:B-1----:R-:W4:Y:S01]  /*495a0*/  LDL.LU R16, [R1+0xf0] ;  /* 0x0000f00001107983 */ /* 0x002f220000300800 */
[----:B------:R-:W4:Y:S02]  /*495b0*/  LDL.LU R17, [R1+0xf4] ;  /* 0x0000f40001117983 */ /* 0x000f240000300800 */
[----:B------:R-:W4:Y:S02]  /*495c0*/  LDL.LU R18, [R1+0xf8] ;  /* 0x0000f80001127983 */ /* 0x000f240000300800 */
[----:B------:R-:W4:Y:S02]  /*495d0*/  LDL.LU R19, [R1+0xfc] ;  /* 0x0000fc0001137983 */ /* 0x000f240000300800 */
[----:B--2---:R-:W-:-:S02]  /*495e0*/  IMAD.MOV.U32 R12, RZ, RZ, R5 ;  /* 0x000000ffff0c7224 */ /* 0x004fc400078e0005 */
[----:B---3--:R-:W-:Y:S01]  /*495f0*/  IMAD.MOV.U32 R13, RZ, RZ, R4 ;  /* 0x000000ffff0d7224 */ /* 0x008fe200078e0004 */
[----:B------:R-:W2:Y:S01]  /*49600*/  LDL.LU R5, [R1+0x262c] ;  /* 0x00262c0001057983 */ /* 0x000ea20000300800 */
[----:B------:R-:W3:Y:S03]  /*49610*/  LDL.LU R4, [R1+0x2628] ;  /* 0x0026280001047983 */ /* 0x000ee60000300800 */
[----:B------:R1:W-:Y:S01]  /*49620*/  STL.64 [R1+0x2570], R12 ;  /* 0x0025700c01007387 */ /* 0x0003e20000100a00 */
[----:B------:R-:W2:Y:S02]  /*49630*/  LDL.LU R8, [R1+0x110] ;  /* 0x0001100001087983 */ /* 0x000ea40000300800 */
[----:B------:R-:W2:Y:S02]  /*49640*/  LDL.LU R9, [R1+0x114] ;  /* 0x0001140001097983 */ /* 0x000ea40000300800 */
[----:B------:R-:W2:Y:S01]  /*49650*/  LDL.LU R10, [R1+0x118] ;  /* 0x00011800010a7983 */ /* 0x000ea20000300800 */
[----:B------:R-:W2:Y:S04]  /*49660*/  LDL.LU R11, [R1+0x11c] ;  /* 0x00011c00010b7983 */ /* 0x000ea80000300800 */
[----:B--2---:R-:W-:Y:S01]  /*49670*/  STL.64 [R1+0x2580], R10 ;  /* 0x0025800a01007387 */ /* 0x004fe20000100a00 */
[----:B------:R-:W-:Y:S02]  /*49680*/  STL.64 [R1+0x2578], R8 ;  /* 0x0025780801007387 */ /* 0x000fe40000100a00 */
[----:B-1----:R-:W2:Y:S02]  /*49690*/  LDL.LU R12, [R1+0x40] ;  /* 0x00004000010c7983 */ /* 0x002ea40000300800 */
[----:B------:R-:W2:Y:S02]  /*496a0*/  LDL.LU R13, [R1+0x44] ;  /* 0x00004400010d7983 */ /* 0x000ea40000300800 */
[----:B--2---:R3:W-:Y:S02]  /*496b0*/  STL.64 [R1+0x2590], R12 ;  /* 0x0025900c01007387 */ /* 0x0047e40000100a00 */
[----:B---3--:R-:W-:-:S02]  /*496c0*/  IMAD.MOV.U32 R12, RZ, RZ, R4 ;  /* 0x000000ffff0c7224 */ /* 0x008fc400078e0004 */
[----:B------:R-:W-:Y:S01]  /*496d0*/  IMAD.MOV.U32 R13, RZ, RZ, R5 ;  /* 0x000000ffff0d7224 */ /* 0x000fe200078e0005 */
[----:B------:R-:W2:Y:S01]  /*496e0*/  LDL.LU R4, [R1+0x2624] ;  /* 0x0026240001047983 */ /* 0x000ea20000300800 */
[----:B------:R-:W3:Y:S03]  /*496f0*/  LDL.LU R5, [R1+0x2620] ;  /* 0x0026200001057983 */ /* 0x000ee60000300800 */
[----:B------:R1:W-:Y:S04]  /*49700*/  STL.64 [R1+0x25a8], R12 ;  /* 0x0025a80c01007387 */ /* 0x0003e80000100a00 */
[----:B-1----:R-:W2:Y:S01]  /*49710*/  LDL.LU R12, [R1+0x60] ;  /* 0x00006000010c7983 */ /* 0x002ea20000300800 */
[----:B------:R-:W2:Y:S03]  /*49720*/  LDL.LU R13, [R1+0x64] ;  /* 0x00006400010d7983 */ /* 0x000ea60000300800 */
[----:B--2---:R3:W-:Y:S01]  /*49730*/  STL.64 [R1+0x25c0], R12 ;  /* 0x0025c00c01007387 */ /* 0x0047e20000100a00 */
[----:B------:R-:W2:Y:S02]  /*49740*/  LDL.LU R8, [R1+0x120] ;  /* 0x0001200001087983 */ /* 0x000ea40000300800 */
[----:B------:R-:W2:Y:S02]  /*49750*/  LDL.LU R9, [R1+0x124] ;  /* 0x0001240001097983 */ /* 0x000ea40000300800 */
[----:B------:R-:W2:Y:S01]  /*49760*/  LDL.LU R10, [R1+0x128] ;  /* 0x00012800010a7983 */ /* 0x000ea20000300800 */
[----:B------:R-:W2:Y:S01]  /*49770*/  LDL.LU R11, [R1+0x12c] ;  /* 0x00012c00010b7983 */ /* 0x000ea20000300800 */
[----:B---3--:R-:W-:-:S02]  /*49780*/  IMAD.MOV.U32 R12, RZ, RZ, R5 ;  /* 0x000000ffff0c7224 */ /* 0x008fc400078e0005 */
[----:B------:R-:W-:Y:S01]  /*49790*/  IMAD.MOV.U32 R13, RZ, RZ, R4 ;  /* 0x000000ffff0d7224 */ /* 0x000fe200078e0004 */
[----:B------:R-:W3:Y:S01]  /*497a0*/  LDL.LU R5, [R1+0x261c] ;  /* 0x00261c0001057983 */ /* 0x000ee20000300800 */
[----:B------:R-:W2:Y:S03]  /*497b0*/  LDL.LU R4, [R1+0x2618] ;  /* 0x0026180001047983 */ /* 0x000ea60000300800 */
[----:B------:R1:W-:Y:S04]  /*497c0*/  STL.64 [R1+0x25d8], R12 ;  /* 0x0025d80c01007387 */ /* 0x0003e80000100a00 */
[----:B-1----:R-:W2:Y:S01]  /*497d0*/  LDL.LU R12, [R1+0x80] ;  /* 0x00008000010c7983 */ /* 0x002ea20000300800 */
[----:B------:R-:W2:Y:S03]  /*497e0*/  LDL.LU R13, [R1+0x84] ;  /* 0x00008400010d7983 */ /* 0x000ea60000300800 */
[----:B--2---:R-:W-:Y:S01]  /*497f0*/  STL.64 [R1+0x25f0], R12 ;  /* 0x0025f00c01007387 */ /* 0x004fe20000100a00 */
[----:B------:R-:W-:Y:S02]  /*49800*/  STL.64 [R1+0x25a0], R10 ;  /* 0x0025a00a01007387 */ /* 0x000fe40000100a00 */
[----:B------:R1:W-:Y:S02]  /*49810*/  STL.64 [R1+0x2598], R8 ;  /* 0x0025980801007387 */ /* 0x0003e40000100a00 */
[----:B-1----:R-:W2:Y:S01]  /*49820*/  LDL.LU R8, [R1+0x130] ;  /* 0x0001300001087983 */ /* 0x002ea20000300800 */
[----:B------:R-:W2:Y:S02]  /*49830*/  LDL.LU R9, [R1+0x134] ;  /* 0x0001340001097983 */ /* 0x000ea40000300800 */
[----:B------:R-:W2:Y:S02]  /*49840*/  LDL.LU R10, [R1+0x138] ;  /* 0x00013800010a7983 */ /* 0x000ea40000300800 */
[----:B------:R-:W2:Y:S02]  /*49850*/  LDL.LU R11, [R1+0x13c] ;  /* 0x00013c00010b7983 */ /* 0x000ea40000300800 */
[----:B------:R-:W-:-:S02]  /*49860*/  IMAD.MOV.U32 R12, RZ, RZ, R4 ;  /* 0x000000ffff0c7224 */ /* 0x000fc400078e0004 */
[----:B---3--:R-:W-:Y:S01]  /*49870*/  IMAD.MOV.U32 R13, RZ, RZ, R5 ;  /* 0x000000ffff0d7224 */ /* 0x008fe200078e0005 */
[----:B------:R-:W3:Y:S01]  /*49880*/  LDL.LU R4, [R1+0x2614] ;  /* 0x0026140001047983 */ /* 0x000ee20000300800 */
[----:B------:R-:W3:Y:S03]  /*49890*/  LDL.LU R5, [R1+0x2610] ;  /* 0x0026100001057983 */ /* 0x000ee60000300800 */
[----:B--2---:R-:W-:Y:S01]  /*498a0*/  STL.64 [R1+0x25b8], R10 ;  /* 0x0025b80a01007387 */ /* 0x004fe20000100a00 */
[----:B------:R1:W-:Y:S03]  /*498b0*/  STL.64 [R1+0x25b0], R8 ;  /* 0x0025b00801007387 */ /* 0x0003e60000100a00 */
[----:B-1----:R-:W2:Y:S01]  /*498c0*/  LDL.LU R8, [R1+0x140] ;  /* 0x0001400001087983 */ /* 0x002ea20000300800 */
[----:B------:R-:W2:Y:S02]  /*498d0*/  LDL.LU R9, [R1+0x144] ;  /* 0x0001440001097983 */ /* 0x000ea40000300800 */
[----:B------:R-:W2:Y:S02]  /*498e0*/  LDL.LU R10, [R1+0x148] ;  /* 0x00014800010a7983 */ /* 0x000ea40000300800 */
[----:B------:R-:W2:Y:S02]  /*498f0*/  LDL.LU R11, [R1+0x14c] ;  /* 0x00014c00010b7983 */ /* 0x000ea40000300800 */
        /* <DEDUP_REMOVED lines=12> */
[----:B------:R-:W-:-:S02]  /*499c0*/  IMAD.MOV.U32 R24, RZ, RZ, R6 ;  /* 0x000000ffff187224 */ /* 0x000fc400078e0006 */
[----:B------:R-:W-:Y:S01]  /*499d0*/  IMAD.MOV.U32 R25, RZ, RZ, R7 ;  /* 0x000000ffff197224 */ /* 0x000fe200078e0007 */
[----:B--2---:R-:W-:Y:S01]  /*499e0*/  STL.64 [R1+0x2600], R10 ;  /* 0x0026000a01007387 */ /* 0x004fe20000100a00 */
[----:B------:R1:W-:Y:S03]  /*499f0*/  STL.64 [R1+0x25f8], R8 ;  /* 0x0025f80801007387 */ /* 0x0003e60000100a00 */
[----:B-1----:R-:W3:Y:S01]  /*49a00*/  LDL.LU R8, [R1+0x170] ;  /* 0x0001700001087983 */ /* 0x002ee20000300800 */
[----:B------:R-:W3:Y:S02]  /*49a10*/  LDL.LU R9, [R1+0x174] ;  /* 0x0001740001097983 */ /* 0x000ee40000300800 */
[----:B------:R-:W3:Y:S02]  /*49a20*/  LDL.LU R10, [R1+0x178] ;  /* 0x00017800010a7983 */ /* 0x000ee40000300800 */
[----:B------:R-:W3:Y:S01]  /*49a30*/  LDL.LU R11, [R1+0x17c] ;  /* 0x00017c00010b7983 */ /* 0x000ee20000300800 */
[----:B----4-:R-:W-:Y:S01]  /*49a40*/  STL.64 [R1+0x2568], R18 ;  /* 0x0025681201007387 */ /* 0x010fe20000100a00 */
[----:B------:R1:W-:Y:S02]  /*49a50*/  STL.64 [R1+0x2560], R16 ;  /* 0x0025601001007387 */ /* 0x0003e40000100a00 */
[----:B------:R-:W3:Y:S02]  /*49a60*/  LDL.LU R6, [R1+0x260c] ;  /* 0x00260c0001067983 */ /* 0x000ee40000300800 */
[----:B------:R-:W3:Y:S01]  /*49a70*/  LDL.LU R7, [R1+0x2608] ;  /* 0x0026080001077983 */ /* 0x000ee20000300800 */
[----:B-1----:R-:W2:Y:S01]  /*49a80*/  LDL.LU R16, [R1+0x100] ;  /* 0x0001000001107983 */ /* 0x002ea20000300800 */
[----:B------:R-:W2:Y:S02]  /*49a90*/  LDL.LU R17, [R1+0x104] ;  /* 0x0001040001117983 */ /* 0x000ea40000300800 */
[----:B------:R-:W2:Y:S02]  /*49aa0*/  LDL.LU R18, [R1+0x108] ;  /* 0x0001080001127983 */ /* 0x000ea40000300800 */
[----:B------:R-:W2:Y:S01]  /*49ab0*/  LDL.LU R19, [R1+0x10c] ;  /* 0x00010c0001137983 */ /* 0x000ea20000300800 */
[----:B0-----:R-:W-:Y:S01]  /*49ac0*/  STL.64 [R1+0x2348], R22 ;  /* 0x0023481601007387 */ /* 0x001fe20000100a00 */
[----:B------:R0:W-:Y:S03]  /*49ad0*/  STL.64 [R1+0x2340], R20 ;  /* 0x0023401401007387 */ /* 0x0001e60000100a00 */
[----:B0-----:R-:W4:Y:S01]  /*49ae0*/  LDL.LU.64 R20, [R1+0x210] ;  /* 0x0002100001147983 */ /* 0x001f220000300a00 */
[----:B------:R-:W2:Y:S01]  /*49af0*/  LDL.LU.64 R22, [R1+0x218] ;  /* 0x0002180001167983 */ /* 0x000ea20000300a00 */
[C---:B---3--:R-:W-:Y:S02]  /*49b00*/  HMMA.16816.F32 R12, R4.reuse, R12, R8 ;  /* 0x0000000c040c723c */ /* 0x048fe40000001808 */
[----:B--2---:R-:W-:Y:S01]  /*49b10*/  STL [R1+0x235c], R22 ;  /* 0x00235c1601007387 */ /* 0x004fe20000100800 */
[----:B------:R-:W-:Y:S02]  /*49b20*/  STL [R1+0x2358], R23 ;  /* 0x0023581701007387 */ /* 0x000fe40000100800 */
[----:B------:R-:W2:Y:S02]  /*49b30*/  LDL.LU.64 R10, [R1+0x2600] ;  /* 0x00260000010a7983 */ /* 0x000ea40000300a00 */
[----:B------:R-:W2:Y:S11]  /*49b40*/  LDL.LU.64 R8, [R1+0x25f8] ;  /* 0x0025f80001087983 */ /* 0x000eb60000300a00 */
[----:B------:R-:W-:Y:S05]  /*49b50*/  @!UPT UIADD3 URZ, URZ, URZ, URZ ;  /* 0x0000003f3f3ff290 */ /* 0x000fea000fffe03f */
[----:B------:R0:W-:Y:S01]  /*49b60*/  STL.64 [R1+0x170], R12 ;  /* 0x0001700c01007387 */ /* 0x0001e20000100a00 */
[----:B------:R2:W-:Y:S03]  /*49b70*/  STL.64 [R1+0x178], R14 ;  /* 0x0001780e01007387 */ /* 0x0005e60000100a00 */
[----:B0-----:R-:W2:Y:S02]  /*49b80*/  LDL.LU.64 R12, [R1+0x25f0] ;  /* 0x0025f000010c7983 */ /* 0x001ea40000300a00 */
[----:B--2---:R-:W-:Y:S02]  /*49b90*/  HMMA.16816.F32 R12, R4, R12, R8 ;  /* 0x0000000c040c723c */ /* 0x004fe40000001808 */
[----:B------:R-:W2:Y:S01]  /*49ba0*/  LDL.LU.64 R10, [R1+0x25e8] ;  /* 0x0025e800010a7983 */ /* 0x000ea20000300a00 */
[----:B------:R-:W2:Y:S11]  /*49bb0*/  LDL.LU.64 R8, [R1+0x25e0] ;  /* 0x0025e00001087983 */ /* 0x000eb60000300a00 */
[----:B------:R-:W-:Y:S09]  /*49bc0*/  @!UPT UIADD3 URZ, URZ, URZ, URZ ;  /* 0x0000003f3f3ff290 */ /* 0x000ff2000fffe03f */
        /* <DEDUP_REMOVED lines=29> */
[----:B------:R-:W-:Y:S02]  /*49da0*/  STL [R1+0x2368], R23 ;  /* 0x0023681701007387 */ /* 0x000fe40000100800 */
[----:B----4-:R0:W-:Y:S02]  /*49db0*/  STL.64 [R1+0x24d0], R20 ;  /* 0x0024d01401007387 */ /* 0x0101e40000100a00 */
[----:B0-----:R-:W-:Y:S02]  /*49dc0*/  IMAD.MOV.U32 R20, RZ, RZ, R29 ;  /* 0x000000ffff147224 */ /* 0x001fe400078e001d */
[----:B------:R-:W-:Y:S01]  /*49dd0*/  IMAD.MOV.U32 R21, RZ, RZ, R28 ;  /* 0x000000ffff157224 */ /* 0x000fe200078e001c */
[----:B------:R-:W3:Y:S01]  /*49de0*/  LDL.LU R29, [R1+0x258c] ;  /* 0x00258c00011d7983 */ /* 0x000ee20000300800 */
[----:B------:R-:W4:Y:S01]  /*49df0*/  LDL.LU R28, [R1+0x2588] ;  /* 0x00258800011c7983 */ /* 0x000f220000300800 */
[C---:B--2---:R-:W-:Y:S02]  /*49e00*/  HMMA.16816.F32 R12, R4.reuse, R12, R8 ;  /* 0x0000000c040c723c */ /* 0x044fe40000001808 */
[----:B------:R-:W2:Y:S01]  /*49e10*/  LDL.LU.64 R10, [R1+0x2580] ;  /* 0x00258000010a7983 */ /* 0x000ea20000300a00 */
[----:B------:R-:W2:Y:S11]  /*49e20*/  LDL.LU.64 R8, [R1+0x2578] ;  /* 0x0025780001087983 */ /* 0x000eb60000300a00 */
[----:B------:R-:W-:Y:S09]  /*49e30*/  @!UPT UIADD3 URZ, URZ, URZ, URZ ;  /* 0x0000003f3f3ff290 */ /* 0x000ff2000fffe03f */
[----:B------:R0:W-:Y:S01]  /*49e40*/  STL.64 [R1+0x120], R12 ;  /* 0x0001200c01007387 */ /* 0x0001e20000100a00 */
[----:B------:R1:W-:Y:S03]  /*49e50*/  STL.64 [R1+0x128], R14 ;  /* 0x0001280e01007387 */ /* 0x0003e60000100a00 */
[----:B0-----:R-:W2:Y:S01]  /*49e60*/  LDL.LU.64 R12, [R1+0x2570] ;  /* 0x00257000010c7983 */ /* 0x001ea20000300a00 */
[C---:B------:R-:W-:Y:S08]  /*49e70*/  HMMA.16816.F32 R24, R4.reuse, R24, R16 ;  /* 0x000000180418723c */ /* 0x040ff00000001810 */
[C---:B--2---:R-:W-:Y:S01]  /*49e80*/  HMMA.16816.F32 R8, R4.reuse, R12, R8 ;  /* 0x0000000c0408723c */ /* 0x044fe20000001808 */
[----:B------:R-:W2:Y:S11]  /*49e90*/  LDL.LU R12, [R1+0x2e0] ;  /* 0x0002e000010c7983 */ /* 0x000eb60000300800 */
[----:B------:R-:W-:Y:S11]  /*49ea0*/  @!UPT UIADD3 URZ, URZ, URZ, URZ ;  /* 0x0000003f3f3ff290 */ /* 0x000ff6000fffe03f */
[----:B------:R0:W-:Y:S01]  /*49eb0*/  STL.64 [R1+0x110], R8 ;  /* 0x0001100801007387 */ /* 0x0001e20000100a00 */
[----:B------:R3:W-:Y:S02]  /*49ec0*/  STL.64 [R1+0x118], R10 ;  /* 0x0001180a01007387 */ /* 0x0007e40000100a00 */
[----:B------:R-:W2:Y:S02]  /*49ed0*/  LDL.LU R13, [R1+0x2e4] ;  /* 0x0002e400010d7983 */ /* 0x000ea40000300800 */
[----:B-1----:R-:W2:Y:S01]  /*49ee0*/  LDL.LU R14, [R1+0x2e8] ;  /* 0x0002e800010e7983 */ /* 0x002ea20000300800 */
[----:B------:R-:W2:Y:S04]  /*49ef0*/  LDL.LU R15, [R1+0x2ec] ;  /* 0x0002ec00010f7983 */ /* 0x000ea80000300800 */
[----:B0-----:R-:W2:Y:S01]  /*49f00*/  LDL.LU R8, [R1+0x2d0] ;  /* 0x0002d00001087983 */ /* 0x001ea20000300800 */
[----:B------:R-:W2:Y:S02]  /*49f10*/  LDL.LU R9, [R1+0x2d4] ;  /* 0x0002d40001097983 */ /* 0x000ea40000300800 */
[----:B---3--:R-:W3:Y:S02]  /*49f20*/  LDL.LU R10, [R1+0x2d8] ;  /* 0x0002d800010a7983 */ /* 0x008ee40000300800 */
[----:B------:R-:W3:Y:S01]  /*49f30*/  LDL.LU R11, [R1+0x2dc] ;  /* 0x0002dc00010b7983 */ /* 0x000ee20000300800 */
[----:B------:R-:W2:Y:S01]  /*49f40*/  LDL.LU.64 R18, [R1+0x2568] ;  /* 0x0025680001127983 */ /* 0x000ea20000300a00 */
[----:B------:R-:W2:Y:S02]  /*49f50*/  LDL.LU.64 R16, [R1+0x2560] ;  /* 0x0025600001107983 */ /* 0x000ea40000300a00 */
[----:B------:R0:W-:Y:S02]  /*49f60*/  STL.64 [R1+0x100], R24 ;  /* 0x0001001801007387 */ /* 0x0001e40000100a00 */
[----:B------:R2:W-:Y:S01]  /*49f70*/  STL.64 [R1+0x108], R26 ;  /* 0x0001081a01007387 */ /* 0x0005e20000100a00 */
[----:B0-----:R-:W2:Y:S02]  /*49f80*/  LDL.LU.64 R24, [R1+0x2558] ;  /* 0x0025580001187983 */ /* 0x001ea40000300a00 */
[C---:B--2---:R-:W-:Y:S02]  /*49f90*/  HMMA.16816.F32 R24, R4.reuse, R24, R16 ;  /* 0x000000180418723c */ /* 0x044fe40000001810 */
[----:B------:R-:W2:Y:S01]  /*49fa0*/  LDL.LU.64 R18, [R1+0x2550] ;  /* 0x0025500001127983 */ /* 0x000ea20000300a00 */
[----:B------:R-:W2:Y:S11]  /*49fb0*/  LDL.LU.64 R16, [R1+0x2548] ;  /* 0x0025480001107983 */ /* 0x000eb60000300a00 */
[----:B------:R-:W-:Y:S09]  /*49fc0*/  @!UPT UIADD3 URZ, URZ, URZ, URZ ;  /* 0x0000003f3f3ff290 */ /* 0x000ff2000fffe03f */
[----:B------:R-:W-:Y:S01]  /*49fd0*/  STL.64 [R1+0xf0], R24 ;  /* 0x0000f01801007387 */ /* 0x000fe20000100a00 */
[----:B------:R0:W-:Y:S03]  /*49fe0*/  STL.64 [R1+0xf8], R26 ;  /* 0x0000f81a01007387 */ /* 0x0001e60000100a00 */
[----:B0-----:R-:W3:Y:S01]  /*49ff0*/  LDL.LU.64 R26, [R1+0x2540] ;  /* 0x00254000011a7983 */ /* 0x001ee20000300a00 */
[----:B------:R-:W3:Y:S01]  /*4a000*/  LDL.LU.64 R24, [R1+0x2538] ;  /* 0x0025380001187983 */ /* 0x000ee20000300a00 */
[----:B--2---:R-:W-:Y:S02]  /*4a010*/  HMMA.16816.F32 R20, R4, R20, R16 ;  /* 0x000000140414723c */ /* 0x004fe40000001810 */
[----:B------:R-:W2:Y:S01]  /*4a020*/  LDL.LU R18, [R1+0x2530] ;  /* 0x0025300001127983 */ /* 0x000ea20000300800 */
[----:B------:R-:W3:Y:S11]  /*4a030*/  LDL.LU.64 R16, [R1+0x2528] ;  /* 0x0025280001107983 */ /* 0x000ef60000300a00 */
[----:B------:R-:W-:Y:S09]  /*4a040*/  @!UPT UIADD3 URZ, URZ, URZ, URZ ;  /* 0x0000003f3f3ff290 */ /* 0x000ff2000fffe03f */
[----:B------:R2:W-:Y:S01]  /*4a050*/  STL.64 [R1+0xe0], R20 ;  /* 0x0000e01401007387 */ /* 0x0005e20000100a00 */
[----:B------:R-:W-:Y:S02]  /*4a060*/  STL.64 [R1+0xe8], R22 ;  /* 0x0000e81601007387 */ /* 0x000fe40000100a00 */
[----:B--2---:R-:W-:Y:S02]  /*4a070*/  IMAD.MOV.U32 R20, RZ, RZ, R18 ;  /* 0x000000ffff147224 */ /* 0x004fe400078e0012 */
[----:B---3--:R-:W-:-:S05]  /*4a080*/  IMAD.MOV.U32 R21, RZ, RZ, R17 ;  /* 0x000000ffff157224 */ /* 0x008fca00078e0011 */
[----:B------:R0:W-:Y:S02]  /*4a090*/  STL.64 [R1+0x24e8], R20 ;  /* 0x0024e81401007387 */ /* 0x0001e40000100a00 */
[----:B0-----:R-:W-:Y:S02]  /*4a0a0*/  IMAD.MOV.U32 R20, RZ, RZ, R16 ;  /* 0x000000ffff147224 */ /* 0x001fe400078e0010 */
[----:B------:R-:W-:-:S05]  /*4a0b0*/  IMAD.MOV.U32 R21, RZ, RZ, R0 ;  /* 0x000000ffff157224 */ /* 0x000fca00078e0000 */
[----:B------:R0:W-:Y:S04]  /*4a0c0*/  STL.64 [R1+0x2500], R20 ;  /* 0x0025001401007387 */ /* 0x0001e80000100a00 */
[----:B0-----:R-:W2:Y:S01]  /*4a0d0*/  LDL.LU R20, [R1+0xa0] ;  /* 0x0000a00001147983 */ /* 0x001ea20000300800 */
[----:B------:R-:W2:Y:S02]  /*4a0e0*/  LDL.LU R21, [R1+0xa4] ;  /* 0x0000a40001157983 */ /* 0x000ea40000300800 */
[----:B------:R-:W2:Y:S02]  /*4a0f0*/  LDL.LU R22, [R1+0xa8] ;  /* 0x0000a80001167983 */ /* 0x000ea40000300800 */
[----:B------:R-:W2:Y:S01]  /*4a100*/  LDL.LU R23, [R1+0xac] ;  /* 0x0000ac0001177983 */ /* 0x000ea20000300800 */
[----:B------:R-:W3:Y:S01]  /*4a110*/  LDL.LU R16, [R1+0x2a0] ;  /* 0x0002a00001107983 */ /* 0x000ee20000300800 */
[----:B------:R-:W3:Y:S02]  /*4a120*/  LDL.LU R17, [R1+0x2a4] ;  /* 0x0002a40001117983 */ /* 0x000ee40000300800 */
[----:B------:R-:W2:Y:S02]  /*4a130*/  LDL.LU R18, [R1+0x2a8] ;  /* 0x0002a80001127983 */ /* 0x000ea40000300800 */
[----:B------:R-:W2:Y:S01]  /*4a140*/  LDL.LU R19, [R1+0x2ac] ;  /* 0x0002ac0001137983 */ /* 0x000ea20000300800 */
[C---:B------:R-:W-:Y:S01]  /*4a150*/  HMMA.16816.F32 R12, R4.reuse, R24, R12 ;  /* 0x00000018040c723c */ /* 0x040fe2000000180c */
[----:B--2---:R-:W-:Y:S01]  /*4a160*/  STL.64 [R1+0x24e0], R18 ;  /* 0x0024e01201007387 */ /* 0x004fe20000100a00 */
[----:B---3--:R0:W-:Y:S03]  /*4a170*/  STL.64 [R1+0x24d8], R16 ;  /* 0x0024d81001007387 */ /* 0x0081e60000100a00 */
[----:B0-----:R-:W2:Y:S01]  /*4a180*/  LDL.LU R16, [R1+0x2b0] ;  /* 0x0002b00001107983 */ /* 0x001ea20000300800 */
[----:B------:R-:W2:Y:S02]  /*4a190*/  LDL.LU R17, [R1+0x2b4] ;  /* 0x0002b40001117983 */ /* 0x000ea40000300800 */
[----:B------:R-:W3:Y:S02]  /*4a1a0*/  LDL.LU R18, [R1+0x2b8] ;  /* 0x0002b80001127983 */ /* 0x000ee40000300800 */
[----:B------:R-:W3:Y:S02]  /*4a1b0*/  LDL.LU R19, [R1+0x2bc] ;  /* 0x0002bc0001137983 */ /* 0x000ee40000300800 */
[----:B---3--:R-:W-:Y:S01]  /*4a1c0*/  STL.64 [R1+0x24f8], R18 ;  /* 0x0024f81201007387 */ /* 0x008fe20000100a00 */
[----:B--2---:R0:W-:Y:S03]  /*4a1d0*/  STL.64 [R1+0x24f0], R16 ;  /* 0x0024f01001007387 */ /* 0x0041e60000100a00 */
[----:B0-----:R-:W2:Y:S01]  /*4a1e0*/  LDL.LU R16, [R1+0x2c0] ;  /* 0x0002c00001107983 */ /* 0x001ea20000300800 */
[----:B------:R-:W2:Y:S02]  /*4a1f0*/  LDL.LU R17, [R1+0x2c4] ;  /* 0x0002c40001117983 */ /* 0x000ea40000300800 */
[----:B------:R-:W2:Y:S02]  /*4a200*/  LDL.LU R18, [R1+0x2c8] ;  /* 0x0002c80001127983 */ /* 0x000ea40000300800 */
[----:B------:R-:W2:Y:S02]  /*4a210*/  LDL.LU R19, [R1+0x2cc] ;  /* 0x0002cc0001137983 */ /* 0x000ea40000300800 */
[----:B------:R-:W-:Y:S01]  /*4a220*/  STL.64 [R1+0xc0], R12 ;  /* 0x0000c00c01007387 */ /* 0x000fe20000100a00 */
[----:B------:R0:W-:Y:S03]  /*4a230*/  STL.64 [R1+0xc8], R14 ;  /* 0x0000c80e01007387 */ /* 0x0001e60000100a00 */
[----:B0-----:R-:W3:Y:S01]  /*4a240*/  LDL.LU.64 R14, [R1+0x2520] ;  /* 0x00252000010e7983 */ /* 0x001ee20000300a00 */
[----:B------:R-:W2:Y:S02]  /*4a250*/  LDL.LU.64 R12, [R1+0x2518] ;  /* 0x00251800010c7983 */ /* 0x000ea40000300a00 */
        /* <DEDUP_REMOVED lines=8> */
[----:B0-----:R-:W2:Y:S01]  /*4a2e0*/  LDL.LU.64 R8, [R1+0x2508] ;  /* 0x0025080001087983 */ /* 0x001ea20000300a00 */
[----:B------:R-:W-:Y:S02]  /*4a2f0*/  STL [R1+0x2388], R24 ;  /* 0x0023881801007387 */ /* 0x000fe40000100800 */
[----:B------:R-:W-:Y:S02]  /*4a300*/  STL [R1+0x22d8], R0 ;  /* 0x0022d80001007387 */ /* 0x000fe40000100800 */
[----:B------:R-:W-:Y:S01]  /*4a310*/  STL [R1+0x22d4], R25 ;  /* 0x0022d41901007387 */ /* 0x000fe20000100800 */
[C---:B--2---:R-:W-:Y:S11]  /*4a320*/  HMMA.16816.F32 R20, R4.reuse, R8, R20 ;  /* 0x000000080414723c */ /* 0x044ff60000001814 */
[----:B------:R-:W-:Y:S11]  /*4a330*/  @!UPT UIADD3 URZ, URZ, URZ, URZ ;  /* 0x0000003f3f3ff290 */ /* 0x000ff6000fffe03f */
[----:B------:R-:W-:Y:S01]  /*4a340*/  @!UPT UIADD3 URZ, URZ, URZ, URZ ;  /* 0x0000003f3f3ff290 */ /* 0x000fe2000fffe03f */
[----:B------:R0:W-:Y:S01]  /*4a350*/  STL.64 [R1+0xa0], R20 ;  /* 0x0000a01401007387 */ /* 0x0001e20000100a00 */
[----:B------:R-:W-:Y:S03]  /*4a360*/  STL.64 [R1+0xa8], R22 ;  /* 0x0000a81601007387 */ /* 0x000fe60000100a00 */
[----:B0-----:R-:W2:Y:S01]  /*4a370*/  LDL.LU.64 R20, [R1+0x2500] ;  /* 0x0025000001147983 */ /* 0x001ea20000300a00 */
[----:B------:R0:W-:Y:S03]  /*4a380*/  STL.64 [R1+0x24a0], R10 ;  /* 0x0024a00a01007387 */ /* 0x0001e60000100a00 */
[----:B0-----:R-:W3:Y:S01]  /*4a390*/  LDL.LU.64 R10, [R1+0x88] ;  /* 0x00008800010a7983 */ /* 0x001ee20000300a00 */
[C---:B--2---:R-:W-:Y:S03]  /*4a3a0*/  HMMA.16816.F32 R20, R4.reuse, R20, R16 ;  /* 0x000000140414723c */ /* 0x044fe60000001810 */
[----:B---3--:R0:W-:Y:S04]  /*4a3b0*/  STL.64 [R1+0x24a8], R10 ;  /* 0x0024a80a01007387 */ /* 0x0081e80000100a00 */
[----:B0-----:R-:W2:Y:S01]  /*4a3c0*/  LDL.LU.64 R10, [R1+0x98] ;  /* 0x00009800010a7983 */ /* 0x001ea20000300a00 */
[----:B------:R-:W3:Y:S02]  /*4a3d0*/  LDL.LU.64 R18, [R1+0x24f8] ;  /* 0x0024f80001127983 */ /* 0x000ee40000300a00 */
[----:B------:R-:W3:Y:S11]  /*4a3e0*/  LDL.LU.64 R16, [R1+0x24f0] ;  /* 0x0024f00001107983 */ /* 0x000ef60000300a00 */
[----:B------:R-:W-:Y:S03]  /*4a3f0*/  @!UPT UIADD3 URZ, URZ, URZ, URZ ;  /* 0x0000003f3f3ff290 */ /* 0x000fe6000fffe03f */
[----:B------:R-:W-:Y:S01]  /*4a400*/  IMAD.MOV.U32 R0, RZ, RZ, R20 ;  /* 0x000000ffff007224 */ /* 0x000fe200078e0014 */
[----:B------:R-:W-:Y:S01]  /*4a410*/  STL.64 [R1+0x2c8], R22 ;  /* 0x0002c81601007387 */ /* 0x000fe20000100a00 */
[----:B------:R-:W-:Y:S02]  /*4a420*/  IMAD.MOV.U32 R25, RZ, RZ, R21 ;  /* 0x000000ffff197224 */ /* 0x000fe400078e0015 */
[----:B------:R-:W3:Y:S03]  /*4a430*/  LDL.LU.64 R20, [R1+0x24e8] ;  /* 0x0024e80001147983 */ /* 0x000ee60000300a00 */
[----:B------:R0:W-:Y:S01]  /*4a440*/  STL [R1+0x238c], R25 ;  /* 0x00238c1901007387 */ /* 0x0001e20000100800 */
[----:B------:R1:W-:Y:S02]  /*4a450*/  STL.64 [R1+0x2458], R26 ;  /* 0x0024581a01007387 */ /* 0x0003e40000100a00 */
[----:B------:R-:W2:Y:S01]  /*4a460*/  LDL.LU R24, [R1+0x270] ;  /* 0x0002700001187983 */ /* 0x000ea20000300800 */
[----:B0-----:R-:W2:Y:S01]  /*4a470*/  LDL.LU R25, [R1+0x274] ;  /* 0x0002740001197983 */ /* 0x001ea20000300800 */
[----:B-1----:R-:W2:Y:S02]  /*4a480*/  LDL.LU R26, [R1+0x278] ;  /* 0x00027800011a7983 */ /* 0x002ea40000300800 */
[----:B------:R-:W2:Y:S01]  /*4a490*/  LDL.LU R27, [R1+0x27c] ;  /* 0x00027c00011b7983 */ /* 0x000ea20000300800 */
[C---:B---3--:R-:W-:Y:S01]  /*4a4a0*/  HMMA.16816.F32 R20, R4.reuse, R20, R16 ;  /* 0x000000140414723c */ /* 0x048fe20000001810 */
[----:B--2---:R-:W-:Y:S01]  /*4a4b0*/  STL.64 [R1+0x24b8], R26 ;  /* 0x0024b81a01007387 */ /* 0x004fe20000100a00 */
[----:B------:R0:W-:Y:S03]  /*4a4c0*/  STL.64 [R1+0x24b0], R24 ;  /* 0x0024b01801007387 */ /* 0x0001e60000100a00 */
[----:B0-----:R-:W2:Y:S01]  /*4a4d0*/  LDL.LU R24, [R1+0x290] ;  /* 0x0002900001187983 */ /* 0x001ea20000300800 */
[----:B------:R-:W2:Y:S02]  /*4a4e0*/  LDL.LU R25, [R1+0x294] ;  /* 0x0002940001197983 */ /* 0x000ea40000300800 */
[----:B------:R-:W2:Y:S02]  /*4a4f0*/  LDL.LU R26, [R1+0x298] ;  /* 0x00029800011a7983 */ /* 0x000ea40000300800 */
[----:B------:R-:W2:Y:S01]  /*4a500*/  LDL.LU R27, [R1+0x29c] ;  /* 0x00029c00011b7983 */ /* 0x000ea20000300800 */
[----:B------:R-:W-:Y:S01]  /*4a510*/  STL [R1+0x2370], R0 ;  /* 0x0023700001007387 */ /* 0x000fe20000100800 */
[----:B------:R-:W3:Y:S02]  /*4a520*/  LDL.LU.64 R18, [R1+0x24e0] ;  /* 0x0024e00001127983 */ /* 0x000ee40000300a00 */
[----:B------:R-:W3:Y:S09]  /*4a530*/  LDL.LU.64 R16, [R1+0x24d8] ;  /* 0x0024d80001107983 */ /* 0x000ef20000300a00 */
[----:B------:R0:W-:Y:S01]  /*4a540*/  STL.64 [R1+0x2b0], R20 ;  /* 0x0002b01401007387 */ /* 0x0001e20000100a00 */
[----:B------:R3:W-:Y:S04]  /*4a550*/  STL.64 [R1+0x2b8], R22 ;  /* 0x0002b81601007387 */ /* 0x0007e80000100a00 */
[----:B0-----:R-:W3:Y:S02]  /*4a560*/  LDL.LU.64 R20, [R1+0x24d0] ;  /* 0x0024d00001147983 */ /* 0x001ee40000300a00 */
[----:B---3--:R-:W-:Y:S02]  /*4a570*/  HMMA.16816.F32 R20, R4, R20, R16 ;  /* 0x000000140414723c */ /* 0x008fe40000001810 */
[----:B------:R-:W2:Y:S01]  /*4a580*/  LDL.LU.64 R18, [R1+0x24c8] ;  /* 0x0024c80001127983 */ /* 0x000ea20000300a00 */
[----:B------:R-:W2:Y:S11]  /*4a590*/  LDL.LU.64 R16, [R1+0x24c0] ;  /* 0x0024c00001107983 */ /* 0x000eb60000300a00 */
[----:B------:R-:W-:Y:S09]  /*4a5a0*/  @!UPT UIADD3 URZ, URZ, URZ, URZ ;  /* 0x0000003f3f3ff290 */ /* 0x000ff2000fffe03f */
[----:B------:R0:W-:Y:S01]  /*4a5b0*/  STL.64 [R1+0x2a0], R20 ;  /* 0x0002a01401007387 */ /* 0x0001e20000100a00 */
[----:B------:R-:W-:Y:S02]  /*4a5c0*/  IMAD.MOV.U32 R12, RZ, RZ, R23 ;  /* 0x000000ffff0c7224 */ /* 0x000fe400078e0017 */
[----:B------:R-:W-:Y:S01]  /*4a5d0*/  IMAD.MOV.U32 R13, RZ, RZ, R22 ;  /* 0x000000ffff0d7224 */ /* 0x000fe200078e0016 */
[----:B0-----:R-:W3:Y:S01]  /*4a5e0*/  LDL.LU R20, [R1+0x280] ;  /* 0x0002800001147983 */ /* 0x001ee20000300800 */
[----:B------:R-:W3:Y:S02]  /*4a5f0*/  LDL.LU R21, [R1+0x284] ;  /* 0x0002840001157983 */ /* 0x000ee40000300800 */
[----:B------:R-:W3:Y:S02]  /*4a600*/  LDL.LU R22, [R1+0x288] ;  /* 0x0002880001167983 */ /* 0x000ee40000300800 */
[----:B------:R-:W3:Y:S01]  /*4a610*/  LDL.LU R23, [R1+0x28c] ;  /* 0x00028c0001177983 */ /* 0x000ee20000300800 */
[----:B------:R0:W-:Y:S01]  /*4a620*/  STL [R1+0x220c], R12 ;  /* 0x00220c0c01007387 */ /* 0x0001e20000100800 */
[----:B------:R1:W-:Y:S02]  /*4a630*/  STL [R1+0x2208], R13 ;  /* 0x0022080d01007387 */ /* 0x0003e40000100800 */
[----:B------:R-:W3:Y:S02]  /*4a640*/  LDL.LU R6, [R1+0x1e8] ;  /* 0x0001e80001067983 */ /* 0x000ee40000300800 */
[----:B------:R-:W3:Y:S02]  /*4a650*/  LDL.LU R7, [R1+0x1ec] ;  /* 0x0001ec0001077983 */ /* 0x000ee40000300800 */
[----:B0-----:R-:W-:-:S02]  /*4a660*/  IMAD.MOV.U32 R12, RZ, RZ, R11 ;  /* 0x000000ffff0c7224 */ /* 0x001fc400078e000b */
[----:B-1----:R-:W-:Y:S01]  /*4a670*/  IMAD.MOV.U32 R13, RZ, RZ, R10 ;  /* 0x000000ffff0d7224 */ /* 0x002fe200078e000a */
[C---:B--2---:R-:W-:Y:S11]  /*4a680*/  HMMA.16816.F32 R24, R16.reuse, R10, R24 ;  /* 0x0000000a1018723c */ /* 0x044ff60000001818 */
[----:B------:R-:W-:Y:S11]  /*4a690*/  @!UPT UIADD3 URZ, URZ, URZ, URZ ;  /* 0x0000003f3f3ff290 */ /* 0x000ff6000fffe03f */
[----:B------:R-:W-:Y:S01]  /*4a6a0*/  @!UPT UIADD3 URZ, URZ, URZ, URZ ;  /* 0x0000003f3f3ff290 */ /* 0x000fe2000fffe03f */
[----:B------:R-:W-:Y:S01]  /*4a6b0*/  STL.64 [R1+0x290], R24 ;  /* 0x0002901801007387 */ /* 0x000fe20000100a00 */
[----:B------:R0:W-:Y:S03]  /*4a6c0*/  STL.64 [R1+0x298], R26 ;  /* 0x0002981a01007387 */ /* 0x0001e60000100a00 */
[----:B0-----:R-:W2:Y:S01]  /*4a6d0*/  LDL.LU.64 R26, [R1+0x24b8] ;  /* 0x0024b800011a7983 */ /* 0x001ea20000300a00 */
[----:B------:R-:W2:Y:S02]  /*4a6e0*/  LDL.LU.64 R24, [R1+0x24b0] ;  /* 0x0024b00001187983 */ /* 0x000ea40000300a00 */
[----:B------:R-:W3:Y:S02]  /*4a6f0*/  LDL.LU.64 R10, [R1+0x24a8] ;  /* 0x0024a800010a7983 */ /* 0x000ee40000300a00 */
[----:B------:R-:W-:Y:S01]  /*4a700*/  STL [R1+0x2378], R12 ;  /* 0x0023780c01007387 */ /* 0x000fe20000100800 */
[----:B------:R-:W-:Y:S01]  /*4a710*/  STL [R1+0x2374], R13 ;  /* 0x0023740d01007387 */ /* 0x000fe20000100800 */
[C---:B---3--:R-:W-:Y:S11]  /*4a720*/  HMMA.16816.F32 R20, R16.reuse, R10, R20 ;  /* 0x0000000a1014723c */ /* 0x048ff60000001814 */
[----:B------:R-:W-:Y:S11]  /*4a730*/  @!UPT UIADD3 URZ, URZ, URZ, URZ ;  /* 0x0000003f3f3ff290 */ /* 0x000ff6000fffe03f */
[----:B------:R-:W-:Y:S01]  /*4a740*/  @!UPT UIADD3 URZ, URZ, URZ, URZ ;  /* 0x0000003f3f3ff290 */ /* 0x000fe2000fffe03f */
[----:B------:R-:W-:Y:S01]  /*4a750*/  STL.64 [R1+0x280], R20 ;  /* 0x0002801401007387 */ /* 0x000fe20000100a00 */
[----:B------:R0:W-:Y:S02]  /*4a760*/  STL.64 [R1+0x288], R22 ;  /* 0x0002881601007387 */ /* 0x0001e40000100a00 */
[----:B0-----:R-:W-:Y:S02]  /*4a770*/  IMAD.MOV.U32 R23, RZ, RZ, R11 ;  /* 0x000000ffff177224 */ /* 0x001fe400078e000b */
[----:B------:R-:W-:Y:S02]  /*4a780*/  IMAD.MOV.U32 R22, RZ, RZ, R10 ;  /* 0x000000ffff167224 */ /* 0x000fe400078e000a */
[----:B------:R-:W3:Y:S01]  /*4a790*/  LDL.LU.64 R10, [R1+0x24a0] ;  /* 0x0024a000010a7983 */ /* 0x000ee20000300a00 */
[----:B------:R-:W-:Y:S02]  /*4a7a0*/  STL [R1+0x2380], R23 ;  /* 0x0023801701007387 */ /* 0x000fe40000100800 */
[----:B------:R0:W-:Y:S02]  /*4a7b0*/  STL [R1+0x237c], R22 ;  /* 0x00237c1601007387 */ /* 0x0001e40000100800 */
[----:B0-----:R-:W2:Y:S02]  /*4a7c0*/  LDL.LU.64 R22, [R1+0x78] ;  /* 0x0000780001167983 */ /* 0x001ea40000300a00 */
[----:B--2---:R-:W-:Y:S01]  /*4a7d0*/  HMMA.16816.F32 R24, R16, R22, R24 ;  /* 0x000000161018723c */ /* 0x004fe20000001818 */
[----:B------:R-:W-:-:S02]  /*4a7e0*/  IMAD.MOV.U32 R13, RZ, RZ, R22 ;  /* 0x000000ffff0d7224 */ /* 0x000fc400078e0016 */
[----:B------:R-:W-:Y:S11]  /*4a7f0*/  IMAD.MOV.U32 R0, RZ, RZ, R23 ;  /* 0x000000ffff007224 */ /* 0x000ff600078e0017 */
[----:B------:R-:W-:Y:S09]  /*4a800*/  @!UPT UIADD3 URZ, URZ, URZ, URZ ;  /* 0x0000003f3f3ff290 */ /* 0x000ff2000fffe03f */
[----:B------:R0:W-:Y:S01]  /*4a810*/  STL [R1+0x270], R24 ;  /* 0x0002701801007387 */ /* 0x0001e20000100800 */
[----:B------:R-:W2:Y:S02]  /*4a820*/  LDL.LU R20, [R1+0x260] ;  /* 0x0002600001147983 */ /* 0x000ea40000300800 */
[----:B------:R-:W2:Y:S02]  /*4a830*/  LDL.LU R21, [R1+0x264] ;  /* 0x0002640001157983 */ /* 0x000ea40000300800 */
[----:B------:R-:W2:Y:S01]  /*4a840*/  LDL.LU R22, [R1+0x268] ;  /* 0x0002680001167983 */ /* 0x000ea20000300800 */
[----:B------:R-:W2:Y:S01]  /*4a850*/  LDL.LU R23, [R1+0x26c] ;  /* 0x00026c0001177983 */ /* 0x000ea20000300800 */
[----:B------:R-:W-:Y:S02]  /*4a860*/  IMAD.MOV.U32 R8, RZ, RZ, R25 ;  /* 0x000000ffff087224 */ /* 0x000fe400078e0019 */
[----:B------:R-:W-:Y:S02]  /*4a870*/  IMAD.MOV.U32 R5, RZ, RZ, R26 ;  /* 0x000000ffff057224 */ /* 0x000fe400078e001a */
[----:B------:R-:W-:Y:S01]  /*4a880*/  IMAD.MOV.U32 R4, RZ, RZ, R27 ;  /* 0x000000ffff047224 */ /* 0x000fe200078e001b */
[----:B0-----:R-:W2:Y:S01]  /*4a890*/  LDL.LU R24, [R1+0x230] ;  /* 0x0002300001187983 */ /* 0x001ea20000300800 */
[----:B------:R-:W2:Y:S02]  /*4a8a0*/  LDL.LU R25, [R1+0x234] ;  /* 0x0002340001197983 */ /* 0x000ea40000300800 */
[----:B------:R-:W2:Y:S02]  /*4a8b0*/  LDL.LU R26, [R1+0x238] ;  /* 0x00023800011a7983 */ /* 0x000ea40000300800 */
[----:B------:R-:W2:Y:S02]  /*4a8c0*/  LDL.LU R27, [R1+0x23c] ;  /* 0x00023c00011b7983 */ /* 0x000ea40000300800 */
[----:B--2---:R0:W-:Y:S01]  /*4a8d0*/  STL.64 [R1+0x2468], R26 ;  /* 0x0024681a01007387 */ /* 0x0041e20000100a00 */
[----:B------:R-:W-:Y:S03]  /*4a8e0*/  STL.64 [R1+0x2460], R24 ;  /* 0x0024601801007387 */ /* 0x000fe60000100a00 */
[----:B0-----:R-:W2:Y:S04]  /*4a8f0*/  LDL.LU.64 R26, [R1+0x48] ;  /* 0x00004800011a7983 */ /* 0x001ea80000300a00 */
[----:B--2---:R-:W-:Y:S01]  /*4a900*/  STL.64 [R1+0x2480], R26 ;  /* 0x0024801a01007387 */ /* 0x004fe20000100a00 */
[----:B---3--:R0:W-:Y:S02]  /*4a910*/  STL.64 [R1+0x2418], R10 ;  /* 0x0024180a01007387 */ /* 0x0081e40000100a00 */
[----:B------:R-:W-:Y:S01]  /*4a920*/  STL [R1+0x2410], R8 ;  /* 0x0024100801007387 */ /* 0x000fe20000100800 */
[----:B0-----:R-:W2:Y:S04]  /*4a930*/  LDL.LU.64 R10, [R1+0x58] ;  /* 0x00005800010a7983 */ /* 0x001ea80000300a00 */
[----:B--2---:R0:W-:Y:S04]  /*4a940*/  STL.64 [R1+0x2488], R10 ;  /* 0x0024880a01007387 */ /* 0x0041e80000100a00 */
[----:B0-----:R-:W2:Y:S01]  /*4a950*/  LDL.LU.64 R10, [R1+0x68] ;  /* 0x00006800010a7983 */ /* 0x001ea20000300a00 */
[----:B------:R4:W-:Y:S02]  /*4a960*/  STL [R1+0x2398], R4 ;  /* 0x0023980401007387 */ /* 0x0009e40000100800 */
[----:B------:R0:W-:Y:S02]  /*4a970*/  STL [R1+0x2394], R5 ;  /* 0x0023940501007387 */ /* 0x0001e40000100800 */
[----:B------:R1:W-:Y:S02]  /*4a980*/  STL.64 [R1+0x2440], R6 ;  /* 0x0024400601007387 */ /* 0x0003e40000100a00 */
[----:B----4-:R-:W-:-:S02]  /*4a990*/  IMAD.MOV.U32 R4, RZ, RZ, R28 ;  /* 0x000000ffff047224 */ /* 0x010fc400078e001c */
[----:B0-----:R-:W-:Y:S01]  /*4a9a0*/  IMAD.MOV.U32 R5, RZ, RZ, R29 ;  /* 0x000000ffff057224 */ /* 0x001fe200078e001d */
[----:B------:R-:W3:Y:S01]  /*4a9b0*/  LDL.LU R28, [R1+0x249c] ;  /* 0x00249c00011c7983 */ /* 0x000ee20000300800 */
[----:B------:R-:W4:Y:S02]  /*4a9c0*/  LDL.LU R29, [R1+0x2498] ;  /* 0x00249800011d7983 */ /* 0x000f240000300800 */
[----:B-1----:R-:W-:Y:S02]  /*4a9d0*/  IMAD.MOV.U32 R6, RZ, RZ, R15 ;  /* 0x000000ffff067224 */ /* 0x002fe400078e000f */
[----:B------:R-:W-:Y:S01]  /*4a9e0*/  IMAD.MOV.U32 R7, RZ, RZ, R14 ;  /* 0x000000ffff077224 */ /* 0x000fe200078e000e */
[----:B------:R-:W3:Y:S01]  /*4a9f0*/  LDL.LU R15, [R1+0x2494] ;  /* 0x00249400010f7983 */ /* 0x000ee20000300800 */
[----:B------:R-:W3:Y:S03]  /*4aa00*/  LDL.LU R14, [R1+0x2490] ;  /* 0x00249000010e7983 */ /* 0x000ee60000300800 */
[----:B------:R0:W-:Y:S01]  /*4aa10*/  STL.64 [R1+0x2450], R6 ;  /* 0x0024500601007387 */ /* 0x0001e20000100a00 */
[----:B------:R1:W-:Y:S03]  /*4aa20*/  STL.64 [R1+0x2448], R4 ;  /* 0x0024480401007387 */ /* 0x0003e60000100a00 */
[----:B0-----:R-:W3:Y:S01]  /*4aa30*/  LDL.LU.64 R6, [R1+0x38] ;  /* 0x0000380001067983 */ /* 0x001ee20000300a00 */
[----:B--2---:R-:W-:Y:S07]  /*4aa40*/  HMMA.16816.F32 R24, R16, R10, R20 ;  /* 0x0000000a1018723c */ /* 0x004fee0000001814 */
[----:B------:R-:W-:-:S02]  /*4aa50*/  IMAD.MOV.U32 R20, RZ, RZ, R11 ;  /* 0x000000ffff147224 */ /* 0x000fc400078e000b */
[----:B------:R-:W-:Y:S01]  /*4aa60*/  IMAD.MOV.U32 R21, RZ, RZ, R10 ;  /* 0x000000ffff157224 */ /* 0x000fe200078e000a */
[----:B---3--:R4:W-:Y:S01]  /*4aa70*/  STL.64 [R1+0x2470], R6 ;  /* 0x0024700601007387 */ /* 0x0089e20000100a00 */
[----:B-1----:R-:W2:Y:S02]  /*4aa80*/  LDL.LU R4, [R1+0x240] ;  /* 0x0002400001047983 */ /* 0x002ea40000300800 */
[----:B------:R-:W2:Y:S02]  /*4aa90*/  LDL.LU R5, [R1+0x244] ;  /* 0x0002440001057983 */ /* 0x000ea40000300800 */
[----:B------:R-:W-:Y:S01]  /*4aaa0*/  STL [R1+0x2390], R0 ;  /* 0x0023900001007387 */ /* 0x000fe20000100800 */
[----:B------:R-:W-:Y:S01]  /*4aab0*/  STL [R1+0x2384], R13 ;  /* 0x0023840d01007387 */ /* 0x000fe20000100800 */
[----:B------:R-:W3:Y:S06]  /*4aac0*/  LDL.LU.64 R10, [R1+0x2488] ;  /* 0x00248800010a7983 */ /* 0x000eec0000300a00 */
[----:B------:R-:W-:Y:S02]  /*4aad0*/  STL.64 [R1+0x260], R24 ;  /* 0x0002601801007387 */ /* 0x000fe40000100a00 */
[----:B----4-:R-:W-:-:S02]  /*4aae0*/  IMAD.MOV.U32 R6, RZ, RZ, R29 ;  /* 0x000000ffff067224 */ /* 0x010fc400078e001d */
[----:B------:R-:W-:Y:S02]  /*4aaf0*/  IMAD.MOV.U32 R7, RZ, RZ, R28 ;  /* 0x000000ffff077224 */ /* 0x000fe400078e001c */
[----:B------:R-:W-:Y:S02]  /*4ab00*/  IMAD.MOV.U32 R29, RZ, RZ, R26 ;  /* 0x000000ffff1d7224 */ /* 0x000fe400078e001a */
[----:B------:R-:W-:Y:S02]  /*4ab10*/  IMAD.MOV.U32 R28, RZ, RZ, R27 ;  /* 0x000000ffff1c7224 */ /* 0x000fe400078e001b */
[----:B------:R-:W2:Y:S01]  /*4ab20*/  LDL.LU.64 R26, [R1+0x2480] ;  /* 0x00248000011a7983 */ /* 0x000ea20000300a00 */
[----:B------:R0:W-:Y:S02]  /*4ab30*/  STL [R1+0x23a0], R20 ;  /* 0x0023a01401007387 */ /* 0x0001e40000100800 */
[----:B------:R1:W-:Y:S01]  /*4ab40*/  STL [R1+0x239c], R21 ;  /* 0x00239c1501007387 */ /* 0x0003e20000100800 */
[----:B0-----:R-:W3:Y:S01]  /*4ab50*/  LDL.LU R20, [R1+0x250] ;  /* 0x0002500001147983 */ /* 0x001ee20000300800 */
[----:B-1----:R-:W3:Y:S02]  /*4ab60*/  LDL.LU R21, [R1+0x254] ;  /* 0x0002540001157983 */ /* 0x002ee40000300800 */
[----:B------:R-:W-:-:S02]  /*4ab70*/  IMAD.MOV.U32 R22, RZ, RZ, R14 ;  /* 0x000000ffff167224 */ /* 0x000fc400078e000e */
[----:B------:R-:W-:Y:S01]  /*4ab80*/  IMAD.MOV.U32 R23, RZ, RZ, R15 ;  /* 0x000000ffff177224 */ /* 0x000fe200078e000f */
[----:B------:R-:W4:Y:S01]  /*4ab90*/  LDL.LU R14, [R1+0x247c] ;  /* 0x00247c00010e7983 */ /* 0x000f220000300800 */
[----:B------:R-:W4:Y:S05]  /*4aba0*/  LDL.LU R15, [R1+0x2478] ;  /* 0x00247800010f7983 */ /* 0x000f2a0000300800 */
[C---:B---3--:R-:W-:Y:S01]  /*4abb0*/  HMMA.16816.F32 R20, R16.reuse, R10, R20 ;  /* 0x0000000a1014723c */ /* 0x048fe20000001814 */
[----:B------:R-:W-:Y:S11]  /*4abc0*/  IMAD.MOV.U32 R12, RZ, RZ, R11 ;  /* 0x000000ffff0c7224 */ /* 0x000ff600078e000b */
[----:B------:R-:W-:Y:S11]  /*4abd0*/  @!UPT UIADD3 URZ, URZ, URZ, URZ ;  /* 0x0000003f3f3ff290 */ /* 0x000ff6000fffe03f */
[----:B------:R-:W-:Y:S01]  /*4abe0*/  STL.64 [R1+0x250], R20 ;  /* 0x0002501401007387 */ /* 0x000fe20000100a00 */
[----:B------:R0:W-:Y:S02]  /*4abf0*/  STL.64 [R1+0x258], R22 ;  /* 0x0002581601007387 */ /* 0x0001e40000100a00 */
[----:B0-----:R-:W-:Y:S02]  /*4ac00*/  IMAD.MOV.U32 R22, RZ, RZ, R10 ;  /* 0x000000ffff167224 */ /* 0x001fe400078e000a */
[----:B------:R-:W3:Y:S01]  /*4ac10*/  LDL.LU.64 R10, [R1+0x8] ;  /* 0x00000800010a7983 */ /* 0x000ee20000300a00 */
[C---:B--2---:R-:W-:Y:S01]  /*4ac20*/  HMMA.16816.F32 R4, R16.reuse, R26, R4 ;  /* 0x0000001a1004723c */ /* 0x044fe20000001804 */
[----:B------:R-:W-:Y:S02]  /*4ac30*/  IMAD.MOV.U32 R13, RZ, RZ, R26 ;  /* 0x000000ffff0d7224 */ /* 0x000fe400078e001a */
[----:B------:R-:W-:Y:S01]  /*4ac40*/  IMAD.MOV.U32 R23, RZ, RZ, R27 ;  /* 0x000000ffff177224 */ /* 0x000fe200078e001b */
[----:B---3--:R0:W-:Y:S04]  /*4ac50*/  STL.64 [R1+0x2430], R10 ;  /* 0x0024300a01007387 */ /* 0x0081e80000100a00 */
[----:B0-----:R-:W2:Y:S11]  /*4ac60*/  LDL.LU.64 R10, [R1+0x18] ;  /* 0x00001800010a7983 */ /* 0x001eb60000300a00 */
[----:B------:R-:W-:Y:S04]  /*4ac70*/  @!UPT UIADD3 URZ, URZ, URZ, URZ ;  /* 0x0000003f3f3ff290 */ /* 0x000fe8000fffe03f */
[----:B------:R-:W-:Y:S02]  /*4ac80*/  STL.64 [R1+0x240], R4 ;  /* 0x0002400401007387 */ /* 0x000fe40000100a00 */
[----:B------:R0:W-:Y:S02]  /*4ac90*/  STL.64 [R1+0x248], R6 ;  /* 0x0002480601007387 */ /* 0x0001e40000100a00 */
[----:B0-----:R-:W3:Y:S01]  /*4aca0*/  LDL.LU.64 R6, [R1+0x2470] ;  /* 0x0024700001067983 */ /* 0x001ee20000300a00 */
[----:B------:R-:W3:Y:S02]  /*4acb0*/  LDL.LU.64 R26, [R1+0x2468] ;  /* 0x00246800011a7983 */ /* 0x000ee40000300a00 */
[----:B------:R-:W3:Y:S02]  /*4acc0*/  LDL.LU.64 R24, [R1+0x2460] ;  /* 0x0024600001187983 */ /* 0x000ee40000300a00 */
[----:B------:R0:W-:Y:S01]  /*4acd0*/  STL.64 [R1+0x2438], R22 ;  /* 0x0024381601007387 */ /* 0x0001e20000100a00 */
[----:B------:R-:W2:Y:S01]  /*4ace0*/  LDL.LU R20, [R1+0x200] ;  /* 0x0002000001147983 */ /* 0x000ea20000300800 */
[----:B------:R-:W2:Y:S03]  /*4acf0*/  LDL.LU R21, [R1+0x204] ;  /* 0x0002040001157983 */ /* 0x000ea60000300800 */
[----:B0-----:R-:W2:Y:S01]  /*4ad00*/  LDL.LU R22, [R1+0x208] ;  /* 0x0002080001167983 */ /* 0x001ea20000300800 */
[----:B------:R-:W2:Y:S02]  /*4ad10*/  LDL.LU R23, [R1+0x20c] ;  /* 0x00020c0001177983 */ /* 0x000ea40000300800 */
[----:B----4-:R0:W-:Y:S02]  /*4ad20*/  STL.64 [R1+0x23f8], R14 ;  /* 0x0023f80e01007387 */ /* 0x0101e40000100a00 */
[----:B------:R-:W-:Y:S01]  /*4ad30*/  STL.64 [R1+0x23f0], R12 ;  /* 0x0023f00c01007387 */ /* 0x000fe20000100a00 */
[----:B0-----:R-:W4:Y:S01]  /*4ad40*/  LDL.LU.64 R14, [R1+0x28] ;  /* 0x00002800010e7983 */ /* 0x001f220000300a00 */
        /* <DEDUP_REMOVED lines=9> */
[----:B------:R-:W4:Y:S01]  /*4ade0*/  LDL.LU.64 R4, [R1+0x2448] ;  /* 0x0024480001047983 */ /* 0x000f220000300a00 */
[C---:B--2---:R-:W-:Y:S08]  /*4adf0*/  HMMA.16816.F32 R20, R16.reuse, R10, R20 ;  /* 0x0000000a1014723c */ /* 0x044ff00000001814 */
[----:B----4-:R-:W-:Y:S01]  /*4ae00*/  HMMA.16816.F32 R4, R16, R14, R4 ;  /* 0x0000000e1004723c */ /* 0x010fe20000001804 */
[----:B---3--:R-:W-:Y:S01]  /*4ae10*/  STL.64 [R1+0x2428], R26 ;  /* 0x0024281a01007387 */ /* 0x008fe20000100a00 */
[----:B------:R0:W-:Y:S03]  /*4ae20*/  STL.64 [R1+0x2420], R24 ;  /* 0x0024201801007387 */ /* 0x0001e60000100a00 */
        /* <DEDUP_REMOVED lines=8> */
[----:B------:R-:W4:Y:S02]  /*4aeb0*/  LDL.LU R12, [R1+0x1d0] ;  /* 0x0001d000010c7983 */ /* 0x000f240000300800 */
[----:B------:R-:W-:Y:S02]  /*4aec0*/  IMAD.MOV.U32 R5, RZ, RZ, R14 ;  /* 0x000000ffff057224 */ /* 0x000fe400078e000e */
[----:B------:R-:W4:Y:S02]  /*4aed0*/  LDL.LU R13, [R1+0x1d4] ;  /* 0x0001d400010d7983 */ /* 0x000f240000300800 */
[----:B------:R-:W-:Y:S01]  /*4aee0*/  IMAD.MOV.U32 R0, RZ, RZ, R15 ;  /* 0x000000ffff007224 */ /* 0x000fe200078e000f */
[----:B------:R-:W4:Y:S01]  /*4aef0*/  LDL.LU R14, [R1+0x1d8] ;  /* 0x0001d800010e7983 */ /* 0x000f220000300800 */
[----:B------:R-:W4:Y:S02]  /*4af00*/  LDL.LU R15, [R1+0x1dc] ;  /* 0x0001dc00010f7983 */ /* 0x000f240000300800 */
[----:B------:R0:W-:Y:S02]  /*4af10*/  STL.64 [R1+0x300], R20 ;  /* 0x0003001401007387 */ /* 0x0001e40000100a00 */
[----:B------:R-:W-:Y:S01]  /*4af20*/  IMAD.MOV.U32 R4, RZ, RZ, R11 ;  /* 0x000000ffff047224 */ /* 0x000fe200078e000b */
[----:B------:R1:W-:Y:S01]  /*4af30*/  STL.64 [R1+0x308], R22 ;  /* 0x0003081601007387 */ /* 0x0003e20000100a00 */
[----:B0-----:R-:W-:-:S03]  /*4af40*/  IMAD.MOV.U32 R21, RZ, RZ, R10 ;  /* 0x000000ffff157224 */ /* 0x001fc600078e000a */
[----:B-1----:R-:W2:Y:S01]  /*4af50*/  LDL.LU.64 R22, [R1+0x2438] ;  /* 0x0024380001167983 */ /* 0x002ea20000300a00 */
[----:B------:R-:W2:Y:S03]  /*4af60*/  LDL.LU.64 R10, [R1+0x2430] ;  /* 0x00243000010a7983 */ /* 0x000ea60000300a00 */
[----:B---3--:R0:W-:Y:S01]  /*4af70*/  STL.64 [R1+0x23c0], R6 ;  /* 0x0023c00601007387 */ /* 0x0081e20000100a00 */
[----:B------:R1:W-:Y:S03]  /*4af80*/  STL.64 [R1+0x23b8], R4 ;  /* 0x0023b80401007387 */ /* 0x0003e60000100a00 */
[----:B0-----:R-:W3:Y:S01]  /*4af90*/  LDL.LU.64 R6, [R1+0xd8] ;  /* 0x0000d80001067983 */ /* 0x001ee20000300a00 */
[----:B--2---:R-:W-:Y:S03]  /*4afa0*/  HMMA.16816.F32 R24, R16, R10, R24 ;  /* 0x0000000a1018723c */ /* 0x004fe60000001818 */
[----:B---3--:R0:W-:Y:S01]  /*4afb0*/  STL.64 [R1+0x23d8], R6 ;  /* 0x0023d80601007387 */ /* 0x0081e20000100a00 */
[----:B-1----:R-:W2:Y:S02]  /*4afc0*/  LDL.LU R4, [R1+0x1b0] ;  /* 0x0001b00001047983 */ /* 0x002ea40000300800 */
[----:B------:R-:W2:Y:S01]  /*4afd0*/  LDL.LU R5, [R1+0x1b4] ;  /* 0x0001b40001057983 */ /* 0x000ea20000300800 */
[----:B0-----:R-:W3:Y:S01]  /*4afe0*/  LDL.LU R6, [R1+0x1b8] ;  /* 0x0001b80001067983 */ /* 0x001ee20000300800 */
[----:B------:R-:W3:Y:S03]  /*4aff0*/  LDL.LU R7, [R1+0x1bc] ;  /* 0x0001bc0001077983 */ /* 0x000ee60000300800 */
[----:B---3--:R-:W-:Y:S01]  /*4b000*/  STL.64 [R1+0x23e8], R6 ;  /* 0x0023e80601007387 */ /* 0x008fe20000100a00 */
[----:B--2---:R0:W-:Y:S03]  /*4b010*/  STL.64 [R1+0x23e0], R4 ;  /* 0x0023e00401007387 */ /* 0x0041e60000100a00 */
[----:B0-----:R-:W2:Y:S01]  /*4b020*/  LDL.LU R4, [R1+0x1c0] ;  /* 0x0001c00001047983 */ /* 0x001ea20000300800 */
[----:B------:R-:W2:Y:S02]  /*4b030*/  LDL.LU R5, [R1+0x1c4] ;  /* 0x0001c40001057983 */ /* 0x000ea40000300800 */
[----:B------:R-:W2:Y:S02]  /*4b040*/  LDL.LU R6, [R1+0x1c8] ;  /* 0x0001c80001067983 */ /* 0x000ea40000300800 */
[----:B------:R-:W2:Y:S03]  /*4b050*/  LDL.LU R7, [R1+0x1cc] ;  /* 0x0001cc0001077983 */ /* 0x000ea60000300800 */
[----:B------:R-:W-:Y:S01]  /*4b060*/  STL.64 [R1+0x2f0], R24 ;  /* 0x0002f01801007387 */ /* 0x000fe20000100a00 */
[----:B------:R0:W-:Y:S03]  /*4b070*/  STL.64 [R1+0x2f8], R26 ;  /* 0x0002f81a01007387 */ /* 0x0001e60000100a00 */
[----:B0-----:R-:W3:Y:S01]  /*4b080*/  LDL.LU.64 R26, [R1+0x2428] ;  /* 0x00242800011a7983 */ /* 0x001ee20000300a00 */
[----:B------:R-:W-:-:S02]  /*4b090*/  IMAD.MOV.U32 R20, RZ, RZ, R10 ;  /* 0x000000ffff147224 */ /* 0x000fc400078e000a */
[----:B------:R-:W2:Y:S02]  /*4b0a0*/  LDL.LU.64 R24, [R1+0x2420] ;  /* 0x0024200001187983 */ /* 0x000ea40000300a00 */
[----:B------:R-:W-:Y:S02]  /*4b0b0*/  IMAD.MOV.U32 R9, RZ, RZ, R11 ;  /* 0x000000ffff097224 */ /* 0x000fe400078e000b */
[----:B------:R-:W2:Y:S01]  /*4b0c0*/  LDL.LU.64 R10, [R1+0x2418] ;  /* 0x00241800010a7983 */ /* 0x000ea20000300a00 */
[----:B------:R-:W2:Y:S02]  /*4b0d0*/  LDL.LU R8, [R1+0x2410] ;  /* 0x0024100001087983 */ /* 0x000ea40000300800 */
[----:B------:R-:W-:Y:S02]  /*4b0e0*/  STL.64 [R1+0x23b0], R22 ;  /* 0x0023b01601007387 */ /* 0x000fe40000100a00 */
[----:B------:R0:W-:Y:S02]  /*4b0f0*/  STL.64 [R1+0x23a8], R20 ;  /* 0x0023a81401007387 */ /* 0x0001e40000100a00 */
[----:B0-----:R-:W2:Y:S01]  /*4b100*/  LDL.LU R20, [R1+0x190] ;  /* 0x0001900001147983 */ /* 0x001ea20000300800 */
[----:B---3--:R-:W-:-:S02]  /*4b110*/  IMAD.MOV.U32 R21, RZ, RZ, R26 ;  /* 0x000000ffff157224 */ /* 0x008fc400078e001a */
[----:B------:R-:W-:Y:S01]  /*4b120*/  IMAD.MOV.U32 R22, RZ, RZ, R27 ;  /* 0x000000ffff167224 */ /* 0x000fe200078e001b */
[----:B------:R-:W4:Y:S01]  /*4b130*/  LDL.LU R26, [R1+0x240c] ;  /* 0x00240c00011a7983 */ /* 0x000f220000300800 */
[----:B------:R-:W4:Y:S02]  /*4b140*/  LDL.LU R27, [R1+0x2408] ;  /* 0x00240800011b7983 */ /* 0x000f240000300800 */
[----:B------:R-:W3:Y:S01]  /*4b150*/  LDL.LU R23, [R1+0x19c] ;  /* 0x00019c0001177983 */ /* 0x000ee20000300800 */
[C---:B----4-:R-:W-:Y:S01]  /*4b160*/  HMMA.16816.F32 R12, R16.reuse, R26, R12 ;  /* 0x0000001a100c723c */ /* 0x050fe2000000180c */
[----:B---3--:R-:W-:Y:S01]  /*4b170*/  STL.64 [R1+0x23d0], R22 ;  /* 0x0023d01601007387 */ /* 0x008fe20000100a00 */
[----:B--2---:R0:W-:Y:S02]  /*4b180*/  STL.64 [R1+0x23c8], R20 ;  /* 0x0023c81401007387 */ /* 0x0041e40000100a00 */
[----:B0-----:R-:W-:Y:S02]  /*4b190*/  IMAD.MOV.U32 R20, RZ, RZ, R10 ;  /* 0x000000ffff147224 */ /* 0x001fe400078e000a */
[----:B------:R-:W-:Y:S01]  /*4b1a0*/  IMAD.MOV.U32 R21, RZ, RZ, R11 ;  /* 0x000000ffff157224 */ /* 0x000fe200078e000b */
[----:B------:R-:W2:Y:S01]  /*4b1b0*/  LDL.LU R10, [R1+0x2404] ;  /* 0x00240400010a7983 */ /* 0x000ea20000300800 */
[----:B------:R-:W2:Y:S11]  /*4b1c0*/  LDL.LU R11, [R1+0x2400] ;  /* 0x00240000010b7983 */ /* 0x000eb60000300800 */
[----:B------:R-:W-:Y:S04]  /*4b1d0*/  @!UPT UIADD3 URZ, URZ, URZ, URZ ;  /* 0x0000003f3f3ff290 */ /* 0x000fe8000fffe03f */
[----:B------:R-:W-:Y:S01]  /*4b1e0*/  STL.64 [R1+0x220], R12 ;  /* 0x0002200c01007387 */ /* 0x000fe20000100a00 */
[----:B------:R0:W-:Y:S03]  /*4b1f0*/  STL.64 [R1+0x228], R14 ;  /* 0x0002280e01007387 */ /* 0x0001e60000100a00 */
[----:B0-----:R-:W3:Y:S01]  /*4b200*/  LDL.LU.64 R14, [R1+0x23f8] ;  /* 0x0023f800010e7983 */ /* 0x001ee20000300a00 */
[----:B------:R-:W4:Y:S02]  /*4b210*/  LDL.LU.64 R12, [R1+0x23f0] ;  /* 0x0023f000010c7983 */ /* 0x000f240000300a00 */
[----:B------:R-:W-:Y:S01]  /*4b220*/  STL.64 [R1+0x2240], R26 ;  /* 0x0022401a01007387 */ /* 0x000fe20000100a00 */
[C---:B---3--:R-:W-:Y:S11]  /*4b230*/  HMMA.16816.F32 R4, R16.reuse, R14, R4 ;  /* 0x0000000e1004723c */ /* 0x048ff60000001804 */
[----:B------:R-:W-:Y:S11]  /*4b240*/  @!UPT UIADD3 URZ, URZ, URZ, URZ ;  /* 0x0000003f3f3ff290 */ /* 0x000ff6000fffe03f */
[----:B------:R-:W-:Y:S01]  /*4b250*/  @!UPT UIADD3 URZ, URZ, URZ, URZ ;  /* 0x0000003f3f3ff290 */ /* 0x000fe2000fffe03f */
[----:B------:R-:W-:Y:S01]  /*4b260*/  STL.64 [R1+0x2e0], R4 ;  /* 0x0002e00401007387 */ /* 0x000fe20000100a00 */
[----:B------:R0:W-:Y:S03]  /*4b270*/  STL.64 [R1+0x2e8], R6 ;  /* 0x0002e80601007387 */ /* 0x0001e60000100a00 */
[----:B0-----:R-:W2:Y:S01]  /*4b280*/  LDL.LU.64 R6, [R1+0x23e8] ;  /* 0x0023e80001067983 */ /* 0x001ea20000300a00 */
[----:B------:R-:W2:Y:S02]  /*4b290*/  LDL.LU.64 R4, [R1+0x23e0] ;  /* 0x0023e00001047983 */ /* 0x000ea40000300a00 */
[----:B------:R-:W-:Y:S01]  /*4b2a0*/  STL.64 [R1+0x2350], R14 ;  /* 0x0023500e01007387 */ /* 0x000fe20000100a00 */
[C---:B--2---:R-:W-:Y:S11]  /*4b2b0*/  HMMA.16816.F32 R4, R16.reuse, R10, R4 ;  /* 0x0000000a1004723c */ /* 0x044ff60000001804 */
[----:B------:R-:W-:Y:S11]  /*4b2c0*/  @!UPT UIADD3 URZ, URZ, URZ, URZ ;  /* 0x0000003f3f3ff290 */ /* 0x000ff6000fffe03f */
[----:B------:R-:W-:Y:S01]  /*4b2d0*/  @!UPT UIADD3 URZ, URZ, URZ, URZ ;  /* 0x0000003f3f3ff290 */ /* 0x000fe2000fffe03f */
[----:B------:R-:W-:Y:S01]  /*4b2e0*/  STL.64 [R1+0x200], R4 ;  /* 0x0002000401007387 */ /* 0x000fe20000100a00 */
[----:B------:R0:W-:Y:S03]  /*4b2f0*/  STL.64 [R1+0x208], R6 ;  /* 0x0002080601007387 */ /* 0x0001e60000100a00 */
[----:B0-----:R-:W2:Y:S01]  /*4b300*/  LDL.LU.64 R6, [R1+0x23d8] ;  /* 0x0023d80001067983 */ /* 0x001ea20000300a00 */
[----:B------:R-:W-:Y:S02]  /*4b310*/  IMAD.MOV.U32 R22, RZ, RZ, R3 ;  /* 0x000000ffff167224 */ /* 0x000fe400078e0003 */
[----:B------:R-:W-:Y:S02]  /*4b320*/  IMAD.MOV.U32 R23, RZ, RZ, R2 ;  /* 0x000000ffff177224 */ /* 0x000fe400078e0002 */
[----:B------:R-:W-:Y:S01]  /*4b330*/  STL.64 [R1+0x2238], R10 ;  /* 0x0022380a01007387 */ /* 0x000fe20000100a00 */
[----:B------:R-:W-:Y:S04]  /*4b340*/  STL [R1+0x2230], R8 ;  /* 0x0022300801007387 */ /* 0x000fe80000100800 */
        /* <DEDUP_REMOVED lines=9> */
[----:B------:R-:W3:Y:S01]  /*4b3e0*/  LDL.LU.64 R4, [R1+0x23b8] ;  /* 0x0023b80001047983 */ /* 0x000ee20000300a00 */
[----:B--2---:R-:W-:Y:S11]  /*4b3f0*/  HMMA.16816.F32 R20, R16, R6, R20 ;  /* 0x000000061014723c */ /* 0x004ff60000001814 */
[----:B------:R-:W-:Y:S11]  /*4b400*/  @!UPT UIADD3 URZ, URZ, URZ, URZ ;  /* 0x0000003f3f3ff290 */ /* 0x000ff6000fffe03f */
[----:B------:R-:W-:Y:S01]  /*4b410*/  @!UPT UIADD3 URZ, URZ, URZ, URZ ;  /* 0x0000003f3f3ff290 */ /* 0x000fe2000fffe03f */
[----:B------:R-:W-:Y:S01]  /*4b420*/  STL.64 [R1+0x2d0], R20 ;  /* 0x0002d01401007387 */ /* 0x000fe20000100a00 */
[----:B------:R0:W-:Y:S03]  /*4b430*/  STL.64 [R1+0x2d8], R22 ;  /* 0x0002d81601007387 */ /* 0x0001e60000100a00 */
[----:B0-----:R-:W2:Y:S01]  /*4b440*/  LDL.LU.64 R22, [R1+0x23b0] ;  /* 0x0023b00001167983 */ /* 0x001ea20000300a00 */
[----:B------:R-:W2:Y:S02]  /*4b450*/  LDL.LU.64 R20, [R1+0x23a8] ;  /* 0x0023a80001147983 */ /* 0x000ea40000300a00 */
[----:B------:R-:W-:Y:S02]  /*4b460*/  IMAD.MOV.U32 R27, RZ, RZ, R9 ;  /* 0x000000ffff1b7224 */ /* 0x000fe400078e0009 */
[----:B--2---:R-:W-:Y:S02]  /*4b470*/  IMAD.MOV.U32 R26, RZ, RZ, R20 ;  /* 0x000000ffff1a7224 */ /* 0x004fe400078e0014 */
[----:B------:R-:W2:Y:S03]  /*4b480*/  LDL.LU R20, [R1+0x23a0] ;  /* 0x0023a00001147983 */ /* 0x000ea60000300800 */
[----:B------:R0:W-:Y:S02]  /*4b490*/  STL.64 [R1+0x2258], R26 ;  /* 0x0022581a01007387 */ /* 0x0001e40000100a00 */
[----:B------:R-:W2:Y:S02]  /*4b4a0*/  LDL.LU R8, [R1+0xc0] ;  /* 0x0000c00001087983 */ /* 0x000ea40000300800 */
[----:B------:R-:W2:Y:S01]  /*4b4b0*/  LDL.LU R9, [R1+0xc4] ;  /* 0x0000c40001097983 */ /* 0x000ea20000300800 */
[----:B------:R-:W2:Y:S01]  /*4b4c0*/  LDL.LU R10, [R1+0xc8] ;  /* 0x0000c800010a7983 */ /* 0x000ea20000300800 */
[----:B------:R-:W2:Y:S02]  /*4b4d0*/  LDL.LU R11, [R1+0xcc] ;  /* 0x0000cc00010b7983 */ /* 0x000ea40000300800 */
[----:B0-----:R-:W-:-:S02]  /*4b4e0*/  IMAD.MOV.U32 R26, RZ, RZ, R21 ;  /* 0x000000ffff1a7224 */ /* 0x001fc400078e0015 */
[----:B---3--:R-:W-:Y:S01]  /*4b4f0*/  IMAD.MOV.U32 R27, RZ, RZ, R4 ;  /* 0x000000ffff1b7224 */ /* 0x008fe200078e0004 */
        /* <DEDUP_REMOVED lines=13> */
[----:B------:R0:W-:Y:S02]  /*4b5d0*/  STL.64 [R1+0x2288], R26 ;  /* 0x0022881a01007387 */ /* 0x0001e40000100a00 */
[----:B0-----:R-:W-:Y:S02]  /*4b5e0*/  IMAD.MOV.U32 R26, RZ, RZ, R25 ;  /* 0x000000ffff1a7224 */ /* 0x001fe400078e0019 */
[----:B------:R-:W-:Y:S01]  /*4b5f0*/  IMAD.MOV.U32 R27, RZ, RZ, R24 ;  /* 0x000000ffff1b7224 */ /* 0x000fe200078e0018 */
        /* <DEDUP_REMOVED lines=8> */
[----:B------:R4:W-:Y:S02]  /*4b680*/  STL.64 [R1+0x22a0], R26 ;  /* 0x0022a01a01007387 */ /* 0x0009e40000100a00 */
[----:B----4-:R-:W-:-:S02]  /*4b690*/  IMAD.MOV.U32 R26, RZ, RZ, R13 ;  /* 0x000000ffff1a7224 */ /* 0x010fc400078e000d */
[----:B------:R-:W-:Y:S01]  /*4b6a0*/  IMAD.MOV.U32 R27, RZ, RZ, R23 ;  /* 0x000000ffff1b7224 */ /* 0x000fe200078e0017 */
[----:B--2---:R-:W-:Y:S01]  /*4b6b0*/  STL.64 [R1+0x2280], R10 ;  /* 0x0022800a01007387 */ /* 0x004fe20000100a00 */
[----:B------:R0:W-:Y:S03]  /*4b6c0*/  STL.64 [R1+0x2278], R8 ;  /* 0x0022780801007387 */ /* 0x0001e60000100a00 */
[----:B0-----:R-:W2:Y:S01]  /*4b6d0*/  LDL.LU R8, [R1+0x100] ;  /* 0x0001000001087983 */ /* 0x001ea20000300800 */
[----:B------:R-:W2:Y:S02]  /*4b6e0*/  LDL.LU R9, [R1+0x104] ;  /* 0x0001040001097983 */ /* 0x000ea40000300800 */
[----:B------:R-:W4:Y:S02]  /*4b6f0*/  LDL.LU R10, [R1+0x108] ;  /* 0x00010800010a7983 */ /* 0x000f240000300800 */
[----:B------:R-:W4:Y:S01]  /*4b700*/  LDL.LU R11, [R1+0x10c] ;  /* 0x00010c00010b7983 */ /* 0x000f220000300800 */
[----:B------:R-:W2:Y:S01]  /*4b710*/  LDL.LU R13, [R1+0x2384] ;  /* 0x00238400010d7983 */ /* 0x000ea20000300800 */
[----:B------:R-:W2:Y:S02]  /*4b720*/  LDL.LU R23, [R1+0x2380] ;  /* 0x0023800001177983 */ /* 0x000ea40000300800 */
[----:B------:R0:W-:Y:S02]  /*4b730*/  STL.64 [R1+0x22b8], R26 ;  /* 0x0022b81a01007387 */ /* 0x0001e40000100a00 */
[----:B0-----:R-:W-:-:S02]  /*4b740*/  IMAD.MOV.U32 R26, RZ, RZ, R22 ;  /* 0x000000ffff1a7224 */ /* 0x001fc400078e0016 */
[----:B------:R-:W-:Y:S01]  /*4b750*/  IMAD.MOV.U32 R27, RZ, RZ, R12 ;  /* 0x000000ffff1b7224 */ /* 0x000fe200078e000c */
[----:B------:R-:W2:Y:S01]  /*4b760*/  LDL.LU R22, [R1+0x237c] ;  /* 0x00237c0001167983 */ /* 0x000ea20000300800 */
[----:B------:R-:W2:Y:S03]  /*4b770*/  LDL.LU R12, [R1+0x2378] ;  /* 0x00237800010c7983 */ /* 0x000ea60000300800 */
[----:B------:R-:W-:Y:S01]  /*4b780*/  STL.64 [R1+0x22e8], R26 ;  /* 0x0022e81a01007387 */ /* 0x000fe20000100a00 */
[----:B---3--:R0:W-:Y:S03]  /*4b790*/  STL.64 [R1+0x22e0], R24 ;  /* 0x0022e01801007387 */ /* 0x0081e60000100a00 */
[----:B0-----:R-:W3:Y:S01]  /*4b7a0*/  LDL.LU R24, [R1+0x140] ;  /* 0x0001400001187983 */ /* 0x001ee20000300800 */
[----:B------:R-:W3:Y:S02]  /*4b7b0*/  LDL.LU R25, [R1+0x144] ;  /* 0x0001440001197983 */ /* 0x000ee40000300800 */
[----:B------:R-:W2:Y:S02]  /*4b7c0*/  LDL.LU R26, [R1+0x148] ;  /* 0x00014800011a7983 */ /* 0x000ea40000300800 */
[----:B------:R-:W2:Y:S02]  /*4b7d0*/  LDL.LU R27, [R1+0x14c] ;  /* 0x00014c00011b7983 */ /* 0x000ea40000300800 */
[----:B--2---:R0:W-:Y:S01]  /*4b7e0*/  STL.64 [R1+0x22f8], R26 ;  /* 0x0022f81a01007387 */ /* 0x0041e20000100a00 */
[----:B---3--:R-:W-:Y:S02]  /*4b7f0*/  STL.64 [R1+0x22f0], R24 ;  /* 0x0022f01801007387 */ /* 0x008fe40000100a00 */
[----:B0-----:R-:W-:-:S02]  /*4b800*/  IMAD.MOV.U32 R26, RZ, RZ, R13 ;  /* 0x000000ffff1a7224 */ /* 0x001fc400078e000d */
[----:B------:R-:W-:Y:S01]  /*4b810*/  IMAD.MOV.U32 R27, RZ, RZ, R0 ;  /* 0x000000ffff1b7224 */ /* 0x000fe200078e0000 */
[----:B------:R-:W2:Y:S01]  /*4b820*/  LDL.LU R13, [R1+0x2374] ;  /* 0x00237400010d7983 */ /* 0x000ea20000300800 */
[----:B------:R-:W3:Y:S03]  /*4b830*/  LDL.LU R0, [R1+0x2370] ;  /* 0x0023700001007983 */ /* 0x000ee60000300800 */
[----:B------:R-:W-:Y:S01]  /*4b840*/  STL.64 [R1+0x2310], R26 ;  /* 0x0023101a01007387 */ /* 0x000fe20000100a00 */
[----:B----4-:R-:W-:Y:S02]  /*4b850*/  STL.64 [R1+0x2298], R10 ;  /* 0x0022980a01007387 */ /* 0x010fe40000100a00 */
[----:B------:R0:W-:Y:S02]  /*4b860*/  STL.64 [R1+0x2290], R8 ;  /* 0x0022900801007387 */ /* 0x0001e40000100a00 */
[----:B0-----:R-:W4:Y:S01]  /*4b870*/  LDL.LU R8, [R1+0x110] ;  /* 0x0001100001087983 */ /* 0x001f220000300800 */
[----:B------:R-:W4:Y:S02]  /*4b880*/  LDL.LU R9, [R1+0x114] ;  /* 0x0001140001097983 */ /* 0x000f240000300800 */
        /* <DEDUP_REMOVED lines=8> */
[----:B------:R-:W4:Y:S01]  /*4b910*/  LDL.LU R12, [R1+0x180] ;  /* 0x00018000010c7983 */ /* 0x000f220000300800 */
[----:B--2---:R-:W-:-:S03]  /*4b920*/  IMAD.MOV.U32 R26, RZ, RZ, R13 ;  /* 0x000000ffff1a7224 */ /* 0x004fc600078e000d */
[----:B------:R-:W2:Y:S01]  /*4b930*/  LDL.LU R13, [R1+0x184] ;  /* 0x00018400010d7983 */ /* 0x000ea20000300800 */
[----:B------:R-:W2:Y:S02]  /*4b940*/  LDL.LU R14, [R1+0x188] ;  /* 0x00018800010e7983 */ /* 0x000ea40000300800 */
[----:B------:R-:W2:Y:S01]  /*4b950*/  LDL.LU R15, [R1+0x18c] ;  /* 0x00018c00010f7983 */ /* 0x000ea20000300800 */
[----:B---3--:R-:W-:Y:S01]  /*4b960*/  STL.64 [R1+0x22b0], R10 ;  /* 0x0022b00a01007387 */ /* 0x008fe20000100a00 */
[----:B----4-:R0:W-:Y:S03]  /*4b970*/  STL.64 [R1+0x22a8], R8 ;  /* 0x0022a80801007387 */ /* 0x0101e60000100a00 */
[----:B0-----:R-:W3:Y:S01]  /*4b980*/  LDL.LU R8, [R1+0x120] ;  /* 0x0001200001087983 */ /* 0x001ee20000300800 */
[----:B------:R-:W3:Y:S02]  /*4b990*/  LDL.LU R9, [R1+0x124] ;  /* 0x0001240001097983 */ /* 0x000ee40000300800 */
[----:B------:R-:W4:Y:S02]  /*4b9a0*/  LDL.LU R10, [R1+0x128] ;  /* 0x00012800010a7983 */ /* 0x000f240000300800 */
[----:B------:R-:W4:Y:S02]  /*4b9b0*/  LDL.LU R11, [R1+0x12c] ;  /* 0x00012c00010b7983 */ /* 0x000f240000300800 */
[----:B----4-:R-:W-:Y:S01]  /*4b9c0*/  STL.64 [R1+0x22c8], R10 ;  /* 0x0022c80a01007387 */ /* 0x010fe20000100a00 */
[----:B---3--:R0:W-:Y:S03]  /*4b9d0*/  STL.64 [R1+0x22c0], R8 ;  /* 0x0022c00801007387 */ /* 0x0081e60000100a00 */
[----:B0-----:R-:W3:Y:S01]  /*4b9e0*/  LDL.LU R8, [R1+0x130] ;  /* 0x0001300001087983 */ /* 0x001ee20000300800 */
[----:B------:R-:W3:Y:S02]  /*4b9f0*/  LDL.LU R9, [R1+0x134] ;  /* 0x0001340001097983 */ /* 0x000ee40000300800 */
[----:B------:R-:W-:-:S02]  /*4ba00*/  IMAD.MOV.U32 R10, RZ, RZ, R23 ;  /* 0x000000ffff0a7224 */ /* 0x000fc400078e0017 */
[----:B------:R-:W-:Y:S01]  /*4ba10*/  IMAD.MOV.U32 R11, RZ, RZ, R22 ;  /* 0x000000ffff0b7224 */ /* 0x000fe200078e0016 */
[----:B------:R-:W4:Y:S01]  /*4ba20*/  LDL.LU R23, [R1+0x2364] ;  /* 0x0023640001177983 */ /* 0x000f220000300800 */
[----:B------:R-:W2:Y:S03]  /*4ba30*/  LDL.LU R22, [R1+0x2360] ;  /* 0x0023600001167983 */ /* 0x000ea60000300800 */
[----:B------:R-:W-:Y:S04]  /*4ba40*/  STL.64 [R1+0x2308], R10 ;  /* 0x0023080a01007387 */ /* 0x000fe80000100a00 */
[----:B---3--:R0:W-:Y:S04]  /*4ba50*/  STL.64 [R1+0x2300], R8 ;  /* 0x0023000801007387 */ /* 0x0081e80000100a00 */
[----:B0-----:R-:W3:Y:S01]  /*4ba60*/  LDL.LU R8, [R1+0x150] ;  /* 0x0001500001087983 */ /* 0x001ee20000300800 */
[----:B------:R-:W3:Y:S02]  /*4ba70*/  LDL.LU R9, [R1+0x154] ;  /* 0x0001540001097983 */ /* 0x000ee40000300800 */
[----:B------:R-:W2:Y:S02]  /*4ba80*/  LDL.LU R10, [R1+0x158] ;  /* 0x00015800010a7983 */ /* 0x000ea40000300800 */
[----:B------:R-:W2:Y:S02]  /*4ba90*/  LDL.LU R11, [R1+0x15c] ;  /* 0x00015c00010b7983 */ /* 0x000ea40000300800 */
[----:B--2---:R0:W-:Y:S01]  /*4baa0*/  STL.64 [R1+0x2320], R10 ;  /* 0x0023200a01007387 */ /* 0x0041e20000100a00 */
[----:B---3--:R1:W-:Y:S02]  /*4bab0*/  STL.64 [R1+0x2318], R8 ;  /* 0x0023180801007387 */ /* 0x0083e40000100a00 */
[----:B0-----:R-:W-:Y:S01]  /*4bac0*/  IMAD.MOV.U32 R10, RZ, RZ, R22 ;  /* 0x000000ffff0a7224 */ /* 0x001fe200078e0016 */
[----:B-1----:R-:W2:Y:S01]  /*4bad0*/  LDL.LU R8, [R1+0x160] ;  /* 0x0001600001087983 */ /* 0x002ea20000300800 */
[----:B------:R-:W2:Y:S02]  /*4bae0*/  LDL.LU R9, [R1+0x164] ;  /* 0x0001640001097983 */ /* 0x000ea40000300800 */
[----:B------:R-:W3:Y:S02]  /*4baf0*/  LDL.LU R22, [R1+0x235c] ;  /* 0x00235c0001167983 */ /* 0x000ee40000300800 */
[----:B----4-:R-:W-:-:S02]  /*4bb00*/  IMAD.MOV.U32 R11, RZ, RZ, R23 ;  /* 0x000000ffff0b7224 */ /* 0x010fc400078e0017 */
[----:B------:R-:W3:Y:S03]  /*4bb10*/  LDL.LU R23, [R1+0x2358] ;  /* 0x0023580001177983 */ /* 0x000ee60000300800 */
[----:B------:R-:W-:Y:S01]  /*4bb20*/  STL.64 [R1+0x2338], R10 ;  /* 0x0023380a01007387 */ /* 0x000fe20000100a00 */
[----:B---3--:R-:W-:Y:S01]  /*4bb30*/  HMMA.16816.F32 R16, R16, R22, R12 ;  /* 0x000000161010723c */ /* 0x008fe2000000180c */
[----:B--2---:R0:W-:Y:S04]  /*4bb40*/  STL.64 [R1+0x2330], R8 ;  /* 0x0023300801007387 */ /* 0x0041e80000100a00 */
[----:B0-----:R-:W2:Y:S01]  /*4bb50*/  LDL.LU R8, [R1+0x170] ;  /* 0x0001700001087983 */ /* 0x001ea20000300800 */
[----:B------:R-:W2:Y:S02]  /*4bb60*/  LDL.LU R9, [R1+0x174] ;  /* 0x0001740001097983 */ /* 0x000ea40000300800 */
[----:B------:R-:W2:Y:S02]  /*4bb70*/  LDL.LU R10, [R1+0x178] ;  /* 0x00017800010a7983 */ /* 0x000ea40000300800 */
[----:B------:R-:W2:Y:S01]  /*4bb80*/  LDL.LU R11, [R1+0x17c] ;  /* 0x00017c00010b7983 */ /* 0x000ea20000300800 */
[----:B------:R0:W-:Y:S01]  /*4bb90*/  STL.64 [R1+0x2218], R6 ;  /* 0x0022180601007387 */ /* 0x0001e20000100a00 */
[----:B------:R-:W-:Y:S02]  /*4bba0*/  STL.64 [R1+0x2210], R4 ;  /* 0x0022100401007387 */ /* 0x000fe40000100a00 */
[----:B------:R-:W3:Y:S02]  /*4bbb0*/  LDL.LU.64 R14, [R1+0x2350] ;  /* 0x00235000010e7983 */ /* 0x000ee40000300a00 */
[----:B------:R-:W-:-:S02]  /*4bbc0*/  IMAD.MOV.U32 R12, RZ, RZ, R22 ;  /* 0x000000ffff0c7224 */ /* 0x000fc400078e0016 */
[----:B------:R-:W-:-:S05]  /*4bbd0*/  IMAD.MOV.U32 R13, RZ, RZ, R23 ;  /* 0x000000ffff0d7224 */ /* 0x000fca00078e0017 */
[----:B------:R1:W-:Y:S01]  /*4bbe0*/  STL.64 [R1+0x1c0], R16 ;  /* 0x0001c01001007387 */ /* 0x0003e20000100a00 */
[----:B------:R4:W-:Y:S02]  /*4bbf0*/  STL.64 [R1+0x1c8], R18 ;  /* 0x0001c81201007387 */ /* 0x0009e40000100a00 */
[----:B------:R-:W2:Y:S02]  /*4bc00*/  LDL.LU.64 R22, [R1+0x2348] ;  /* 0x0023480001167983 */ /* 0x000ea40000300a00 */
[----:B0-----:R-:W-:Y:S02]  /*4bc10*/  IMAD.MOV.U32 R6, RZ, RZ, R21 ;  /* 0x000000ffff067224 */ /* 0x001fe400078e0015 */
[----:B------:R-:W-:Y:S02]  /*4bc20*/  IMAD.MOV.U32 R7, RZ, RZ, R20 ;  /* 0x000000ffff077224 */ /* 0x000fe400078e0014 */
[----:B------:R-:W2:Y:S01]  /*4bc30*/  LDL.LU.64 R20, [R1+0x2340] ;  /* 0x0023400001147983 */ /* 0x000ea20000300a00 */
[----:B-1----:R-:W3:Y:S03]  /*4bc40*/  LDL.LU R16, [R1+0xa0] ;  /* 0x0000a00001107983 */ /* 0x002ee60000300800 */
[----:B------:R-:W3:Y:S04]  /*4bc50*/  LDL.LU R17, [R1+0xa4] ;  /* 0x0000a40001117983 */ /* 0x000ee80000300800 */
[----:B----4-:R-:W4:Y:S01]  /*4bc60*/  LDL.LU R18, [R1+0xa8] ;  /* 0x0000a80001127983 */ /* 0x010f220000300800 */
[----:B------:R-:W4:Y:S01]  /*4bc70*/  LDL.LU R19, [R1+0xac] ;  /* 0x0000ac0001137983 */ /* 0x000f220000300800 */
        /* <DEDUP_REMOVED lines=20> */
[----:B0-----:R-:W2:Y:S01]  /*4bdc0*/  LDL.LU.64 R26, [R1+0x22f8] ;  /* 0x0022f800011a7983 */ /* 0x001ea20000300a00 */
[----:B------:R-:W2:Y:S02]  /*4bdd0*/  LDL.LU.64 R24, [R1+0x22f0] ;  /* 0x0022f00001187983 */ /* 0x000ea40000300a00 */
[----:B--2---:R-:W-:Y:S01]  /*4bde0*/  HMMA.16816.F32 R4, R20, R6, R24 ;  /* 0x000000061404723c */ /* 0x004fe20000001818 */
[----:B------:R-:W2:Y:S01]  /*4bdf0*/  LDL.LU.64 R26, [R1+0x22e8] ;  /* 0x0022e800011a7983 */ /* 0x000ea20000300a00 */
[----:B------:R-:W2:Y:S11]  /*4be00*/  LDL.LU.64 R24, [R1+0x22e0] ;  /* 0x0022e00001187983 */ /* 0x000eb60000300a00 */
[----:B------:R-:W-:Y:S10]  /*4be10*/  @!UPT UIADD3 URZ, URZ, URZ, URZ ;  /* 0x0000003f3f3ff290 */ /* 0x000ff4000fffe03f */
[----:B------:R0:W-:Y:S01]  /*4be20*/  STL.64 [R1+0x180], R4 ;  /* 0x0001800401007387 */ /* 0x0001e20000100a00 */
[----:B------:R1:W-:Y:S02]  /*4be30*/  STL.64 [R1+0x188], R6 ;  /* 0x0001880601007387 */ /* 0x0003e40000100a00 */
[----:B0-----:R-:W-:Y:S02]  /*4be40*/  IMAD.MOV.U32 R4, RZ, RZ, R0 ;  /* 0x000000ffff047224 */ /* 0x001fe400078e0000 */
[----:B------:R-:W3:Y:S01]  /*4be50*/  LDL.LU R0, [R1+0x22d8] ;  /* 0x0022d80001007983 */ /* 0x000ee20000300800 */
[----:B--2---:R-:W-:-:S03]  /*4be60*/  IMAD.MOV.U32 R5, RZ, RZ, R25 ;  /* 0x000000ffff057224 */ /* 0x004fc600078e0019 */
[----:B------:R-:W2:Y:S01]  /*4be70*/  LDL.LU R25, [R1+0x22d4] ;  /* 0x0022d40001197983 */ /* 0x000ea20000300800 */
[----:B-1----:R-:W2:Y:S02]  /*4be80*/  LDL.LU R6, [R1+0x2c8] ;  /* 0x0002c80001067983 */ /* 0x002ea40000300800 */
[----:B------:R-:W2:Y:S02]  /*4be90*/  LDL.LU R7, [R1+0x2cc] ;  /* 0x0002cc0001077983 */ /* 0x000ea40000300800 */
[----:B--2---:R0:W-:Y:S02]  /*4bea0*/  STL.64 [R1+0x2228], R6 ;  /* 0x0022280601007387 */ /* 0x0041e40000100a00 */
[----:B0-----:R-:W-:Y:S02]  /*4beb0*/  IMAD.MOV.U32 R6, RZ, RZ, R25 ;  /* 0x000000ffff067224 */ /* 0x001fe400078e0019 */
[----:B------:R-:W-:Y:S02]  /*4bec0*/  IMAD.MOV.U32 R7, RZ, RZ, R24 ;  /* 0x000000ffff077224 */ /* 0x000fe400078e0018 */
[----:B------:R-:W-:Y:S01]  /*4bed0*/  HMMA.16816.F32 R24, R20, R26, R8 ;  /* 0x0000001a1418723c */ /* 0x000fe20000001808 */
[----:B------:R0:W-:Y:S04]  /*4bee0*/  STL.64 [R1+0x2220], R4 ;  /* 0x0022200401007387 */ /* 0x0001e80000100a00 */
[----:B0-----:R-:W2:Y:S01]  /*4bef0*/  LDL.LU R4, [R1+0xb0] ;  /* 0x0000b00001047983 */ /* 0x001ea20000300800 */
[----:B---3--:R-:W-:-:S02]  /*4bf00*/  IMAD.MOV.U32 R5, RZ, RZ, R0 ;  /* 0x000000ffff057224 */ /* 0x008fc400078e0000 */
[----:B------:R-:W3:Y:S02]  /*4bf10*/  LDL.LU R0, [R1+0x22d0] ;  /* 0x0022d00001007983 */ /* 0x000ee40000300800 */
[----:B------:R-:W2:Y:S01]  /*4bf20*/  LDL.LU.64 R10, [R1+0x22c8] ;  /* 0x0022c800010a7983 */ /* 0x000ea20000300a00 */
[----:B------:R-:W2:Y:S11]  /*4bf30*/  LDL.LU.64 R8, [R1+0x22c0] ;  /* 0x0022c00001087983 */ /* 0x000eb60000300a00 */
[----:B------:R-:W-:Y:S01]  /*4bf40*/  @!UPT UIADD3 URZ, URZ, URZ, URZ ;  /* 0x0000003f3f3ff290 */ /* 0x000fe2000fffe03f */
        /* <DEDUP_REMOVED lines=38> */
[C---:B--2---:R-:W-:Y:S11]  /*4c1b0*/  HMMA.16816.F32 R8, R20.reuse, R26, R8 ;  /* 0x0000001a1408723c */ /* 0x044ff60000001808 */
[----:B------:R-:W-:Y:S11]  /*4c1c0*/  @!UPT UIADD3 URZ, URZ, URZ, URZ ;  /* 0x0000003f3f3ff290 */ /* 0x000ff6000fffe03f */
[----:B------:R-:W-:Y:S01]  /*4c1d0*/  @!UPT UIADD3 URZ, URZ, URZ, URZ ;  /* 0x0000003f3f3ff290 */ /* 0x000fe2000fffe03f */
[----:B------:R-:W-:Y:S01]  /*4c1e0*/  STL.64 [R1+0x110], R8 ;  /* 0x0001100801007387 */ /* 0x000fe20000100a00 */
[----:B------:R0:W-:Y:S03]  /*4c1f0*/  STL.64 [R1+0x118], R10 ;  /* 0x0001180a01007387 */ /* 0x0001e60000100a00 */
[----:B0-----:R-:W4:Y:S01]  /*4c200*/  LDL.LU.64 R10, [R1+0x2238] ;  /* 0x00223800010a7983 */ /* 0x001f220000300a00 */
[----:B------:R-:W-:Y:S03]  /*4c210*/  HMMA.16816.F32 R4, R20, R14, R4 ;  /* 0x0000000e1404723c */ /* 0x000fe60000001804 */
[----:B------:R-:W0:Y:S01]  /*4c220*/  S2R R25, SR_TID.X ;  /* 0x0000000000197919 */ /* 0x000e220000002100 */
[----:B------:R-:W2:Y:S02]  /*4c230*/  LDL.LU R8, [R1+0x2230] ;  /* 0x0022300001087983 */ /* 0x000ea40000300800 */
[----:B------:R-:W-:-:S02]  /*4c240*/  IMAD.MOV.U32 R26, RZ, RZ, R3 ;  /* 0x000000ffff1a7224 */ /* 0x000fc400078e0003 */
[----:B------:R-:W-:Y:S11]  /*4c250*/  IMAD.MOV.U32 R27, RZ, RZ, R2 ;  /* 0x000000ffff1b7224 */ /* 0x000ff600078e0002 */
[----:B------:R-:W-:Y:S04]  /*4c260*/  @!UPT UIADD3 URZ, URZ, URZ, URZ ;  /* 0x0000003f3f3ff290 */ /* 0x000fe8000fffe03f */
[----:B------:R-:W-:Y:S01]  /*4c270*/  STL.64 [R1+0x100], R4 ;  /* 0x0001000401007387 */ /* 0x000fe20000100a00 */
[----:B------:R4:W-:Y:S01]  /*4c280*/  STL.64 [R1+0x108], R6 ;  /* 0x0001080601007387 */ /* 0x0009e20000100a00 */
[C---:B0-----:R-:W-:Y:S02]  /*4c290*/  LOP3.LUT R3, R25.reuse, 0x7, RZ, 0xc0, !PT ;  /* 0x0000000719037812 */ /* 0x041fe400078ec0ff */
[C---:B------:R-:W-:Y:S01]  /*4c2a0*/  LOP3.LUT R2, R25.reuse, 0x20, RZ, 0xc0, !PT ;  /* 0x0000002019027812 */ /* 0x040fe200078ec0ff */
[----:B------:R-:W-:Y:S02]  /*4c2b0*/  IMAD.SHL.U32 R25, R25, 0x2, RZ ;  /* 0x0000000219197824 */ /* 0x000fe400078e00ff */
[----:B------:R-:W-:Y:S02]  /*4c2c0*/  IMAD R3, R3, 0x110, RZ ;  /* 0x0000011003037824 */ /* 0x000fe400078e02ff */
[----:B------:R-:W-:-:S03]  /*4c2d0*/  IMAD.SHL.U32 R2, R2, 0x40, RZ ;  /* 0x0000004002027824 */ /* 0x000fc600078e00ff */
[----:B------:R-:W-:-:S04]  /*4c2e0*/  LOP3.LUT R9, R3, 0x30, R25, 0x78, !PT ;  /* 0x0000003003097812 */ /* 0x000fc800078e7819 */
[----:B------:R-:W-:-:S04]  /*4c2f0*/  LOP3.LUT R9, R9, R2, RZ, 0xfc, !PT ;  /* 0x0000000209097212 */ /* 0x000fc800078efcff */
[----:B------:R-:W-:Y:S01]  /*4c300*/  LOP3.LUT R9, R9, 0x40, RZ, 0x3c, !PT ;  /* 0x0000004009097812 */ /* 0x000fe200078e3cff */
[----:B----4-:R-:W-:Y:S01]  /*4c310*/  HMMA.16816.F32 R4, R20, R10, R16 ;  /* 0x0000000a1404723c */ /* 0x010fe20000001810 */
[----:B---3--:R-:W0:Y:S11]  /*4c320*/  LDSM.16.MT88.4 R16, [R0+0x11800] ;  /* 0x011800000010783b */ /* 0x008e360000004200 */
[----:B------:R-:W-:Y:S11]  /*4c330*/  @!UPT UIADD3 URZ, URZ, URZ, URZ ;  /* 0x0000003f3f3ff290 */ /* 0x000ff6000fffe03f */
[----:B------:R-:W-:Y:S01]  /*4c340*/  STL.64 [R1+0xf0], R4 ;  /* 0x0000f00401007387 */ /* 0x000fe20000100a00 */
[----:B------:R-:W-:Y:S02]  /*4c350*/  STL.64 [R1+0xf8], R6 ;  /* 0x0000f80601007387 */ /* 0x000fe40000100a00 */
[----:B------:R-:W1:Y:S01]  /*4c360*/  LDSM.16.M88.4 R4, [R9+0x80] ;  /* 0x000080000904783b */ /* 0x000e620000000200 */
[----:B0-----:R-:W-:Y:S03]  /*4c370*/  STL.64 [R1+0x21e0], R18 ;  /* 0x0021e01201007387 */ /* 0x001fe60000100a00 */
[----:B------:R0:W-:Y:S01]  /*4c380*/  STL.64 [R1+0x21d8], R16 ;  /* 0x0021d81001007387 */ /* 0x0001e20000100a00 */
[----:B-1----:R-:W-:Y:S01]  /*4c390*/  STL.64 [R1+0xc0], R4 ;  /* 0x0000c00401007387 */ /* 0x002fe20000100a00 */
[----:B0-----:R-:W-:Y:S02]  /*4c3a0*/  IMAD.MOV.U32 R16, RZ, RZ, R4 ;  /* 0x000000ffff107224 */ /* 0x001fe400078e0004 */
[----:B------:R-:W-:Y:S02]  /*4c3b0*/  STL.64 [R1+0xc8], R6 ;  /* 0x0000c80601007387 */ /* 0x000fe40000100a00 */
[----:B------:R-:W-:-:S02]  /*4c3c0*/  IMAD.MOV.U32 R3, RZ, RZ, R5 ;  /* 0x000000ffff037224 */ /* 0x000fc400078e0005 */
[----:B------:R-:W0:Y:S04]  /*4c3d0*/  LDSM.16.M88.4 R4, [R9+0x1080] ;  /* 0x001080000904783b */ /* 0x000e280000000200 */
[----:B0-----:R-:W-:Y:S01]  /*4c3e0*/  STL.64 [R1+0xb0], R4 ;  /* 0x0000b00401007387 */ /* 0x001fe20000100a00 */
[----:B------:R-:W-:Y:S02]  /*4c3f0*/  STL.64 [R1+0xb8], R6 ;  /* 0x0000b80601007387 */ /* 0x000fe40000100a00 */
[----:B------:R-:W0:Y:S02]  /*4c400*/  LDSM.16.M88.4 R4, [R9+0x2080] ;  /* 0x002080000904783b */ /* 0x000e240000000200 */
[----:B0-----:R-:W-:Y:S02]  /*4c410*/  STL.64 [R1+0xa0], R4 ;  /* 0x0000a00401007387 */ /* 0x001fe40000100a00 */
        /* <DEDUP_REMOVED lines=8> */
[----:B------:R-:W-:Y:S02]  /*4c4a0*/  IMAD.MOV.U32 R11, RZ, RZ, R4 ;  /* 0x000000ffff0b7224 */ /* 0x000fe400078e0004 */
[----:B------:R-:W-:Y:S02]  /*4c4b0*/  STL.64 [R1+0x88], R6 ;  /* 0x0000880601007387 */ /* 0x000fe40000100a00 */
[----:B------:R-:W-:-:S02]  /*4c4c0*/  IMAD.MOV.U32 R10, RZ, RZ, R5 ;  /* 0x000000ffff0a7224 */ /* 0x000fc400078e0005 */
[----:B------:R-:W0:Y:S04]  /*4c4d0*/  LDSM.16.M88.4 R4, [R9+0x5080] ;  /* 0x005080000904783b */ /* 0x000e280000000200 */
[----:B0-----:R-:W-:Y:S01]  /*4c4e0*/  STL.64 [R1+0x70], R4 ;  /* 0x0000700401007387 */ /* 0x001fe20000100a00 */
[----:B------:R-:W-:Y:S02]  /*4c4f0*/  STL.64 [R1+0x78], R6 ;  /* 0x0000780601007387 */ /* 0x000fe40000100a00 */
[----:B------:R-:W0:Y:S02]  /*4c500*/  LDSM.16.M88.4 R4, [R9+0x6080] ;  /* 0x006080000904783b */ /* 0x000e240000000200 */
[----:B0-----:R-:W-:Y:S02]  /*4c510*/  STL.64 [R1+0x60], R4 ;  /* 0x0000600401007387 */ /* 0x001fe40000100a00 */
[----:B------:R0:W-:Y:S02]  /*4c520*/  STL.64 [R1+0x68], R6 ;  /* 0x0000680601007387 */ /* 0x0001e40000100a00 */
[----:B0-----:R-:W3:Y:S01]  /*4c530*/  LDL.LU.64 R6, [R1+0x2228] ;  /* 0x0022280001067983 */ /* 0x001ee20000300a00 */
[----:B------:R-:W3:Y:S02]  /*4c540*/  LDL.LU.64 R4, [R1+0x2220] ;  /* 0x0022200001047983 */ /* 0x000ee40000300a00 */
[----:B---3--:R-:W-:Y:S01]  /*4c550*/  HMMA.16816.F32 R24, R20, R26, R4 ;  /* 0x0000001a1418723c */ /* 0x008fe20000001804 */
[----:B------:R-:W3:Y:S01]  /*4c560*/  LDL.LU.64 R6, [R1+0x2218] ;  /* 0x0022180001067983 */ /* 0x000ee20000300a00 */
[----:B------:R-:W4:Y:S11]  /*4c570*/  LDL.LU.64 R4, [R1+0x2210] ;  /* 0x0022100001047983 */ /* 0x000f360000300a00 */
[----:B------:R-:W-:Y:S10]  /*4c580*/  @!UPT UIADD3 URZ, URZ, URZ, URZ ;  /* 0x0000003f3f3ff290 */ /* 0x000ff4000fffe03f */
[----:B------:R-:W-:Y:S01]  /*4c590*/  STL.64 [R1+0xe0], R24 ;  /* 0x0000e01801007387 */ /* 0x000fe20000100a00 */
[----:B------:R-:W-:Y:S02]  /*4c5a0*/  STL.64 [R1+0xe8], R26 ;  /* 0x0000e81a01007387 */ /* 0x000fe40000100a00 */
[----:B------:R-:W0:Y:S02]  /*4c5b0*/  LDSM.16.M88.4 R24, [R9+0x7080] ;  /* 0x007080000918783b */ /* 0x000e240000000200 */
[----:B0-----:R-:W-:Y:S02]  /*4c5c0*/  STL.64 [R1+0x50], R24 ;  /* 0x0000501801007387 */ /* 0x001fe40000100a00 */
        /* <DEDUP_REMOVED lines=14> */
[----:B0-----:R-:W-:Y:S02]  /*4c6b0*/  STL.64 [R1], R24 ;  /* 0x0000001801007387 */ /* 0x001fe40000100a00 */
[----:B------:R-:W-:Y:S02]  /*4c6c0*/  STL.64 [R1+0x8], R26 ;  /* 0x0000081a01007387 */ /* 0x000fe40000100a00 */
[----:B------:R-:W0:Y:S02]  /*4c6d0*/  LDSM.16.M88.4 R24, [R9+0xd080] ;  /* 0x00d080000918783b */ /* 0x000e240000000200 */
[----:B0-----:R-:W-:Y:S02]  /*4c6e0*/  STL [R1+0x1f6c], R26 ;  /* 0x001f6c1a01007387 */ /* 0x001fe40000100800 */
[----:B------:R-:W-:Y:S02]  /*4c6f0*/  STL [R1+0x1f68], R27 ;  /* 0x001f681b01007387 */ /* 0x000fe40000100800 */
[----:B------:R0:W-:Y:S02]  /*4c700*/  STL.64 [R1+0x21a0], R24 ;  /* 0x0021a01801007387 */ /* 0x0001e40000100a00 */
[----:B0-----:R-:W2:Y:S04]  /*4c710*/  LDL.LU.64 R24, [R1+0xa0] ;  /* 0x0000a00001187983 */ /* 0x001ea80000300a00 */
[----:B--2---:R0:W-:Y:S04]  /*4c720*/  STL.64 [R1+0x21b0], R24 ;  /* 0x0021b01801007387 */ /* 0x0041e80000100a00 */
        /* <DEDUP_REMOVED lines=12> */
[----:B--2---:R-:W-:Y:S01]  /*4c7f0*/  STL.64 [R1+0x21f0], R26 ;  /* 0x0021f01a01007387 */ /* 0x004fe20000100a00 */
[----:B------:R-:W-:Y:S02]  /*4c800*/  STL.64 [R1+0x21e8], R24 ;  /* 0x0021e81801007387 */ /* 0x000fe40000100a00 */
[----:B------:R-:W2:Y:S02]  /*4c810*/  LDL.LU R12, [R1+0x220c] ;  /* 0x00220c00010c7983 */ /* 0x000ea40000300800 */
[----:B------:R-:W3:Y:S01]  /*4c820*/  LDL.LU R13, [R1+0x2208] ;  /* 0x00220800010d7983 */ /* 0x000ee20000300800 */
[----:B------:R-:W-:Y:S01]  /*4c830*/  STL.64 [R1+0x2200], R18 ;  /* 0x0022001201007387 */ /* 0x000fe20000100a00 */
[----:B------:R0:W-:Y:S03]  /*4c840*/  STL [R1+0x21f8], R16 ;  /* 0x0021f81001007387 */ /* 0x0001e60000100800 */
[----:B0-----:R-:W4:Y:S01]  /*4c850*/  LDL.LU R16, [R1+0x2b0] ;  /* 0x0002b00001107983 */ /* 0x001f220000300800 */
[----:B------:R-:W4:Y:S02]  /*4c860*/  LDL.LU R17, [R1+0x2b4] ;  /* 0x0002b40001117983 */ /* 0x000f240000300800 */
[----:B------:R-:W4:Y:S02]  /*4c870*/  LDL.LU R18, [R1+0x2b8] ;  /* 0x0002b80001127983 */ /* 0x000f240000300800 */
[----:B------:R-:W4:Y:S01]  /*4c880*/  LDL.LU R19, [R1+0x2bc] ;  /* 0x0002bc0001137983 */ /* 0x000f220000300800 */
[----:B------:R-:W4:Y:S01]  /*4c890*/  LDL.LU R24, [R1+0x2a0] ;  /* 0x0002a00001187983 */ /* 0x000f220000300800 */
[----:B------:R-:W4:Y:S02]  /*4c8a0*/  LDL.LU R25, [R1+0x2a4] ;  /* 0x0002a40001197983 */ /* 0x000f240000300800 */
[----:B--2---:R-:W-:-:S02]  /*4c8b0*/  IMAD.MOV.U32 R27, RZ, RZ, R12 ;  /* 0x000000ffff1b7224 */ /* 0x004fc400078e000c */
[----:B---3--:R-:W-:Y:S02]  /*4c8c0*/  IMAD.MOV.U32 R26, RZ, RZ, R13 ;  /* 0x000000ffff1a7224 */ /* 0x008fe400078e000d */
[----:B------:R-:W0:Y:S04]  /*4c8d0*/  LDSM.16.M88.4 R12, [R9+0xe080] ;  /* 0x00e08000090c783b */ /* 0x000e280000000200 */
[----:B0-----:R0:W-:Y:S01]  /*4c8e0*/  STL [R1+0x2100], R12 ;  /* 0x0021000c01007387 */ /* 0x0011e20000100800 */
[----:B------:R1:W-:Y:S02]  /*4c8f0*/  STL [R1+0x20fc], R13 ;  /* 0x0020fc0d01007387 */ /* 0x0003e40000100800 */
[----:B------:R-:W-:Y:S02]  /*4c900*/  STL [R1+0x1eec], R14 ;  /* 0x001eec0e01007387 */ /* 0x000fe40000100800 */
[----:B------:R-:W-:Y:S02]  /*4c910*/  STL [R1+0x1ee8], R15 ;  /* 0x001ee80f01007387 */ /* 0x000fe40000100800 */
[----:B0-----:R-:W-:-:S02]  /*4c920*/  IMAD.MOV.U32 R12, RZ, RZ, R11 ;  /* 0x000000ffff0c7224 */ /* 0x001fc400078e000b */
[----:B-1----:R-:W-:-:S05]  /*4c930*/  IMAD.MOV.U32 R13, RZ, RZ, R10 ;  /* 0x000000ffff0d7224 */ /* 0x002fca00078e000a */
[----:B------:R0:W-:Y:S04]  /*4c940*/  STL.64 [R1+0x21a8], R12 ;  /* 0x0021a80c01007387 */ /* 0x0001e80000100a00 */
[----:B0-----:R-:W2:Y:S01]  /*4c950*/  LDL.LU R12, [R1+0x270] ;  /* 0x00027000010c7983 */ /* 0x001ea20000300800 */
[----:B------:R-:W-:Y:S02]  /*4c960*/  IMAD.MOV.U32 R13, RZ, RZ, R8 ;  /* 0x000000ffff0d7224 */ /* 0x000fe400078e0008 */
[----:B------:R-:W0:Y:S04]  /*4c970*/  LDSM.16.M88.4 R8, [R9+0xf080] ;  /* 0x00f080000908783b */ /* 0x000e280000000200 */
[----:B----4-:R-:W-:-:S02]  /*4c980*/  IMAD.MOV.U32 R14, RZ, RZ, R5 ;  /* 0x000000ffff0e7224 */ /* 0x010fc400078e0005 */
[----:B------:R-:W-:-:S05]  /*4c990*/  IMAD.MOV.U32 R15, RZ, RZ, R4 ;  /* 0x000000ffff0f7224 */ /* 0x000fca00078e0004 */
[----:B------:R-:W-:Y:S01]  /*4c9a0*/  STL.64 [R1+0x21c0], R14 ;  /* 0x0021c00e01007387 */ /* 0x000fe20000100a00 */
[C---:B------:R-:W-:Y:S03]  /*4c9b0*/  HMMA.16816.F32 R4, R20.reuse, R6, R16 ;  /* 0x000000061404723c */ /* 0x040fe60000001810 */
[----:B--2---:R1:W-:Y:S04]  /*4c9c0*/  STL.64 [R1+0x21b8], R12 ;  /* 0x0021b80c01007387 */ /* 0x0043e80000100a00 */
[----:B-1----:R-:W2:Y:S01]  /*4c9d0*/  LDL.LU.64 R12, [R1+0xb0] ;  /* 0x0000b000010c7983 */ /* 0x002ea20000300a00 */
[----:B0-----:R0:W-:Y:S03]  /*4c9e0*/  STL [R1+0x1e5c], R10 ;  /* 0x001e5c0a01007387 */ /* 0x0011e60000100800 */
[----:B0-----:R-:W3:Y:S01]  /*4c9f0*/  LDL R10, [R1+0x6d8] ;  /* 0x0006d800010a7983 */ /* 0x001ee20000100800 */
[----:B------:R-:W-:Y:S02]  /*4ca00*/  STL [R1+0x1e58], R11 ;  /* 0x001e580b01007387 */ /* 0x000fe40000100800 */
[----:B------:R-:W4:Y:S02]  /*4ca10*/  LDL.LU.64 R18, [R1+0x2200] ;  /* 0x0022000001127983 */ /* 0x000f240000300a00 */
[----:B------:R-:W2:Y:S07]  /*4ca20*/  LDL.LU R16, [R1+0x21f8] ;  /* 0x0021f80001107983 */ /* 0x000eae0000300800 */
[----:B------:R-:W-:Y:S01]  /*4ca30*/  STL.64 [R1+0xd0], R4 ;  /* 0x0000d00401007387 */ /* 0x000fe20000100a00 */
[----:B------:R-:W-:Y:S03]  /*4ca40*/  STL.64 [R1+0xd8], R6 ;  /* 0x0000d80601007387 */ /* 0x000fe60000100a00 */
[----:B---3--:R-:W0:Y:S04]  /*4ca50*/  LDSM.16.MT88.4 R4, [R10+0x11800] ;  /* 0x011800000a04783b */ /* 0x008e280000004200 */
[----:B------:R-:W-:Y:S01]  /*4ca60*/  STL [R1+0x20f8], R10 ;  /* 0x0020f80a01007387 */ /* 0x000fe20000100800 */
[----:B------:R1:W-:Y:S01]  /*4ca70*/  STL.64 [R1+0x20f0], R8 ;  /* 0x0020f00801007387 */ /* 0x0003e20000100a00 */
[----:B----4-:R-:W-:Y:S02]  /*4ca80*/  HMMA.16816.F32 R20, R20, R18, R24 ;  /* 0x000000121414723c */ /* 0x010fe40000001818 */
[----:B-1----:R-:W3:Y:S01]  /*4ca90*/  LDL.LU R8, [R1+0x250] ;  /* 0x0002500001087983 */ /* 0x002ee20000300800 */
[----:B------:R-:W3:Y:S02]  /*4caa0*/  LDL.LU R9, [R1+0x254] ;  /* 0x0002540001097983 */ /* 0x000ee40000300800 */
[----:B------:R-:W3:Y:S02]  /*4cab0*/  LDL.LU R10, [R1+0x258] ;  /* 0x00025800010a7983 */ /* 0x000ee40000300800 */
[----:B------:R-:W3:Y:S01]  /*4cac0*/  LDL.LU R11, [R1+0x25c] ;  /* 0x00025c00010b7983 */ /* 0x000ee20000300800 */
[----:B0-----:R-:W-:Y:S01]  /*4cad0*/  STL.64 [R1+0x20e8], R6 ;  /* 0x0020e80601007387 */ /* 0x001fe20000100a00 */
[----:B------:R2:W-:Y:S02]  /*4cae0*/  STL.64 [R1+0x20e0], R4 ;  /* 0x0020e00401007387 */ /* 0x0005e40000100a00 */
[----:B------:R-:W4:Y:S02]  /*4caf0*/  LDL.LU.64 R26, [R1+0x21f0] ;  /* 0x0021f000011a7983 */ /* 0x000f240000300a00 */
[----:B------:R-:W4:Y:S01]  /*4cb00*/  LDL.LU.64 R24, [R1+0x21e8] ;  /* 0x0021e80001187983 */ /* 0x000f220000300a00 */
[----:B------:R-:W4:Y:S01]  /*4cb10*/  LDL.LU.64 R18, [R1+0x21e0] ;  /* 0x0021e00001127983 */ /* 0x000f220000300a00 */
[----:B--2---:R-:W-:-:S03]  /*4cb20*/  IMAD.MOV.U32 R4, RZ, RZ, R16 ;  /* 0x000000ffff047224 */ /* 0x004fc600078e0010 */
[----:B------:R-:W4:Y:S01]  /*4cb30*/  LDL.LU.64 R16, [R1+0x21d8] ;  /* 0x0021d80001107983 */ /* 0x000f220000300a00 */
[----:B------:R-:W-:-:S04]  /*4cb40*/  IMAD.MOV.U32 R5, RZ, RZ, R3 ;  /* 0x000000ffff057224 */ /* 0x000fc800078e0003 */
[----:B------:R-:W-:Y:S02]  /*4cb50*/  STL.64 [R1+0x1d0], R20 ;  /* 0x0001d01401007387 */ /* 0x000fe40000100a00 */
[----:B------:R-:W-:Y:S01]  /*4cb60*/  STL.64 [R1+0x1d8], R22 ;  /* 0x0001d81601007387 */ /* 0x000fe20000100a00 */
[C---:B----4-:R-:W-:Y:S01]  /*4cb70*/  HMMA.16816.F32 R4, R16.reuse, R4, R24 ;  /* 0x000000041004723c */ /* 0x050fe20000001818 */
[----:B------:R-:W2:Y:S01]  /*4cb80*/  LDL.LU.64 R26, [R1+0x21d0] ;  /* 0x0021d000011a7983 */ /* 0x000ea20000300a00 */
[----:B------:R-:W2:Y:S11]  /*4cb90*/  LDL.LU.64 R24, [R1+0x21c8] ;  /* 0x0021c80001187983 */ /* 0x000eb60000300a00 */
[----:B------:R-:W-:Y:S10]  /*4cba0*/  @!UPT UIADD3 URZ, URZ, URZ, URZ ;  /* 0x0000003f3f3ff290 */ /* 0x000ff4000fffe03f */
[----:B------:R0:W-:Y:S01]  /*4cbb0*/  STL.64 [R1+0x2c0], R4 ;  /* 0x0002c00401007387 */ /* 0x0001e20000100a00 */
[----:B------:R-:W-:Y:S02]  /*4cbc0*/  STL.64 [R1+0x2c8], R6 ;  /* 0x0002c80601007387 */ /* 0x000fe40000100a00 */
[----:B------:R-:W4:Y:S02]  /*4cbd0*/  LDL.LU.64 R14, [R1+0x21c0] ;  /* 0x0021c000010e7983 */ /* 0x000f240000300a00 */
[----:B0-----:R-:W-:Y:S02]  /*4cbe0*/  IMAD.MOV.U32 R5, RZ, RZ, R12 ;  /* 0x000000ffff057224 */ /* 0x001fe400078e000c */
[----:B------:R-:W-:Y:S01]  /*4cbf0*/  IMAD.MOV.U32 R4, RZ, RZ, R13 ;  /* 0x000000ffff047224 */ /* 0x000fe200078e000d */
[----:B--2---:R-:W-:Y:S01]  /*4cc00*/  HMMA.16816.F32 R24, R16, R12, R24 ;  /* 0x0000000c1018723c */ /* 0x004fe20000001818 */
[----:B------:R-:W4:Y:S11]  /*4cc10*/  LDL.LU.64 R12, [R1+0x21b8] ;  /* 0x0021b800010c7983 */ /* 0x000f360000300a00 */
[----:B------:R-:W-:Y:S11]  /*4cc20*/  @!UPT UIADD3 URZ, URZ, URZ, URZ ;  /* 0x0000003f3f3ff290 */ /* 0x000ff6000fffe03f */
[----:B------:R0:W-:Y:S01]  /*4cc30*/  STL [R1+0x2b0], R24 ;  /* 0x0002b01801007387 */ /* 0x0001e20000100800 */
[----:B------:R-:W-:-:S03]  /*4cc40*/  IMAD.MOV.U32 R3, RZ, RZ, R25 ;  /* 0x000000ffff037224 */ /* 0x000fc600078e0019 */
[----:B0-----:R-:W4:Y:S01]  /*4cc50*/  LDL.LU.64 R24, [R1+0x21b0] ;  /* 0x0021b00001187983 */ /* 0x001f220000300a00 */
[----:B------:R-:W-:Y:S02]  /*4cc60*/  IMAD.MOV.U32 R21, RZ, RZ, R0 ;  /* 0x000000ffff157224 */ /* 0x000fe400078e0000 */
[----:B------:R-:W-:Y:S02]  /*4cc70*/  IMAD.MOV.U32 R20, RZ, RZ, R2 ;  /* 0x000000ffff147224 */ /* 0x000fe400078e0002 */
[----:B------:R-:W-:Y:S02]  /*4cc80*/  IMAD.MOV.U32 R0, RZ, RZ, R27 ;  /* 0x000000ffff007224 */ /* 0x000fe400078e001b */
[----:B------:R-:W-:-:S03]  /*4cc90*/  IMAD.MOV.U32 R2, RZ, RZ, R26 ;  /* 0x000000ffff027224 */ /* 0x000fc600078e001a */
[----:B------:R-:W-:Y:S02]  /*4cca0*/  STL [R1+0x2058], R0 ;  /* 0x0020580001007387 */ /* 0x000fe40000100800 */
[----:B------:R-:W-:Y:S02]  /*4ccb0*/  STL [R1+0x2054], R2 ;  /* 0x0020540201007387 */ /* 0x000fe40000100800 */
[----:B------:R-:W-:Y:S01]  /*4ccc0*/  STL [R1+0x2050], R3 ;  /* 0x0020500301007387 */ /* 0x000fe20000100800 */
[----:B----4-:R-:W-:Y:S01]  /*4ccd0*/  HMMA.16816.F32 R12, R16, R24, R12 ;  /* 0x00000018100c723c */ /* 0x010fe2000000180c */
[----:B------:R-:W-:Y:S02]  /*4cce0*/  IMAD.MOV.U32 R7, RZ, RZ, R24 ;  /* 0x000000ffff077224 */ /* 0x000fe400078e0018 */
[----:B------:R-:W-:Y:S11]  /*4ccf0*/  IMAD.MOV.U32 R6, RZ, RZ, R25 ;  /* 0x000000ffff067224 */ /* 0x000ff600078e0019 */
[----:B------:R-:W-:Y:S09]  /*4cd00*/  @!UPT UIADD3 URZ, URZ, URZ, URZ ;  /* 0x0000003f3f3ff290 */ /* 0x000ff2000fffe03f */
[----:B------:R0:W-:Y:S01]  /*4cd10*/  STL.64 [R1+0x2a0], R12 ;  /* 0x0002a00c01007387 */ /* 0x0001e20000100a00 */
[----:B------:R-:W-:Y:S03]  /*4cd20*/  STL.64 [R1+0x2a8], R14 ;  /* 0x0002a80e01007387 */ /* 0x000fe60000100a00 */
[----:B0-----:R-:W3:Y:S01]  /*4cd30*/  LDL.LU.64 R12, [R1+0x21a8] ;  /* 0x0021a800010c7983 */ /* 0x001ee20000300a00 */
[----:B------:R-:W2:Y:S02]  /*4cd40*/  LDL.LU.64 R24, [R1+0x21a0] ;  /* 0x0021a00001187983 */ /* 0x000ea40000300a00 */
[----:B------:R-:W-:Y:S02]  /*4cd50*/  STL.64 [R1+0x2110], R6 ;  /* 0x0021100601007387 */ /* 0x000fe40000100a00 */
[----:B------:R0:W-:Y:S02]  /*4cd60*/  STL.64 [R1+0x2108], R4 ;  /* 0x0021080401007387 */ /* 0x0001e40000100a00 */
[----:B0-----:R-:W4:Y:S01]  /*4cd70*/  LDL.LU R4, [R1+0x260] ;  /* 0x0002600001047983 */ /* 0x001f220000300800 */
[----:B------:R-:W4:Y:S02]  /*4cd80*/  LDL.LU R5, [R1+0x264] ;  /* 0x0002640001057983 */ /* 0x000f240000300800 */
[----:B------:R-:W-:-:S02]  /*4cd90*/  IMAD.MOV.U32 R6, RZ, RZ, R29 ;  /* 0x000000ffff067224 */ /* 0x000fc400078e001d */
[----:B------:R-:W-:-:S07]  /*4cda0*/  IMAD.MOV.U32 R7, RZ, RZ, R28 ;  /* 0x000000ffff077224 */ /* 0x000fce00078e001c */
[C---:B----4-:R-:W-:Y:S08]  /*4cdb0*/  HMMA.16816.F32 R20, R16.reuse, R20, R4 ;  /* 0x000000141014723c */ /* 0x050ff00000001804 */
[----:B---3--:R-:W-:Y:S11]  /*4cdc0*/  HMMA.16816.F32 R4, R16, R12, R8 ;  /* 0x0000000c1004723c */ /* 0x008ff60000001808 */
[----:B------:R-:W-:Y:S11]  /*4cdd0*/  @!UPT UIADD3 URZ, URZ, URZ, URZ ;  /* 0x0000003f3f3ff290 */ /* 0x000ff6000fffe03f */
[----:B------:R-:W-:Y:S02]  /*4cde0*/  @!UPT UIADD3 URZ, URZ, URZ, URZ ;  /* 0x0000003f3f3ff290 */ /* 0x000fe4000fffe03f */
[----:B------:R-:W-:Y:S02]  /*4cdf0*/  IMAD.MOV.U32 R26, RZ, RZ, R4 ;  /* 0x000000ffff1a7224 */ /* 0x000fe400078e0004 */
[----:B------:R-:W-:Y:S01]  /*4ce00*/  IMAD.MOV.U32 R27, RZ, RZ, R5 ;  /* 0x000000ffff1b7224 */ /* 0x000fe200078e0005 */
[----:B------:R-:W-:Y:S01]  /*4ce10*/  STL.64 [R1+0x290], R20 ;  /* 0x0002901401007387 */ /* 0x000fe20000100a00 */
[----:B------:R-:W-:Y:S03]  /*4ce20*/  STL.64 [R1+0x298], R22 ;  /* 0x0002981601007387 */ /* 0x000fe60000100a00 */
[----:B------:R-:W-:Y:S01]  /*4ce30*/  STL.64 [R1+0x2120], R26 ;  /* 0x0021201a01007387 */ /* 0x000fe20000100a00 */
[----:B--2---:R0:W-:Y:S03]  /*4ce40*/  STL.64 [R1+0x2118], R24 ;  /* 0x0021181801007387 */ /* 0x0041e60000100a00 */
[----:B0-----:R-:W2:Y:S01]  /*4ce50*/  LDL.LU R24, [R1+0x200] ;  /* 0x0002000001187983 */ /* 0x001ea20000300800 */
[----:B------:R-:W2:Y:S02]  /*4ce60*/  LDL.LU R25, [R1+0x204] ;  /* 0x0002040001197983 */ /* 0x000ea40000300800 */
[----:B------:R-:W3:Y:S02]  /*4ce70*/  LDL.LU R26, [R1+0x208] ;  /* 0x00020800011a7983 */ /* 0x000ee40000300800 */
[----:B------:R-:W3:Y:S01]  /*4ce80*/  LDL.LU R27, [R1+0x20c] ;  /* 0x00020c00011b7983 */ /* 0x000ee20000300800 */
[----:B------:R-:W4:Y:S04]  /*4ce90*/  LDL.LU.64 R20, [R1+0x60] ;  /* 0x0000600001147983 */ /* 0x000f280000300a00 */
[----:B----4-:R-:W-:Y:S01]  /*4cea0*/  STL.64 [R1+0x2190], R20 ;  /* 0x0021901401007387 */ /* 0x010fe20000100a00 */
[----:B---3--:R-:W-:Y:S02]  /*4ceb0*/  STL.64 [R1+0x2130], R26 ;  /* 0x0021301a01007387 */ /* 0x008fe40000100a00 */
[----:B--2---:R0:W-:Y:S02]  /*4cec0*/  STL.64 [R1+0x2128], R24 ;  /* 0x0021281801007387 */ /* 0x0041e40000100a00 */
[----:B0-----:R-:W2:Y:S04]  /*4ced0*/  LDL.LU.64 R24, [R1+0x10] ;  /* 0x0000100001187983 */ /* 0x001ea80000300a00 */
[----:B--2---:R0:W-:Y:S04]  /*4cee0*/  STL.64 [R1+0x2140], R24 ;  /* 0x0021401801007387 */ /* 0x0041e80000100a00 */
[----:B0-----:R-:W2:Y:S04]  /*4cef0*/  LDL.LU.64 R24, [R1+0x20] ;  /* 0x0000200001187983 */ /* 0x001ea80000300a00 */
[----:B--2---:R-:W-:Y:S01]  /*4cf00*/  STL.64 [R1+0x2158], R24 ;  /* 0x0021581801007387 */ /* 0x004fe20000100a00 */
[----:B------:R-:W2:Y:S02]  /*4cf10*/  LDL.LU.64 R4, [R1] ;  /* 0x0000000001047983 */ /* 0x000ea40000300a00 */
[----:B------:R-:W-:-:S02]  /*4cf20*/  IMAD.MOV.U32 R29, RZ, RZ, R6 ;  /* 0x000000ffff1d7224 */ /* 0x000fc400078e0006 */
[----:B------:R-:W-:Y:S01]  /*4cf30*/  IMAD.MOV.U32 R28, RZ, RZ, R7 ;  /* 0x000000ffff1c7224 */ /* 0x000fe200078e0007 */
[----:B--2---:R0:W-:Y:S04]  /*4cf40*/  STL.64 [R1+0x2138], R4 ;  /* 0x0021380401007387 */ /* 0x0041e80000100a00 */
[----:B0-----:R-:W2:Y:S01]  /*4cf50*/  LDL.LU R4, [R1+0x2e0] ;  /* 0x0002e00001047983 */ /* 0x001ea20000300800 */
[----:B------:R-:W2:Y:S02]  /*4cf60*/  LDL.LU R5, [R1+0x2e4] ;  /* 0x0002e40001057983 */ /* 0x000ea40000300800 */
[----:B------:R-:W3:Y:S02]  /*4cf70*/  LDL.LU R6, [R1+0x2e8] ;  /* 0x0002e80001067983 */ /* 0x000ee40000300800 */
[----:B------:R-:W3:Y:S01]  /*4cf80*/  LDL.LU R7, [R1+0x2ec] ;  /* 0x0002ec0001077983 */ /* 0x000ee20000300800 */
[----:B------:R-:W4:Y:S01]  /*4cf90*/  LDL.LU.64 R20, [R1+0x70] ;  /* 0x0000700001147983 */ /* 0x000f220000300a00 */
[----:B------:R-:W2:Y:S03]  /*4cfa0*/  LDL R14, [R1+0x6c8] ;  /* 0x0006c800010e7983 */ /* 0x000ea60000100800 */
[----:B--2---:R0:W-:Y:S01]  /*4cfb0*/  STL [R1+0x2198], R14 ;  /* 0x0021980e01007387 */ /* 0x0041e20000100800 */
[----:B------:R-:W4:Y:S02]  /*4cfc0*/  LDL.LU R12, [R1+0x240] ;  /* 0x00024000010c7983 */ /* 0x000f240000300800 */
[----:B------:R-:W4:Y:S01]  /*4cfd0*/  LDL.LU R13, [R1+0x244] ;  /* 0x00024400010d7983 */ /* 0x000f220000300800 */
[----:B0-----:R-:W4:Y:S01]  /*4cfe0*/  LDL.LU R14, [R1+0x248] ;  /* 0x00024800010e7983 */ /* 0x001f220000300800 */
[----:B------:R-:W4:Y:S02]  /*4cff0*/  LDL.LU R15, [R1+0x24c] ;  /* 0x00024c00010f7983 */ /* 0x000f240000300800 */
[----:B------:R-:W2:Y:S02]  /*4d000*/  LDL.LU.64 R8, [R1+0x50] ;  /* 0x0000500001087983 */ /* 0x000ea40000300a00 */
[----:B--2---:R0:W-:Y:S04]  /*4d010*/  STL.64 [R1+0x2188], R8 ;  /* 0x0021880801007387 */ /* 0x0041e80000100a00 */
[----:B0-----:R-:W2:Y:S01]  /*4d020*/  LDL.LU R8, [R1+0x230] ;  /* 0x0002300001087983 */ /* 0x001ea20000300800 */
[----:B------:R-:W2:Y:S02]  /*4d030*/  LDL.LU R9, [R1+0x234] ;  /* 0x0002340001097983 */ /* 0x000ea40000300800 */
[----:B------:R-:W2:Y:S02]  /*4d040*/  LDL.LU R10, [R1+0x238] ;  /* 0x00023800010a7983 */ /* 0x000ea40000300800 */
[----:B------:R-:W2:Y:S01]  /*4d050*/  LDL.LU R11, [R1+0x23c] ;  /* 0x00023c00010b7983 */ /* 0x000ea20000300800 */
[----:B------:R-:W2:Y:S04]  /*4d060*/  LDL.LU.64 R24, [R1+0x30] ;  /* 0x0000300001187983 */ /* 0x000ea80000300a00 */
[----:B--2---:R0:W-:Y:S04]  /*4d070*/  STL.64 [R1+0x2170], R24 ;  /* 0x0021701801007387 */ /* 0x0041e80000100a00 */
[----:B0-----:R-:W2:Y:S01]  /*4d080*/  LDL.LU.64 R24, [R1+0x40] ;  /* 0x0000400001187983 */ /* 0x001ea20000300a00 */
[----:B---3--:R-:W-:Y:S02]  /*4d090*/  STL.64 [R1+0x2150], R6 ;  /* 0x0021500601007387 */ /* 0x008fe40000100a00 */
[----:B------:R0:W-:Y:S02]  /*4d0a0*/  STL.64 [R1+0x2148], R4 ;  /* 0x0021480401007387 */ /* 0x0001e40000100a00 */
[----:B0-----:R-:W3:Y:S01]  /*4d0b0*/  LDL.LU R4, [R1+0x220] ;  /* 0x0002200001047983 */ /* 0x001ee20000300800 */
[----:B------:R-:W3:Y:S02]  /*4d0c0*/  LDL.LU R5, [R1+0x224] ;  /* 0x0002240001057983 */ /* 0x000ee40000300800 */
[----:B------:R-:W2:Y:S02]  /*4d0d0*/  LDL.LU R6, [R1+0x228] ;  /* 0x0002280001067983 */ /* 0x000ea40000300800 */
[----:B------:R-:W2:Y:S01]  /*4d0e0*/  LDL.LU R7, [R1+0x22c] ;  /* 0x00022c0001077983 */ /* 0x000ea20000300800 */
[----:B----4-:R-:W-:Y:S01]  /*4d0f0*/  HMMA.16816.F32 R12, R16, R20, R12 ;  /* 0x00000014100c723c */ /* 0x010fe2000000180c */
        /* <DEDUP_REMOVED lines=11> */
[----:B------:R-:W2:Y:S01]  /*4d1b0*/  LDL.LU R7, [R1+0x30c] ;  /* 0x00030c0001077983 */ /* 0x000ea20000300800 */
[----:B------:R-:W-:Y:S01]  /*4d1c0*/  STL [R1+0x2060], R28 ;  /* 0x0020601c01007387 */ /* 0x000fe20000100800 */
[----:B------:R-:W-:Y:S02]  /*4d1d0*/  STL [R1+0x205c], R29 ;  /* 0x00205c1d01007387 */ /* 0x000fe40000100800 */
[----:B------:R0:W-:Y:S02]  /*4d1e0*/  STL.64 [R1+0x270], R12 ;  /* 0x0002700c01007387 */ /* 0x0001e40000100a00 */
[----:B------:R1:W-:Y:S02]  /*4d1f0*/  STL.64 [R1+0x278], R14 ;  /* 0x0002780e01007387 */ /* 0x0003e40000100a00 */
[----:B0-----:R-:W-:Y:S01]  /*4d200*/  IMAD.MOV.U32 R12, RZ, RZ, R20 ;  /* 0x000000ffff0c7224 */ /* 0x001fe200078e0014 */
[----:B-1----:R-:W3:Y:S01]  /*4d210*/  LDL.LU R14, [R1+0x2198] ;  /* 0x00219800010e7983 */ /* 0x002ee20000300800 */
[----:B------:R-:W-:-:S02]  /*4d220*/  IMAD.MOV.U32 R13, RZ, RZ, R21 ;  /* 0x000000ffff0d7224 */ /* 0x000fc400078e0015 */
[----:B------:R-:W4:Y:S02]  /*4d230*/  LDL.LU.64 R20, [R1+0x2190] ;  /* 0x0021900001147983 */ /* 0x000f240000300a00 */
[C---:B----4-:R-:W-:Y:S01]  /*4d240*/  HMMA.16816.F32 R8, R16.reuse, R20, R8 ;  /* 0x000000141008723c */ /* 0x050fe20000001808 */
[----:B------:R-:W-:Y:S02]  /*4d250*/  IMAD.MOV.U32 R2, RZ, RZ, R20 ;  /* 0x000000ffff027224 */ /* 0x000fe400078e0014 */
[----:B------:R-:W-:Y:S02]  /*4d260*/  IMAD.MOV.U32 R3, RZ, RZ, R21 ;  /* 0x000000ffff037224 */ /* 0x000fe400078e0015 */
[----:B---3--:R-:W0:Y:S11]  /*4d270*/  LDSM.16.MT88.4 R20, [R14+0x11c00] ;  /* 0x011c00000e14783b */ /* 0x008e360000004200 */
[----:B------:R-:W-:Y:S07]  /*4d280*/  @!UPT UIADD3 URZ, URZ, URZ, URZ ;  /* 0x0000003f3f3ff290 */ /* 0x000fee000fffe03f */
[----:B------:R1:W-:Y:S01]  /*4d290*/  STL.64 [R1+0x260], R8 ;  /* 0x0002600801007387 */ /* 0x0003e20000100a00 */
[----:B------:R-:W-:Y:S03]  /*4d2a0*/  STL.64 [R1+0x268], R10 ;  /* 0x0002680a01007387 */ /* 0x000fe60000100a00 */
[----:B-1----:R-:W3:Y:S01]  /*4d2b0*/  LDL.LU.64 R8, [R1+0x2188] ;  /* 0x0021880001087983 */ /* 0x002ee20000300a00 */
[----:B------:R-:W-:Y:S02]  /*4d2c0*/  STL [R1+0x2068], R3 ;  /* 0x0020680301007387 */ /* 0x000fe40000100800 */
[----:B------:R-:W-:Y:S01]  /*4d2d0*/  STL [R1+0x2064], R2 ;  /* 0x0020640201007387 */ /* 0x000fe20000100800 */
[----:B0-----:R-:W-:Y:S01]  /*4d2e0*/  STL.64 [R1+0x1f98], R22 ;  /* 0x001f981601007387 */ /* 0x001fe20000100a00 */
[----:B------:R0:W-:Y:S03]  /*4d2f0*/  STL.64 [R1+0x1f90], R20 ;  /* 0x001f901401007387 */ /* 0x0001e60000100a00 */
[----:B0-----:R-:W3:Y:S01]  /*4d300*/  LDL.LU R20, [R1+0x310] ;  /* 0x0003100001147983 */ /* 0x001ee20000300800 */
[----:B------:R-:W3:Y:S02]  /*4d310*/  LDL.LU R21, [R1+0x314] ;  /* 0x0003140001157983 */ /* 0x000ee40000300800 */
[----:B------:R-:W3:Y:S02]  /*4d320*/  LDL.LU R22, [R1+0x318] ;  /* 0x0003180001167983 */ /* 0x000ee40000300800 */
[----:B------:R-:W3:Y:S01]  /*4d330*/  LDL.LU R23, [R1+0x31c] ;  /* 0x00031c0001177983 */ /* 0x000ee20000300800 */
[C---:B--2---:R-:W-:Y:S08]  /*4d340*/  HMMA.16816.F32 R4, R16.reuse, R24, R4 ;  /* 0x000000181004723c */ /* 0x044ff00000001804 */
[----:B---3--:R-:W-:Y:S11]  /*4d350*/  HMMA.16816.F32 R20, R16, R8, R20 ;  /* 0x000000081014723c */ /* 0x008ff60000001814 */
[----:B------:R-:W-:Y:S11]  /*4d360*/  @!UPT UIADD3 URZ, URZ, URZ, URZ ;  /* 0x0000003f3f3ff290 */ /* 0x000ff6000fffe03f */
[----:B------:R-:W-:Y:S01]  /*4d370*/  @!UPT UIADD3 URZ, URZ, URZ, URZ ;  /* 0x0000003f3f3ff290 */ /* 0x000fe2000fffe03f */
[----:B------:R0:W-:Y:S01]  /*4d380*/  STL.64 [R1+0x250], R20 ;  /* 0x0002501401007387 */ /* 0x0001e20000100a00 */
[----:B------:R1:W-:Y:S02]  /*4d390*/  STL.64 [R1+0x258], R22 ;  /* 0x0002581601007387 */ /* 0x0003e40000100a00 */
[----:B0-----:R-:W-:Y:S02]  /*4d3a0*/  IMAD.MOV.U32 R21, RZ, RZ, R8 ;  /* 0x000000ffff157224 */ /* 0x001fe400078e0008 */
[----:B------:R-:W-:Y:S01]  /*4d3b0*/  IMAD.MOV.U32 R20, RZ, RZ, R9 ;  /* 0x000000ffff147224 */ /* 0x000fe200078e0009 */
[----:B------:R-:W2:Y:S01]  /*4d3c0*/  LDL.LU R8, [R1+0x1f0] ;  /* 0x0001f00001087983 */ /* 0x000ea20000300800 */
[----:B------:R-:W2:Y:S02]  /*4d3d0*/  LDL.LU R9, [R1+0x1f4] ;  /* 0x0001f40001097983 */ /* 0x000ea40000300800 */
[----:B------:R-:W2:Y:S02]  /*4d3e0*/  LDL.LU R10, [R1+0x1f8] ;  /* 0x0001f800010a7983 */ /* 0x000ea40000300800 */
[----:B------:R-:W2:Y:S01]  /*4d3f0*/  LDL.LU R11, [R1+0x1fc] ;  /* 0x0001fc00010b7983 */ /* 0x000ea20000300800 */
[----:B------:R-:W-:Y:S01]  /*4d400*/  STL [R1+0x206c], R21 ;  /* 0x00206c1501007387 */ /* 0x000fe20000100800 */
[----:B------:R-:W-:Y:S02]  /*4d410*/  STL.64 [R1+0x240], R4 ;  /* 0x0002400401007387 */ /* 0x000fe40000100a00 */
[----:B------:R0:W-:Y:S02]  /*4d420*/  STL.64 [R1+0x248], R6 ;  /* 0x0002480601007387 */ /* 0x0001e40000100a00 */
[----:B-1----:R-:W-:-:S02]  /*4d430*/  IMAD.MOV.U32 R23, RZ, RZ, R24 ;  /* 0x000000ffff177224 */ /* 0x002fc400078e0018 */
[----:B------:R-:W-:Y:S01]  /*4d440*/  IMAD.MOV.U32 R22, RZ, RZ, R25 ;  /* 0x000000ffff167224 */ /* 0x000fe200078e0019 */
[----:B0-----:R-:W3:Y:S01]  /*4d450*/  LDL.LU.64 R6, [R1+0x2180] ;  /* 0x0021800001067983 */ /* 0x001ee20000300a00 */
[----:B------:R-:W3:Y:S02]  /*4d460*/  LDL.LU.64 R4, [R1+0x2178] ;  /* 0x0021780001047983 */ /* 0x000ee40000300a00 */
[----:B------:R-:W3:Y:S02]  /*4d470*/  LDL.LU.64 R24, [R1+0x2170] ;  /* 0x0021700001187983 */ /* 0x000ee40000300a00 */
[C---:B---3--:R-:W-:Y:S01]  /*4d480*/  HMMA.16816.F32 R4, R16.reuse, R24, R4 ;  /* 0x000000181004723c */ /* 0x048fe20000001804 */
[----:B------:R-:W-:Y:S02]  /*4d490*/  IMAD.MOV.U32 R29, RZ, RZ, R24 ;  /* 0x000000ffff1d7224 */ /* 0x000fe400078e0018 */
        /* <DEDUP_REMOVED lines=20> */
[----:B------:R0:W-:Y:S01]  /*4d5e0*/  STL.64 [R1+0x210], R4 ;  /* 0x0002100401007387 */ /* 0x0001e20000100a00 */
[----:B------:R-:W-:Y:S03]  /*4d5f0*/  STL.64 [R1+0x218], R6 ;  /* 0x0002180601007387 */ /* 0x000fe60000100a00 */
        /* <DEDUP_REMOVED lines=10> */
[----:B------:R-:W2:Y:S02]  /*4d6a0*/  LDL.LU.64 R24, [R1+0x2118] ;  /* 0x0021180001187983 */ /* 0x000ea40000300a00 */
[----:B------:R-:W4:Y:S02]  /*4d6b0*/  LDL.LU.64 R6, [R1+0x2110] ;  /* 0x0021100001067983 */ /* 0x000f240000300a00 */
[----:B------:R-:W2:Y:S01]  /*4d6c0*/  LDL.LU.64 R4, [R1+0x2108] ;  /* 0x0021080001047983 */ /* 0x000ea20000300a00 */
[----:B------:R-:W-:Y:S01]  /*4d6d0*/  STL.64 [R1+0x2078], R22 ;  /* 0x0020781601007387 */ /* 0x000fe20000100a00 */
[----:B------:R0:W-:Y:S03]  /*4d6e0*/  STL.64 [R1+0x2070], R20 ;  /* 0x0020701401007387 */ /* 0x0001e60000100a00 */
[----:B0-----:R-:W2:Y:S01]  /*4d6f0*/  LDL.LU R20, [R1+0x170] ;  /* 0x0001700001147983 */ /* 0x001ea20000300800 */
[----:B------:R-:W2:Y:S02]  /*4d700*/  LDL.LU R21, [R1+0x174] ;  /* 0x0001740001157983 */ /* 0x000ea40000300800 */
[----:B------:R-:W2:Y:S02]  /*4d710*/  LDL.LU R22, [R1+0x178] ;  /* 0x0001780001167983 */ /* 0x000ea40000300800 */
[----:B------:R-:W2:Y:S02]  /*4d720*/  LDL.LU R23, [R1+0x17c] ;  /* 0x00017c0001177983 */ /* 0x000ea40000300800 */
[----:B--2---:R-:W-:Y:S01]  /*4d730*/  STL.64 [R1+0x2088], R22 ;  /* 0x0020881601007387 */ /* 0x004fe20000100a00 */
[----:B------:R0:W-:Y:S03]  /*4d740*/  STL.64 [R1+0x2080], R20 ;  /* 0x0020801401007387 */ /* 0x0001e60000100a00 */
[----:B0-----:R-:W2:Y:S01]  /*4d750*/  LDL.LU R20, [R1+0x90] ;  /* 0x0000900001147983 */ /* 0x001ea20000300800 */
[----:B------:R-:W2:Y:S03]  /*4d760*/  LDL.LU R21, [R1+0x94] ;  /* 0x0000940001157983 */ /* 0x000ea60000300800 */
[----:B--2---:R4:W-:Y:S02]  /*4d770*/  STL.64 [R1+0x2098], R20 ;  /* 0x0020981401007387 */ /* 0x0049e40000100a00 */
[----:B----4-:R-:W-:-:S02]  /*4d780*/  IMAD.MOV.U32 R20, RZ, RZ, R7 ;  /* 0x000000ffff147224 */ /* 0x010fc400078e0007 */
[----:B------:R-:W-:-:S05]  /*4d790*/  IMAD.MOV.U32 R21, RZ, RZ, R6 ;  /* 0x000000ffff157224 */ /* 0x000fca00078e0006 */
[----:B------:R0:W-:Y:S02]  /*4d7a0*/  STL.64 [R1+0x20b0], R20 ;  /* 0x0020b01401007387 */ /* 0x0001e40000100a00 */
[----:B0-----:R-:W-:Y:S02]  /*4d7b0*/  IMAD.MOV.U32 R20, RZ, RZ, R5 ;  /* 0x000000ffff147224 */ /* 0x001fe400078e0005 */
[----:B------:R-:W-:Y:S02]  /*4d7c0*/  IMAD.MOV.U32 R21, RZ, RZ, R4 ;  /* 0x000000ffff157224 */ /* 0x000fe400078e0004 */
[----:B------:R-:W-:Y:S03]  /*4d7d0*/  HMMA.16816.F32 R4, R16, R24, R8 ;  /* 0x000000181004723c */ /* 0x000fe60000001808 */
[----:B------:R-:W-:Y:S01]  /*4d7e0*/  STL.64 [R1+0x20c8], R20 ;  /* 0x0020c81401007387 */ /* 0x000fe20000100a00 */
[----:B------:R-:W2:Y:S11]  /*4d7f0*/  LDL.LU R8, [R1+0x2d0] ;  /* 0x0002d00001087983 */ /* 0x000eb60000300800 */
[----:B------:R-:W-:Y:S08]  /*4d800*/  @!UPT UIADD3 URZ, URZ, URZ, URZ ;  /* 0x0000003f3f3ff290 */ /* 0x000ff0000fffe03f */
[----:B------:R0:W-:Y:S01]  /*4d810*/  STL.64 [R1+0x1f0], R4 ;  /* 0x0001f00401007387 */ /* 0x0001e20000100a00 */
[----:B------:R1:W-:Y:S02]  /*4d820*/  STL.64 [R1+0x1f8], R6 ;  /* 0x0001f80601007387 */ /* 0x0003e40000100a00 */
[----:B------:R-:W2:Y:S02]  /*4d830*/  LDL.LU R9, [R1+0x2d4] ;  /* 0x0002d40001097983 */ /* 0x000ea40000300800 */
[----:B------:R-:W2:Y:S01]  /*4d840*/  LDL.LU R10, [R1+0x2d8] ;  /* 0x0002d800010a7983 */ /* 0x000ea20000300800 */
[----:B------:R-:W2:Y:S04]  /*4d850*/  LDL.LU R11, [R1+0x2dc] ;  /* 0x0002dc00010b7983 */ /* 0x000ea80000300800 */
[----:B0-----:R-:W4:Y:S01]  /*4d860*/  LDL.LU R4, [R1+0x1c0] ;  /* 0x0001c00001047983 */ /* 0x001f220000300800 */
[----:B------:R-:W4:Y:S02]  /*4d870*/  LDL.LU R5, [R1+0x1c4] ;  /* 0x0001c40001057983 */ /* 0x000f240000300800 */
[----:B-1----:R-:W4:Y:S02]  /*4d880*/  LDL.LU R6, [R1+0x1c8] ;  /* 0x0001c80001067983 */ /* 0x002f240000300800 */
[----:B------:R-:W4:Y:S01]  /*4d890*/  LDL.LU R7, [R1+0x1cc] ;  /* 0x0001cc0001077983 */ /* 0x000f220000300800 */
[----:B------:R-:W2:Y:S01]  /*4d8a0*/  LDL.LU R20, [R1+0xc0] ;  /* 0x0000c00001147983 */ /* 0x000ea20000300800 */
[----:B------:R-:W2:Y:S02]  /*4d8b0*/  LDL.LU R21, [R1+0xc4] ;  /* 0x0000c40001157983 */ /* 0x000ea40000300800 */
[----:B---3--:R-:W-:Y:S02]  /*4d8c0*/  STL.64 [R1+0x1fc0], R26 ;  /* 0x001fc01a01007387 */ /* 0x008fe40000100a00 */
[----:B------:R0:W-:Y:S02]  /*4d8d0*/  STL.64 [R1+0x1fb8], R24 ;  /* 0x001fb81801007387 */ /* 0x0001e40000100a00 */
[----:B0-----:R-:W-:-:S02]  /*4d8e0*/  IMAD.MOV.U32 R24, RZ, RZ, R12 ;  /* 0x000000ffff187224 */ /* 0x001fc400078e000c */
[----:B------:R-:W-:Y:S01]  /*4d8f0*/  IMAD.MOV.U32 R25, RZ, RZ, R13 ;  /* 0x000000ffff197224 */ /* 0x000fe200078e000d */
[----:B------:R-:W2:Y:S01]  /*4d900*/  LDL.LU R12, [R1+0x2100] ;  /* 0x00210000010c7983 */ /* 0x000ea20000300800 */
[----:B------:R-:W2:Y:S03]  /*4d910*/  LDL.LU R13, [R1+0x20fc] ;  /* 0x0020fc00010d7983 */ /* 0x000ea60000300800 */
[----:B------:R0:W-:Y:S04]  /*4d920*/  STL.64 [R1+0x2090], R24 ;  /* 0x0020901801007387 */ /* 0x0001e80000100a00 */
[----:B0-----:R-:W3:Y:S01]  /*4d930*/  LDL.LU R24, [R1+0x180] ;  /* 0x0001800001187983 */ /* 0x001ee20000300800 */
[----:B------:R-:W3:Y:S02]  /*4d940*/  LDL.LU R25, [R1+0x184] ;  /* 0x0001840001197983 */ /* 0x000ee40000300800 */
[----:B------:R-:W2:Y:S02]  /*4d950*/  LDL.LU R26, [R1+0x188] ;  /* 0x00018800011a7983 */ /* 0x000ea40000300800 */
[----:B------:R-:W2:Y:S02]  /*4d960*/  LDL.LU R27, [R1+0x18c] ;  /* 0x00018c00011b7983 */ /* 0x000ea40000300800 */
[----:B--2---:R-:W-:Y:S01]  /*4d970*/  STL.64 [R1+0x20a8], R26 ;  /* 0x0020a81a01007387 */ /* 0x004fe20000100a00 */
[----:B---3--:R0:W-:Y:S03]  /*4d980*/  STL.64 [R1+0x20a0], R24 ;  /* 0x0020a01801007387 */ /* 0x0081e60000100a00 */
[----:B0-----:R-:W2:Y:S01]  /*4d990*/  LDL.LU R24, [R1+0x190] ;  /* 0x0001900001187983 */ /* 0x001ea20000300800 */
[----:B------:R-:W2:Y:S02]  /*4d9a0*/  LDL.LU R25, [R1+0x194] ;  /* 0x0001940001197983 */ /* 0x000ea40000300800 */
[----:B------:R-:W3:Y:S02]  /*4d9b0*/  LDL.LU R26, [R1+0x198] ;  /* 0x00019800011a7983 */ /* 0x000ee40000300800 */
[----:B------:R-:W3:Y:S01]  /*4d9c0*/  LDL.LU R27, [R1+0x19c] ;  /* 0x00019c00011b7983 */ /* 0x000ee20000300800 */
[C---:B------:R-:W-:Y:S01]  /*4d9d0*/  HMMA.16816.F32 R8, R16.reuse, R12, R8 ;  /* 0x0000000c1008723c */ /* 0x040fe20000001808 */
[----:B---3--:R-:W-:Y:S01]  /*4d9e0*/  STL.64 [R1+0x20c0], R26 ;  /* 0x0020c01a01007387 */ /* 0x008fe20000100a00 */
[----:B--2---:R0:W-:Y:S03]  /*4d9f0*/  STL.64 [R1+0x20b8], R24 ;  /* 0x0020b81801007387 */ /* 0x0041e60000100a00 */
        /* <DEDUP_REMOVED lines=12> */
[----:B0-----:R-:W3:Y:S01]  /*4dac0*/  LDL.LU R10, [R1+0x20f8] ;  /* 0x0020f800010a7983 */ /* 0x001ee20000300800 */
[----:B------:R-:W4:Y:S02]  /*4dad0*/  LDL.LU.64 R8, [R1+0x20f0] ;  /* 0x0020f00001087983 */ /* 0x000f240000300a00 */
[----:B------:R-:W-:Y:S01]  /*4dae0*/  STL.64 [R1+0x1fc8], R12 ;  /* 0x001fc80c01007387 */ /* 0x000fe20000100a00 */
[----:B----4-:R-:W-:Y:S01]  /*4daf0*/  HMMA.16816.F32 R16, R16, R8, R4 ;  /* 0x000000081010723c */ /* 0x010fe20000001804 */
[----:B------:R-:W2:Y:S01]  /*4db00*/  LDL.LU.64 R6, [R1+0x20e8] ;  /* 0x0020e80001067983 */ /* 0x000ea20000300a00 */
[----:B------:R-:W2:Y:S11]  /*4db10*/  LDL.LU.64 R4, [R1+0x20e0] ;  /* 0x0020e00001047983 */ /* 0x000eb60000300a00 */
[----:B------:R-:W-:Y:S10]  /*4db20*/  @!UPT UIADD3 URZ, URZ, URZ, URZ ;  /* 0x0000003f3f3ff290 */ /* 0x000ff4000fffe03f */
[----:B------:R-:W-:Y:S01]  /*4db30*/  STL.64 [R1+0x1c0], R16 ;  /* 0x0001c01001007387 */ /* 0x000fe20000100a00 */
[----:B------:R-:W-:Y:S02]  /*4db40*/  STL.64 [R1+0x1c8], R18 ;  /* 0x0001c81201007387 */ /* 0x000fe40000100a00 */
[----:B---3--:R-:W0:Y:S02]  /*4db50*/  LDSM.16.MT88.4 R16, [R10+0x11c00] ;  /* 0x011c00000a10783b */ /* 0x008e240000004200 */
[----:B0-----:R-:W-:Y:S02]  /*4db60*/  STL.64 [R1+0x1e50], R18 ;  /* 0x001e501201007387 */ /* 0x001fe40000100a00 */
[----:B------:R0:W-:Y:S02]  /*4db70*/  STL.64 [R1+0x1e48], R16 ;  /* 0x001e481001007387 */ /* 0x0001e40000100a00 */
[----:B0-----:R-:W3:Y:S01]  /*4db80*/  LDL.LU R16, [R1+0x160] ;  /* 0x0001600001107983 */ /* 0x001ee20000300800 */
[----:B------:R-:W3:Y:S02]  /*4db90*/  LDL.LU R17, [R1+0x164] ;  /* 0x0001640001117983 */ /* 0x000ee40000300800 */
[----:B------:R-:W3:Y:S02]  /*4dba0*/  LDL.LU R18, [R1+0x168] ;  /* 0x0001680001127983 */ /* 0x000ee40000300800 */
[----:B------:R-:W3:Y:S01]  /*4dbb0*/  LDL.LU R19, [R1+0x16c] ;  /* 0x00016c0001137983 */ /* 0x000ee20000300800 */
[C---:B--2---:R-:W-:Y:S01]  /*4dbc0*/  HMMA.16816.F32 R20, R4.reuse, R20, R24 ;  /* 0x000000140414723c */ /* 0x044fe20000001818 */
[----:B------:R-:W2:Y:S01]  /*4dbd0*/  LDL.LU.64 R26, [R1+0x20d8] ;  /* 0x0020d800011a7983 */ /* 0x000ea20000300a00 */
[----:B------:R-:W2:Y:S11]  /*4dbe0*/  LDL.LU.64 R24, [R1+0x20d0] ;  /* 0x0020d00001187983 */ /* 0x000eb60000300a00 */
[----:B------:R-:W-:Y:S10]  /*4dbf0*/  @!UPT UIADD3 URZ, URZ, URZ, URZ ;  /* 0x0000003f3f3ff290 */ /* 0x000ff4000fffe03f */
        /* <DEDUP_REMOVED lines=21> */
[----:B------:R-:W3:Y:S11]  /*4dd50*/  LDL.LU.64 R24, [R1+0x2090] ;  /* 0x0020900001187983 */ /* 0x000ef60000300a00 */
[----:B------:R-:W-:Y:S11]  /*4dd60*/  @!UPT UIADD3 URZ, URZ, URZ, URZ ;  /* 0x0000003f3f3ff290 */ /* 0x000ff6000fffe03f */
[----:B------:R-:W-:Y:S02]  /*4dd70*/  IMAD.MOV.U32 R10, RZ, RZ, R23 ;  /* 0x000000ffff0a7224 */ /* 0x000fe400078e0017 */
[----:B------:R-:W-:Y:S01]  /*4dd80*/  IMAD.MOV.U32 R11, RZ, RZ, R22 ;  /* 0x000000ffff0b7224 */ /* 0x000fe200078e0016 */
[----:B------:R0:W-:Y:S01]  /*4dd90*/  STL.64 [R1+0x180], R20 ;  /* 0x0001801401007387 */ /* 0x0001e20000100a00 */
[----:B------:R-:W2:Y:S03]  /*4dda0*/  LDL.LU.64 R22, [R1+0x2088] ;  /* 0x0020880001167983 */ /* 0x000ea60000300a00 */
[----:B0-----:R-:W2:Y:S01]  /*4ddb0*/  LDL.LU.64 R20, [R1+0x2080] ;  /* 0x0020800001147983 */ /* 0x001ea20000300a00 */
[----:B------:R-:W-:Y:S02]  /*4ddc0*/  STL [R1+0x1e6c], R10 ;  /* 0x001e6c0a01007387 */ /* 0x000fe40000100800 */
[----:B------:R-:W-:Y:S02]  /*4ddd0*/  STL [R1+0x1e68], R11 ;  /* 0x001e680b01007387 */ /* 0x000fe40000100800 */
[----:B------:R0:W-:Y:S02]  /*4dde0*/  STL.64 [R1+0x1fa0], R8 ;  /* 0x001fa00801007387 */ /* 0x0001e40000100a00 */
[----:B0-----:R-:W2:Y:S01]  /*4ddf0*/  LDL.LU R8, [R1+0x80] ;  /* 0x0000800001087983 */ /* 0x001ea20000300800 */
[----:B------:R-:W2:Y:S02]  /*4de00*/  LDL.LU R9, [R1+0x84] ;  /* 0x0000840001097983 */ /* 0x000ea40000300800 */
[C---:B--2---:R-:W-:Y:S01]  /*4de10*/  HMMA.16816.F32 R8, R4.reuse, R8, R20 ;  /* 0x000000080408723c */ /* 0x044fe20000001814 */
[----:B------:R-:W2:Y:S01]  /*4de20*/  LDL.LU.64 R22, [R1+0x2078] ;  /* 0x0020780001167983 */ /* 0x000ea20000300a00 */
[----:B------:R-:W4:Y:S11]  /*4de30*/  LDL.LU.64 R20, [R1+0x2070] ;  /* 0x0020700001147983 */ /* 0x000f360000300a00 */
[----:B------:R-:W-:Y:S10]  /*4de40*/  @!UPT UIADD3 URZ, URZ, URZ, URZ ;  /* 0x0000003f3f3ff290 */ /* 0x000ff4000fffe03f */
[----:B------:R-:W-:Y:S01]  /*4de50*/  STL.64 [R1+0x170], R8 ;  /* 0x0001700801007387 */ /* 0x000fe20000100a00 */
[----:B------:R3:W-:Y:S02]  /*4de60*/  STL.64 [R1+0x178], R10 ;  /* 0x0001780a01007387 */ /* 0x0007e40000100a00 */
[----:B---3--:R-:W-:Y:S07]  /*4de70*/  HMMA.16816.F32 R8, R4, R24, R16 ;  /* 0x000000180408723c */ /* 0x008fee0000001810 */
[----:B------:R-:W-:Y:S11]  /*4de80*/  IMAD.MOV.U32 R25, RZ, RZ, R3 ;  /* 0x000000ffff197224 */ /* 0x000ff600078e0003 */
[----:B------:R-:W-:Y:S06]  /*4de90*/  @!UPT UIADD3 URZ, URZ, URZ, URZ ;  /* 0x0000003f3f3ff290 */ /* 0x000fec000fffe03f */
[----:B------:R-:W-:Y:S02]  /*4dea0*/  IMAD.MOV.U32 R19, RZ, RZ, R8 ;  /* 0x000000ffff137224 */ /* 0x000fe400078e0008 */
[----:B------:R-:W-:Y:S01]  /*4deb0*/  IMAD.MOV.U32 R18, RZ, RZ, R9 ;  /* 0x000000ffff127224 */ /* 0x000fe200078e0009 */
[----:B------:R-:W3:Y:S01]  /*4dec0*/  LDL.LU R8, [R1+0xd0] ;  /* 0x0000d00001087983 */ /* 0x000ee20000300800 */
[----:B------:R-:W-:Y:S02]  /*4ded0*/  IMAD.MOV.U32 R17, RZ, RZ, R10 ;  /* 0x000000ffff117224 */ /* 0x000fe400078e000a */
[----:B------:R-:W3:Y:S02]  /*4dee0*/  LDL.LU R9, [R1+0xd4] ;  /* 0x0000d40001097983 */ /* 0x000ee40000300800 */
[----:B------:R-:W-:Y:S01]  /*4def0*/  IMAD.MOV.U32 R16, RZ, RZ, R11 ;  /* 0x000000ffff107224 */ /* 0x000fe200078e000b */
[----:B------:R-:W2:Y:S01]  /*4df00*/  LDL.LU R10, [R1+0xd8] ;  /* 0x0000d800010a7983 */ /* 0x000ea20000300800 */
[----:B------:R-:W2:Y:S02]  /*4df10*/  LDL.LU R11, [R1+0xdc] ;  /* 0x0000dc00010b7983 */ /* 0x000ea40000300800 */
[----:B----4-:R-:W-:-:S02]  /*4df20*/  IMAD.MOV.U32 R24, RZ, RZ, R21 ;  /* 0x000000ffff187224 */ /* 0x010fc400078e0015 */
[----:B------:R-:W4:Y:S01]  /*4df30*/  LDL.LU R21, [R1+0x206c] ;  /* 0x00206c0001157983 */ /* 0x000f220000300800 */
[----:B------:R-:W2:Y:S02]  /*4df40*/  LDL.LU R3, [R1+0x2068] ;  /* 0x0020680001037983 */ /* 0x000ea40000300800 */
[----:B------:R0:W-:Y:S02]  /*4df50*/  STL.64 [R1+0x1fd0], R24 ;  /* 0x001fd01801007387 */ /* 0x0001e40000100a00 */
[----:B0-----:R-:W-:Y:S02]  /*4df60*/  IMAD.MOV.U32 R24, RZ, RZ, R15 ;  /* 0x000000ffff187224 */ /* 0x001fe400078e000f */
[----:B------:R-:W-:-:S05]  /*4df70*/  IMAD.MOV.U32 R25, RZ, RZ, R14 ;  /* 0x000000ffff197224 */ /* 0x000fca00078e000e */
[----:B------:R0:W-:Y:S01]  /*4df80*/  STL.64 [R1+0x1fe8], R24 ;  /* 0x001fe81801007387 */ /* 0x0001e20000100a00 */
[----:B------:R-:W2:Y:S02]  /*4df90*/  LDL.LU R12, [R1+0xf0] ;  /* 0x0000f000010c7983 */ /* 0x000ea40000300800 */
[----:B------:R-:W2:Y:S02]  /*4dfa0*/  LDL.LU R13, [R1+0xf4] ;  /* 0x0000f400010d7983 */ /* 0x000ea40000300800 */
[----:B------:R-:W2:Y:S01]  /*4dfb0*/  LDL.LU R14, [R1+0xf8] ;  /* 0x0000f800010e7983 */ /* 0x000ea20000300800 */
[----:B------:R-:W2:Y:S01]  /*4dfc0*/  LDL.LU R15, [R1+0xfc] ;  /* 0x0000fc00010f7983 */ /* 0x000ea20000300800 */
[----:B0-----:R-:W-:Y:S02]  /*4dfd0*/  IMAD.MOV.U32 R24, RZ, RZ, R2 ;  /* 0x000000ffff187224 */ /* 0x001fe400078e0002 */
        /* <DEDUP_REMOVED lines=24> */
[----:B----4-:R-:W-:Y:S02]  /*4e160*/  IMAD.MOV.U32 R24, RZ, RZ, R21 ;  /* 0x000000ffff187224 */ /* 0x010fe400078e0015 */
[----:B------:R-:W-:-:S05]  /*4e170*/  IMAD.MOV.U32 R25, RZ, RZ, R20 ;  /* 0x000000ffff197224 */ /* 0x000fca00078e0014 */
[----:B------:R3:W-:Y:S02]  /*4e180*/  STL.64 [R1+0x2038], R24 ;  /* 0x0020381801007387 */ /* 0x0007e40000100a00 */
[----:B---3--:R-:W-:Y:S02]  /*4e190*/  IMAD.MOV.U32 R24, RZ, RZ, R2 ;  /* 0x000000ffff187224 */ /* 0x008fe400078e0002 */
[----:B------:R-:W-:Y:S01]  /*4e1a0*/  IMAD.MOV.U32 R25, RZ, RZ, R3 ;  /* 0x000000ffff197224 */ /* 0x000fe200078e0003 */
[----:B------:R-:W3:Y:S01]  /*4e1b0*/  LDL.LU R2, [R1+0x2054] ;  /* 0x0020540001027983 */ /* 0x000ee20000300800 */
[----:B------:R-:W4:Y:S03]  /*4e1c0*/  LDL.LU R3, [R1+0x2050] ;  /* 0x0020500001037983 */ /* 0x000f260000300800 */
[----:B--2---:R-:W-:Y:S01]  /*4e1d0*/  STL.64 [R1+0x2010], R14 ;  /* 0x0020100e01007387 */ /* 0x004fe20000100a00 */
        /* <DEDUP_REMOVED lines=17> */
[----:B------:R-:W-:Y:S01]  /*4e2f0*/  STL.64 [R1+0x1fb0], R10 ;  /* 0x001fb00a01007387 */ /* 0x000fe20000100a00 */
[----:B------:R0:W-:Y:S03]  /*4e300*/  STL.64 [R1+0x1fa8], R8 ;  /* 0x001fa80801007387 */ /* 0x0001e60000100a00 */
        /* <DEDUP_REMOVED lines=8> */
[----:B------:R0:W-:Y:S01]  /*4e390*/  STL [R1+0x1e7c], R16 ;  /* 0x001e7c1001007387 */ /* 0x0001e20000100800 */
[----:B------:R1:W-:Y:S02]  /*4e3a0*/  STL [R1+0x1e78], R17 ;  /* 0x001e781101007387 */ /* 0x0003e40000100800 */
[----:B------:R4:W-:Y:S02]  /*4e3b0*/  STL [R1+0x1e74], R18 ;  /* 0x001e741201007387 */ /* 0x0009e40000100800 */
[----:B------:R4:W-:Y:S01]  /*4e3c0*/  STL [R1+0x1e70], R19 ;  /* 0x001e701301007387 */ /* 0x0009e20000100800 */
[----:B0-----:R-:W3:Y:S01]  /*4e3d0*/  LDL.LU R16, [R1+0x140] ;  /* 0x0001400001107983 */ /* 0x001ee20000300800 */
[----:B-1----:R-:W3:Y:S02]  /*4e3e0*/  LDL.LU R17, [R1+0x144] ;  /* 0x0001440001117983 */ /* 0x002ee40000300800 */
[----:B----4-:R-:W3:Y:S02]  /*4e3f0*/  LDL.LU R18, [R1+0x148] ;  /* 0x0001480001127983 */ /* 0x010ee40000300800 */
[----:B------:R-:W3:Y:S01]  /*4e400*/  LDL.LU R19, [R1+0x14c] ;  /* 0x00014c0001137983 */ /* 0x000ee20000300800 */
[C---:B--2---:R-:W-:Y:S01]  /*4e410*/  HMMA.16816.F32 R24, R4.reuse, R24, R12 ;  /* 0x000000180418723c */ /* 0x044fe2000000180c */
[----:B------:R-:W2:Y:S01]  /*4e420*/  LDL.LU.64 R14, [R1+0x2048] ;  /* 0x00204800010e7983 */ /* 0x000ea20000300a00 */
[----:B------:R-:W2:Y:S11]  /*4e430*/  LDL.LU.64 R12, [R1+0x2040] ;  /* 0x00204000010c7983 */ /* 0x000eb60000300a00 */
[----:B------:R-:W-:Y:S10]  /*4e440*/  @!UPT UIADD3 URZ, URZ, URZ, URZ ;  /* 0x0000003f3f3ff290 */ /* 0x000ff4000fffe03f */
[----:B------:R0:W-:Y:S01]  /*4e450*/  STL.64 [R1+0x150], R24 ;  /* 0x0001501801007387 */ /* 0x0001e20000100a00 */
[----:B------:R3:W-:Y:S03]  /*4e460*/  STL.64 [R1+0x158], R26 ;  /* 0x0001581a01007387 */ /* 0x0007e60000100a00 */
[----:B0-----:R-:W3:Y:S02]  /*4e470*/  LDL.LU.64 R24, [R1+0x2038] ;  /* 0x0020380001187983 */ /* 0x001ee40000300a00 */
[----:B---3--:R-:W-:Y:S11]  /*4e480*/  HMMA.16816.F32 R24, R4, R24, R16 ;  /* 0x000000180418723c */ /* 0x008ff60000001810 */
[----:B------:R-:W-:Y:S11]  /*4e490*/  @!UPT UIADD3 URZ, URZ, URZ, URZ ;  /* 0x0000003f3f3ff290 */ /* 0x000ff6000fffe03f */
[----:B------:R-:W-:Y:S01]  /*4e4a0*/  @!UPT UIADD3 URZ, URZ, URZ, URZ ;  /* 0x0000003f3f3ff290 */ /* 0x000fe2000fffe03f */
[----:B------:R0:W-:Y:S01]  /*4e4b0*/  STL [R1+0x140], R24 ;  /* 0x0001401801007387 */ /* 0x0001e20000100800 */
[----:B------:R-:W-:-:S03]  /*4e4c0*/  IMAD.MOV.U32 R16, RZ, RZ, R25 ;  /* 0x000000ffff107224 */ /* 0x000fc600078e0019 */
[----:B0-----:R-:W2:Y:S01]  /*4e4d0*/  LDL.LU.64 R24, [R1+0x2030] ;  /* 0x0020300001187983 */ /* 0x001ea20000300a00 */
[----:B------:R-:W-:Y:S02]  /*4e4e0*/  IMAD.MOV.U32 R17, RZ, RZ, R26 ;  /* 0x000000ffff117224 */ /* 0x000fe400078e001a */
[----:B------:R-:W-:-:S03]  /*4e4f0*/  IMAD.MOV.U32 R18, RZ, RZ, R27 ;  /* 0x000000ffff127224 */ /* 0x000fc600078e001b */
[----:B------:R-:W-:Y:S01]  /*4e500*/  STL [R1+0x1e88], R17 ;  /* 0x001e881101007387 */ /* 0x000fe20000100800 */
[----:B------:R0:W-:Y:S02]  /*4e510*/  STL [R1+0x1e84], R16 ;  /* 0x001e841001007387 */ /* 0x0001e40000100800 */
[----:B------:R1:W-:Y:S01]  /*4e520*/  STL [R1+0x1e80], R18 ;  /* 0x001e801201007387 */ /* 0x0003e20000100800 */
[----:B0-----:R-:W3:Y:S01]  /*4e530*/  LDL.LU R16, [R1+0x2c0] ;  /* 0x0002c00001107983 */ /* 0x001ee20000300800 */
[----:B------:R-:W3:Y:S02]  /*4e540*/  LDL.LU R17, [R1+0x2c4] ;  /* 0x0002c40001117983 */ /* 0x000ee40000300800 */
[----:B-1----:R-:W3:Y:S02]  /*4e550*/  LDL.LU R18, [R1+0x2c8] ;  /* 0x0002c80001127983 */ /* 0x002ee40000300800 */
        /* <DEDUP_REMOVED lines=30> */
[----:B------:R-:W2:Y:S11]  /*4e740*/  LDL.LU.64 R12, [R1+0x1fc8] ;  /* 0x001fc800010c7983 */ /* 0x000eb60000300a00 */
[----:B------:R-:W-:Y:S10]  /*4e750*/  @!UPT UIADD3 URZ, URZ, URZ, URZ ;  /* 0x0000003f3f3ff290 */ /* 0x000ff4000fffe03f */
[----:B------:R-:W-:Y:S01]  /*4e760*/  STL.64 [R1+0xf0], R24 ;  /* 0x0000f01801007387 */ /* 0x000fe20000100a00 */
[----:B------:R0:W-:Y:S03]  /*4e770*/  STL.64 [R1+0xf8], R26 ;  /* 0x0000f81a01007387 */ /* 0x0001e60000100a00 */
[----:B0-----:R-:W4:Y:S01]  /*4e780*/  LDL.LU.64 R26, [R1+0x1fc0] ;  /* 0x001fc000011a7983 */ /* 0x001f220000300a00 */
[----:B------:R-:W2:Y:S02]  /*4e790*/  LDL.LU.64 R24, [R1+0x1fb8] ;  /* 0x001fb80001187983 */ /* 0x000ea40000300a00 */
[C---:B--2---:R-:W-:Y:S11]  /*4e7a0*/  HMMA.16816.F32 R8, R4.reuse, R24, R8 ;  /* 0x000000180408723c */ /* 0x044ff60000001808 */
[----:B------:R-:W-:Y:S11]  /*4e7b0*/  @!UPT UIADD3 URZ, URZ, URZ, URZ ;  /* 0x0000003f3f3ff290 */ /* 0x000ff6000fffe03f */
[----:B------:R-:W-:Y:S01]  /*4e7c0*/  @!UPT UIADD3 URZ, URZ, URZ, URZ ;  /* 0x0000003f3f3ff290 */ /* 0x000fe2000fffe03f */
[----:B------:R0:W-:Y:S01]  /*4e7d0*/  STL.64 [R1+0xe0], R8 ;  /* 0x0000e00801007387 */ /* 0x0001e20000100a00 */
[----:B------:R-:W-:Y:S02]  /*4e7e0*/  IMAD.MOV.U32 R14, RZ, RZ, R10 ;  /* 0x000000ffff0e7224 */ /* 0x000fe400078e000a */
[----:B------:R-:W-:Y:S02]  /*4e7f0*/  IMAD.MOV.U32 R15, RZ, RZ, R11 ;  /* 0x000000ffff0f7224 */ /* 0x000fe400078e000b */
[----:B------:R-:W2:Y:S04]  /*4e800*/  LDL.LU.64 R10, [R1+0x1fb0] ;  /* 0x001fb000010a7983 */ /* 0x000ea80000300a00 */
[----:B0-----:R-:W2:Y:S01]  /*4e810*/  LDL.LU.64 R8, [R1+0x1fa8] ;  /* 0x001fa80001087983 */ /* 0x001ea20000300a00 */
[----:B----4-:R-:W-:Y:S02]  /*4e820*/  STL.64 [R1+0x1f80], R26 ;  /* 0x001f801a01007387 */ /* 0x010fe40000100a00 */
[----:B------:R-:W4:Y:S01]  /*4e830*/  LDL.LU R24, [R1+0x2b0] ;  /* 0x0002b00001187983 */ /* 0x000f220000300800 */
[----:B--2---:R-:W-:Y:S11]  /*4e840*/  HMMA.16816.F32 R8, R4, R12, R8 ;  /* 0x0000000c0408723c */ /* 0x004ff60000001808 */
[----:B------:R-:W-:Y:S11]  /*4e850*/  @!UPT UIADD3 URZ, URZ, URZ, URZ ;  /* 0x0000003f3f3ff290 */ /* 0x000ff6000fffe03f */
[----:B------:R-:W-:Y:S01]  /*4e860*/  @!UPT UIADD3 URZ, URZ, URZ, URZ ;  /* 0x0000003f3f3ff290 */ /* 0x000fe2000fffe03f */
        /* <DEDUP_REMOVED lines=8> */
[----:B--2---:R-:W-:Y:S01]  /*4e8f0*/  HMMA.16816.F32 R4, R4, R8, R20 ;  /* 0x000000080404723c */ /* 0x004fe20000001814 */
[----:B------:R-:W3:Y:S01]  /*4e900*/  LDL.LU.64 R22, [R1+0x1f98] ;  /* 0x001f980001167983 */ /* 0x000ee20000300a00 */
[----:B------:R-:W3:Y:S11]  /*4e910*/  LDL.LU.64 R20, [R1+0x1f90] ;  /* 0x001f900001147983 */ /* 0x000ef60000300a00 */
[----:B------:R-:W-:Y:S10]  /*4e920*/  @!UPT UIADD3 URZ, URZ, URZ, URZ ;  /* 0x0000003f3f3ff290 */ /* 0x000ff4000fffe03f */
[----:B------:R0:W-:Y:S01]  /*4e930*/  STL.64 [R1+0x1d08], R6 ;  /* 0x001d080601007387 */ /* 0x0001e20000100a00 */
[----:B------:R-:W-:Y:S03]  /*4e940*/  STL.64 [R1+0x1d00], R4 ;  /* 0x001d000401007387 */ /* 0x000fe60000100a00 */
[----:B0-----:R-:W3:Y:S01]  /*4e950*/  LDL.LU.64 R6, [R1+0xc8] ;  /* 0x0000c80001067983 */ /* 0x001ee20000300a00 */
[----:B------:R-:W-:Y:S01]  /*4e960*/  IMAD.MOV.U32 R25, RZ, RZ, R3 ;  /* 0x000000ffff197224 */ /* 0x000fe200078e0003 */
[----:B---3--:R-:W-:Y:S11]  /*4e970*/  HMMA.16816.F32 R16, R20, R6, R16 ;  /* 0x000000061410723c */ /* 0x008ff60000001810 */
[----:B------:R-:W-:Y:S11]  /*4e980*/  @!UPT UIADD3 URZ, URZ, URZ, URZ ;  /* 0x0000003f3f3ff290 */ /* 0x000ff6000fffe03f */
[----:B------:R-:W-:Y:S01]  /*4e990*/  @!UPT UIADD3 URZ, URZ, URZ, URZ ;  /* 0x0000003f3f3ff290 */ /* 0x000fe2000fffe03f */
[----:B------:R0:W-:Y:S01]  /*4e9a0*/  STL.64 [R1+0x4f0], R16 ;  /* 0x0004f01001007387 */ /* 0x0001e20000100a00 */
[----:B------:R1:W-:Y:S02]  /*4e9b0*/  STL.64 [R1+0x4f8], R18 ;  /* 0x0004f81201007387 */ /* 0x0003e40000100a00 */
[----:B------:R-:W-:Y:S02]  /*4e9c0*/  IMAD.MOV.U32 R3, RZ, RZ, R16 ;  /* 0x000000ffff037224 */ /* 0x000fe400078e0010 */
[----:B------:R-:W-:Y:S01]  /*4e9d0*/  IMAD.MOV.U32 R12, RZ, RZ, R19 ;  /* 0x000000ffff0c7224 */ /* 0x000fe200078e0013 */
[----:B0-----:R-:W2:Y:S01]  /*4e9e0*/  LDL.LU R16, [R1+0x290] ;  /* 0x0002900001107983 */ /* 0x001ea20000300800 */
[----:B------:R-:W2:Y:S02]  /*4e9f0*/  LDL.LU R17, [R1+0x294] ;  /* 0x0002940001117983 */ /* 0x000ea40000300800 */
[----:B-1----:R-:W3:Y:S02]  /*4ea00*/  LDL.LU R18, [R1+0x298] ;  /* 0x0002980001127983 */ /* 0x002ee40000300800 */
[----:B------:R-:W3:Y:S02]  /*4ea10*/  LDL.LU R19, [R1+0x29c] ;  /* 0x00029c0001137983 */ /* 0x000ee40000300800 */
[----:B---3--:R0:W-:Y:S01]  /*4ea20*/  STL.64 [R1+0x1f78], R18 ;  /* 0x001f781201007387 */ /* 0x0081e20000100a00 */
[----:B--2---:R-:W-:Y:S03]  /*4ea30*/  STL.64 [R1+0x1f70], R16 ;  /* 0x001f701001007387 */ /* 0x004fe60000100a00 */
[----:B0-----:R-:W2:Y:S01]  /*4ea40*/  LDL.LU.64 R18, [R1+0xa8] ;  /* 0x0000a80001127983 */ /* 0x001ea20000300a00 */
[----:B------:R-:W-:-:S02]  /*4ea50*/  IMAD.MOV.U32 R9, RZ, RZ, R6 ;  /* 0x000000ffff097224 */ /* 0x000fc400078e0006 */
[----:B------:R-:W-:Y:S01]  /*4ea60*/  IMAD.MOV.U32 R8, RZ, RZ, R7 ;  /* 0x000000ffff087224 */ /* 0x000fe200078e0007 */
[----:B--2---:R0:W-:Y:S04]  /*4ea70*/  STL.64 [R1+0x1f88], R18 ;  /* 0x001f881201007387 */ /* 0x0041e80000100a00 */
[----:B0-----:R-:W4:Y:S01]  /*4ea80*/  LDL.LU.64 R18, [R1+0xb8] ;  /* 0x0000b80001127983 */ /* 0x001f220000300a00 */
[----:B------:R-:W2:Y:S03]  /*4ea90*/  LDL.LU.64 R6, [R1+0x78] ;  /* 0x0000780001067983 */ /* 0x000ea60000300a00 */
[----:B--2---:R0:W-:Y:S01]  /*4eaa0*/  STL.64 [R1+0x1f50], R6 ;  /* 0x001f500601007387 */ /* 0x0041e20000100a00 */
[----:B------:R-:W2:Y:S02]  /*4eab0*/  LDL.LU R4, [R1+0x2a0] ;  /* 0x0002a00001047983 */ /* 0x000ea40000300800 */
[----:B------:R-:W2:Y:S01]  /*4eac0*/  LDL.LU R5, [R1+0x2a4] ;  /* 0x0002a40001057983 */ /* 0x000ea20000300800 */
[----:B----4-:R-:W-:Y:S01]  /*4ead0*/  HMMA.16816.F32 R24, R20, R18, R24 ;  /* 0x000000121418723c */ /* 0x010fe20000001818 */
[----:B------:R-:W-:Y:S01]  /*4eae0*/  IMAD.MOV.U32 R11, RZ, RZ, R18 ;  /* 0x000000ffff0b7224 */ /* 0x000fe200078e0012 */
[----:B0-----:R-:W2:Y:S01]  /*4eaf0*/  LDL.LU R6, [R1+0x2a8] ;  /* 0x0002a80001067983 */ /* 0x001ea20000300800 */
[----:B------:R-:W2:Y:S02]  /*4eb00*/  LDL.LU R7, [R1+0x2ac] ;  /* 0x0002ac0001077983 */ /* 0x000ea40000300800 */
[----:B------:R-:W-:Y:S02]  /*4eb10*/  STL [R1+0x1e98], R8 ;  /* 0x001e980801007387 */ /* 0x000fe40000100800 */
[----:B------:R-:W-:Y:S01]  /*4eb20*/  STL [R1+0x1e94], R9 ;  /* 0x001e940901007387 */ /* 0x000fe20000100800 */
[----:B------:R0:W-:Y:S01]  /*4eb30*/  STL [R1+0x1acc], R3 ;  /* 0x001acc0301007387 */ /* 0x0001e20000100800 */
[----:B------:R-:W-:Y:S02]  /*4eb40*/  STL [R1+0x1ac8], R12 ;  /* 0x001ac80c01007387 */ /* 0x000fe40000100800 */
[----:B0-----:R-:W-:-:S02]  /*4eb50*/  IMAD.MOV.U32 R3, RZ, RZ, R19 ;  /* 0x000000ffff037224 */ /* 0x001fc400078e0013 */
[----:B------:R-:W2:Y:S10]  /*4eb60*/  LDL.LU.64 R18, [R1+0x1f88] ;  /* 0x001f880001127983 */ /* 0x000eb40000300a00 */
[----:B------:R-:W-:Y:S02]  /*4eb70*/  STL.64 [R1+0x4e0], R24 ;  /* 0x0004e01801007387 */ /* 0x000fe40000100a00 */
[----:B------:R0:W-:Y:S02]  /*4eb80*/  STL.64 [R1+0x4e8], R26 ;  /* 0x0004e81a01007387 */ /* 0x0001e40000100a00 */
[----:B0-----:R-:W3:Y:S01]  /*4eb90*/  LDL.LU.64 R26, [R1+0x1f80] ;  /* 0x001f8000011a7983 */ /* 0x001ee20000300a00 */
[----:B------:R-:W-:Y:S02]  /*4eba0*/  STL [R1+0x1ea0], R3 ;  /* 0x001ea00301007387 */ /* 0x000fe40000100800 */
[----:B------:R-:W-:Y:S02]  /*4ebb0*/  STL [R1+0x1e9c], R11 ;  /* 0x001e9c0b01007387 */ /* 0x000fe40000100800 */
[----:B------:R0:W-:Y:S01]  /*4ebc0*/  STL [R1+0x1ad0], R24 ;  /* 0x001ad01801007387 */ /* 0x0001e20000100800 */
[----:B--2---:R-:W-:Y:S01]  /*4ebd0*/  HMMA.16816.F32 R4, R20, R18, R4 ;  /* 0x000000121404723c */ /* 0x004fe20000001804 */
[----:B------:R-:W-:-:S02]  /*4ebe0*/  IMAD.MOV.U32 R10, RZ, RZ, R18 ;  /* 0x000000ffff0a7224 */ /* 0x000fc400078e0012 */
[----:B0-----:R-:W-:Y:S02]  /*4ebf0*/  IMAD.MOV.U32 R24, RZ, RZ, R19 ;  /* 0x000000ffff187224 */ /* 0x001fe400078e0013 */
[----:B------:R-:W2:Y:S01]  /*4ec00*/  LDL.LU.64 R18, [R1+0x1f78] ;  /* 0x001f780001127983 */ /* 0x000ea20000300a00 */
[----:B------:R-:W2:Y:S11]  /*4ec10*/  LDL.LU.64 R16, [R1+0x1f70] ;  /* 0x001f700001107983 */ /* 0x000eb60000300a00 */
[----:B------:R-:W-:Y:S06]  /*4ec20*/  @!UPT UIADD3 URZ, URZ, URZ, URZ ;  /* 0x0000003f3f3ff290 */ /* 0x000fec000fffe03f */
[----:B------:R-:W-:Y:S01]  /*4ec30*/  STL.64 [R1+0x4d0], R4 ;  /* 0x0004d00401007387 */ /* 0x000fe20000100a00 */
[----:B------:R-:W-:Y:S02]  /*4ec40*/  STL.64 [R1+0x4d8], R6 ;  /* 0x0004d80601007387 */ /* 0x000fe40000100a00 */
[----:B------:R0:W-:Y:S02]  /*4ec50*/  STL [R1+0x1ea4], R10 ;  /* 0x001ea40a01007387 */ /* 0x0001e40000100800 */
[----:B------:R-:W4:Y:S01]  /*4ec60*/  LDL.LU R8, [R1+0x270] ;  /* 0x0002700001087983 */ /* 0x000f220000300800 */
[----:B------:R-:W4:Y:S04]  /*4ec70*/  LDL.LU R9, [R1+0x274] ;  /* 0x0002740001097983 */ /* 0x000f280000300800 */
[----:B0-----:R-:W2:Y:S01]  /*4ec80*/  LDL.LU R10, [R1+0x278] ;  /* 0x00027800010a7983 */ /* 0x001ea20000300800 */
[----:B------:R-:W2:Y:S02]  /*4ec90*/  LDL.LU R11, [R1+0x27c] ;  /* 0x00027c00010b7983 */ /* 0x000ea40000300800 */
[----:B------:R-:W-:-:S02]  /*4eca0*/  IMAD.MOV.U32 R25, RZ, RZ, R4 ;  /* 0x000000ffff197224 */ /* 0x000fc400078e0004 */
[----:B------:R-:W-:Y:S02]  /*4ecb0*/  IMAD.MOV.U32 R13, RZ, RZ, R7 ;  /* 0x000000ffff0d7224 */ /* 0x000fe400078e0007 */
[----:B---3--:R-:W-:Y:S01]  /*4ecc0*/  IMAD.MOV.U32 R12, RZ, RZ, R26 ;  /* 0x000000ffff0c7224 */ /* 0x008fe200078e001a */
[----:B--2---:R0:W-:Y:S01]  /*4ecd0*/  STL.64 [R1+0x1f60], R10 ;  /* 0x001f600a01007387 */ /* 0x0041e20000100a00 */
[----:B----4-:R-:W-:Y:S03]  /*4ece0*/  STL.64 [R1+0x1f58], R8 ;  /* 0x001f580801007387 */ /* 0x010fe60000100a00 */
[----:B0-----:R-:W2:Y:S01]  /*4ecf0*/  LDL.LU.64 R10, [R1+0x98] ;  /* 0x00009800010a7983 */ /* 0x001ea20000300a00 */
[----:B------:R-:W-:Y:S02]  /*4ed00*/  STL [R1+0x1ad8], R25 ;  /* 0x001ad81901007387 */ /* 0x000fe40000100800 */
[----:B------:R0:W-:Y:S02]  /*4ed10*/  STL [R1+0x1ad4], R13 ;  /* 0x001ad40d01007387 */ /* 0x0001e40000100800 */
[----:B------:R-:W-:Y:S01]  /*4ed20*/  STL.64 [R1+0x1ef0], R14 ;  /* 0x001ef00e01007387 */ /* 0x000fe20000100a00 */
[----:B------:R-:W3:Y:S01]  /*4ed30*/  LDL.LU R26, [R1+0x1f6c] ;  /* 0x001f6c00011a7983 */ /* 0x000ee20000300800 */
[----:B0-----:R-:W-:-:S03]  /*4ed40*/  IMAD.MOV.U32 R13, RZ, RZ, R27 ;  /* 0x000000ffff0d7224 */ /* 0x001fc600078e001b */
[----:B------:R-:W3:Y:S01]  /*4ed50*/  LDL.LU R27, [R1+0x1f68] ;  /* 0x001f6800011b7983 */ /* 0x000ee20000300800 */
[----:B--2---:R-:W-:Y:S01]  /*4ed60*/  HMMA.16816.F32 R4, R20, R10, R16 ;  /* 0x0000000a1404723c */ /* 0x004fe20000001810 */
[----:B------:R-:W-:-:S06]  /*4ed70*/  IMAD.MOV.U32 R25, RZ, RZ, R11 ;  /* 0x000000ffff197224 */ /* 0x000fcc00078e000b */
[----:B------:R-:W-:Y:S02]  /*4ed80*/  IMAD.MOV.U32 R19, RZ, RZ, R10 ;  /* 0x000000ffff137224 */ /* 0x000fe400078e000a */
[----:B------:R-:W2:Y:S01]  /*4ed90*/  LDL.LU.64 R10, [R1+0x1f60] ;  /* 0x001f6000010a7983 */ /* 0x000ea20000300a00 */
[----:B------:R-:W2:Y:S11]  /*4eda0*/  LDL.LU.64 R8, [R1+0x1f58] ;  /* 0x001f580001087983 */ /* 0x000eb60000300a00 */
[----:B------:R-:W-:Y:S02]  /*4edb0*/  @!UPT UIADD3 URZ, URZ, URZ, URZ ;  /* 0x0000003f3f3ff290 */ /* 0x000fe4000fffe03f */
[----:B------:R-:W-:Y:S01]  /*4edc0*/  STL.64 [R1+0x4c0], R4 ;  /* 0x0004c00401007387 */ /* 0x000fe20000100a00 */
[----:B------:R0:W-:Y:S03]  /*4edd0*/  STL.64 [R1+0x4c8], R6 ;  /* 0x0004c80601007387 */ /* 0x0001e60000100a00 */
[----:B0-----:R-:W2:Y:S01]  /*4ede0*/  LDL.LU.64 R6, [R1+0x1f50] ;  /* 0x001f500001067983 */ /* 0x001ea20000300a00 */
[----:B---3--:R0:W-:Y:S02]  /*4edf0*/  STL.64 [R1+0x1ec0], R26 ;  /* 0x001ec01a01007387 */ /* 0x0081e40000100a00 */
[----:B------:R-:W-:Y:S01]  /*4ee00*/  STL.64 [R1+0x1eb8], R24 ;  /* 0x001eb81801007387 */ /* 0x000fe20000100a00 */
[----:B0-----:R-:W3:Y:S01]  /*4ee10*/  LDL.LU.64 R26, [R1+0x88] ;  /* 0x00008800011a7983 */ /* 0x001ee20000300a00 */
[----:B------:R-:W-:Y:S02]  /*4ee20*/  IMAD.MOV.U32 R14, RZ, RZ, R29 ;  /* 0x000000ffff0e7224 */ /* 0x000fe400078e001d */
[----:B------:R-:W-:-:S02]  /*4ee30*/  IMAD.MOV.U32 R15, RZ, RZ, R28 ;  /* 0x000000ffff0f7224 */ /* 0x000fc400078e001c */
[----:B------:R-:W-:-:S05]  /*4ee40*/  IMAD.MOV.U32 R28, RZ, RZ, R4 ;  /* 0x000000ffff1c7224 */ /* 0x000fca00078e0004 */
[----:B------:R-:W-:Y:S01]  /*4ee50*/  STL [R1+0x1adc], R28 ;  /* 0x001adc1c01007387 */ /* 0x000fe20000100800 */
[C---:B--2---:R-:W-:Y:S08]  /*4ee60*/  HMMA.16816.F32 R8, R20.reuse, R6, R8 ;  /* 0x000000061408723c */ /* 0x044ff00000001808 */
[----:B---3--:R-:W-:Y:S01]  /*4ee70*/  HMMA.16816.F32 R12, R20, R26, R12 ;  /* 0x0000001a140c723c */ /* 0x008fe2000000180c */
[----:B------:R-:W-:-:S02]  /*4ee80*/  IMAD.MOV.U32 R18, RZ, RZ, R26 ;  /* 0x000000ffff127224 */ /* 0x000fc400078e001a */
[----:B------:R-:W-:Y:S11]  /*4ee90*/  IMAD.MOV.U32 R16, RZ, RZ, R6 ;  /* 0x000000ffff107224 */ /* 0x000ff600078e0006 */
[----:B------:R-:W-:Y:S10]  /*4eea0*/  @!UPT UIADD3 URZ, URZ, URZ, URZ ;  /* 0x0000003f3f3ff290 */ /* 0x000ff4000fffe03f */
[----:B------:R-:W-:Y:S01]  /*4eeb0*/  IMAD.MOV.U32 R29, RZ, RZ, R12 ;  /* 0x000000ffff1d7224 */ /* 0x000fe200078e000c */
[----:B------:R0:W-:Y:S01]  /*4eec0*/  STL.64 [R1+0x4b0], R12 ;  /* 0x0004b00c01007387 */ /* 0x0001e20000100a00 */
[----:B------:R1:W-:Y:S03]  /*4eed0*/  STL.64 [R1+0x4b8], R14 ;  /* 0x0004b80e01007387 */ /* 0x0003e60000100a00 */
[----:B------:R-:W-:Y:S01]  /*4eee0*/  STL [R1+0x1ae0], R29 ;  /* 0x001ae01d01007387 */ /* 0x000fe20000100800 */
[----:B------:R-:W-:Y:S02]  /*4eef0*/  STL.64 [R1+0x4a0], R8 ;  /* 0x0004a00801007387 */ /* 0x000fe40000100a00 */
[----:B------:R-:W-:Y:S02]  /*4ef00*/  STL.64 [R1+0x4a8], R10 ;  /* 0x0004a80a01007387 */ /* 0x000fe40000100a00 */
[----:B------:R2:W-:Y:S01]  /*4ef10*/  STL.64 [R1+0x1f38], R18 ;  /* 0x001f381201007387 */ /* 0x0005e20000100a00 */
[----:B------:R-:W-:Y:S04]  /*4ef20*/  STL [R1+0x1f30], R16 ;  /* 0x001f301001007387 */ /* 0x000fe80000100800 */
[----:B0-----:R-:W3:Y:S01]  /*4ef30*/  LDL.LU R12, [R1+0x220] ;  /* 0x00022000010c7983 */ /* 0x001ee20000300800 */
[----:B------:R-:W3:Y:S02]  /*4ef40*/  LDL.LU R13, [R1+0x224] ;  /* 0x00022400010d7983 */ /* 0x000ee40000300800 */
[----:B-1----:R-:W4:Y:S02]  /*4ef50*/  LDL.LU R14, [R1+0x228] ;  /* 0x00022800010e7983 */ /* 0x002f240000300800 */
[----:B------:R-:W4:Y:S01]  /*4ef60*/  LDL.LU R15, [R1+0x22c] ;  /* 0x00022c00010f7983 */ /* 0x000f220000300800 */
[----:B--2---:R-:W2:Y:S01]  /*4ef70*/  LDL.LU.64 R18, [R1+0x68] ;  /* 0x0000680001127983 */ /* 0x004ea20000300a00 */
[----:B------:R-:W2:Y:S02]  /*4ef80*/  LDL.LU R8, [R1+0x250] ;  /* 0x0002500001087983 */ /* 0x000ea40000300800 */
[----:B------:R-:W2:Y:S02]  /*4ef90*/  LDL.LU R9, [R1+0x254] ;  /* 0x0002540001097983 */ /* 0x000ea40000300800 */
[----:B------:R-:W2:Y:S01]  /*4efa0*/  LDL.LU R10, [R1+0x258] ;  /* 0x00025800010a7983 */ /* 0x000ea20000300800 */
[----:B------:R-:W2:Y:S04]  /*4efb0*/  LDL.LU R11, [R1+0x25c] ;  /* 0x00025c00010b7983 */ /* 0x000ea80000300800 */
[----:B--2---:R-:W-:Y:S01]  /*4efc0*/  STL.64 [R1+0x1f48], R10 ;  /* 0x001f480a01007387 */ /* 0x004fe20000100a00 */
[----:B------:R0:W-:Y:S03]  /*4efd0*/  STL.64 [R1+0x1f40], R8 ;  /* 0x001f400801007387 */ /* 0x0001e60000100a00 */
[----:B0-----:R-:W2:Y:S01]  /*4efe0*/  LDL.LU R8, [R1+0x260] ;  /* 0x0002600001087983 */ /* 0x001ea20000300800 */
[----:B------:R-:W2:Y:S02]  /*4eff0*/  LDL.LU R9, [R1+0x264] ;  /* 0x0002640001097983 */ /* 0x000ea40000300800 */
[----:B------:R-:W2:Y:S02]  /*4f000*/  LDL.LU R10, [R1+0x268] ;  /* 0x00026800010a7983 */ /* 0x000ea40000300800 */
[----:B------:R-:W2:Y:S01]  /*4f010*/  LDL.LU R11, [R1+0x26c] ;  /* 0x00026c00010b7983 */ /* 0x000ea20000300800 */
[----:B----4-:R0:W-:Y:S01]  /*4f020*/  STL.64 [R1+0x1f00], R14 ;  /* 0x001f000e01007387 */ /* 0x0101e20000100a00 */
[----:B---3--:R-:W-:Y:S03]  /*4f030*/  STL.64 [R1+0x1ef8], R12 ;  /* 0x001ef80c01007387 */ /* 0x008fe60000100a00 */
[----:B0-----:R-:W3:Y:S04]  /*4f040*/  LDL.LU.64 R14, [R1+0x38] ;  /* 0x00003800010e7983 */ /* 0x001ee80000300a00 */
[----:B---3--:R0:W-:Y:S04]  /*4f050*/  STL.64 [R1+0x1f10], R14 ;  /* 0x001f100e01007387 */ /* 0x0081e80000100a00 */
[----:B0-----:R-:W3:Y:S01]  /*4f060*/  LDL.LU.64 R14, [R1+0x48] ;  /* 0x00004800010e7983 */ /* 0x001ee20000300a00 */
[----:B------:R-:W-:-:S03]  /*4f070*/  IMAD.MOV.U32 R29, RZ, RZ, R7 ;  /* 0x000000ffff1d7224 */ /* 0x000fc600078e0007 */
[----:B---3--:R0:W-:Y:S04]  /*4f080*/  STL.64 [R1+0x1f28], R14 ;  /* 0x001f280e01007387 */ /* 0x0081e80000100a00 */
[----:B0-----:R-:W3:Y:S01]  /*4f090*/  LDL.LU.64 R14, [R1+0x58] ;  /* 0x00005800010e7983 */ /* 0x001ee20000300a00 */
[----:B------:R-:W4:Y:S03]  /*4f0a0*/  LDL.LU.64 R6, [R1+0x28] ;  /* 0x0000280001067983 */ /* 0x000f260000300a00 */
[----:B----4-:R0:W-:Y:S01]  /*4f0b0*/  STL.64 [R1+0x1f08], R6 ;  /* 0x001f080601007387 */ /* 0x0101e20000100a00 */
[----:B------:R-:W4:Y:S02]  /*4f0c0*/  LDL.LU R4, [R1+0x230] ;  /* 0x0002300001047983 */ /* 0x000f240000300800 */
[----:B------:R-:W4:Y:S01]  /*4f0d0*/  LDL.LU R5, [R1+0x234] ;  /* 0x0002340001057983 */ /* 0x000f220000300800 */
[----:B0-----:R-:W3:Y:S01]  /*4f0e0*/  LDL.LU R6, [R1+0x238] ;  /* 0x0002380001067983 */ /* 0x001ee20000300800 */
[----:B------:R-:W3:Y:S02]  /*4f0f0*/  LDL.LU R7, [R1+0x23c] ;  /* 0x00023c0001077983 */ /* 0x000ee40000300800 */
[----:B------:R-:W-:Y:S01]  /*4f100*/  IMAD.MOV.U32 R28, RZ, RZ, R27 ;  /* 0x000000ffff1c7224 */ /* 0x000fe200078e001b */
[----:B--2---:R-:W-:Y:S01]  /*4f110*/  HMMA.16816.F32 R8, R20, R18, R8 ;  /* 0x000000121408723c */ /* 0x004fe20000001808 */
[----:B---3--:R-:W-:Y:S01]  /*4f120*/  STL.64 [R1+0x1f20], R6 ;  /* 0x001f200601007387 */ /* 0x008fe20000100a00 */
[----:B----4-:R0:W-:Y:S03]  /*4f130*/  STL.64 [R1+0x1f18], R4 ;  /* 0x001f180401007387 */ /* 0x0101e60000100a00 */
[----:B0-----:R-:W2:Y:S01]  /*4f140*/  LDL.LU R4, [R1+0x240] ;  /* 0x0002400001047983 */ /* 0x001ea20000300800 */
[----:B------:R-:W2:Y:S02]  /*4f150*/  LDL.LU R5, [R1+0x244] ;  /* 0x0002440001057983 */ /* 0x000ea40000300800 */
[----:B------:R-:W2:Y:S02]  /*4f160*/  LDL.LU R6, [R1+0x248] ;  /* 0x0002480001067983 */ /* 0x000ea40000300800 */
[----:B------:R-:W2:Y:S01]  /*4f170*/  LDL.LU R7, [R1+0x24c] ;  /* 0x00024c0001077983 */ /* 0x000ea20000300800 */
[----:B------:R-:W3:Y:S01]  /*4f180*/  LDL.LU R24, [R1+0x200] ;  /* 0x0002000001187983 */ /* 0x000ee20000300800 */
[----:B------:R-:W3:Y:S02]  /*4f190*/  LDL.LU R25, [R1+0x204] ;  /* 0x0002040001197983 */ /* 0x000ee40000300800 */
[----:B------:R-:W4:Y:S02]  /*4f1a0*/  LDL.LU R26, [R1+0x208] ;  /* 0x00020800011a7983 */ /* 0x000f240000300800 */
[----:B------:R-:W4:Y:S02]  /*4f1b0*/  LDL.LU R27, [R1+0x20c] ;  /* 0x00020c00011b7983 */ /* 0x000f240000300800 */
[----:B------:R-:W-:-:S02]  /*4f1c0*/  IMAD.MOV.U32 R2, RZ, RZ, R18 ;  /* 0x000000ffff027224 */ /* 0x000fc400078e0012 */
[----:B------:R-:W-:Y:S01]  /*4f1d0*/  IMAD.MOV.U32 R17, RZ, RZ, R19 ;  /* 0x000000ffff117224 */ /* 0x000fe200078e0013 */
[----:B----4-:R0:W-:Y:S01]  /*4f1e0*/  STL.64 [R1+0x1ed0], R26 ;  /* 0x001ed01a01007387 */ /* 0x0101e20000100a00 */
[----:B---3--:R-:W-:Y:S03]  /*4f1f0*/  STL.64 [R1+0x1ec8], R24 ;  /* 0x001ec81801007387 */ /* 0x008fe60000100a00 */
[----:B0-----:R-:W3:Y:S01]  /*4f200*/  LDL.LU.64 R26, [R1+0x18] ;  /* 0x00001800011a7983 */ /* 0x001ee20000300a00 */
[----:B------:R-:W-:Y:S02]  /*4f210*/  STL.64 [R1+0x490], R8 ;  /* 0x0004900801007387 */ /* 0x000fe40000100a00 */
[----:B------:R0:W-:Y:S02]  /*4f220*/  STL.64 [R1+0x498], R10 ;  /* 0x0004980a01007387 */ /* 0x0001e40000100a00 */
[----:B0-----:R-:W4:Y:S01]  /*4f230*/  LDL.LU.64 R10, [R1+0x1f48] ;  /* 0x001f4800010a7983 */ /* 0x001f220000300a00 */
[----:B------:R-:W4:Y:S02]  /*4f240*/  LDL.LU.64 R8, [R1+0x1f40] ;  /* 0x001f400001087983 */ /* 0x000f240000300a00 */
[----:B------:R-:W2:Y:S02]  /*4f250*/  LDL.LU.64 R18, [R1+0x1f38] ;  /* 0x001f380001127983 */ /* 0x000ea40000300a00 */
[----:B------:R-:W3:Y:S01]  /*4f260*/  LDL.LU R16, [R1+0x1f30] ;  /* 0x001f300001107983 */ /* 0x000ee20000300800 */
[----:B--2---:R-:W-:Y:S01]  /*4f270*/  STL.64 [R1+0x1eb0], R18 ;  /* 0x001eb01201007387 */ /* 0x004fe20000100a00 */
[----:B---3--:R0:W-:Y:S03]  /*4f280*/  STL.64 [R1+0x1ea8], R16 ;  /* 0x001ea81001007387 */ /* 0x0081e60000100a00 */
[----:B0-----:R-:W2:Y:S01]  /*4f290*/  LDL.LU R16, [R1+0x1f0] ;  /* 0x0001f00001107983 */ /* 0x001ea20000300800 */
[----:B------:R-:W2:Y:S02]  /*4f2a0*/  LDL.LU R17, [R1+0x1f4] ;  /* 0x0001f40001117983 */ /* 0x000ea40000300800 */
[----:B------:R-:W3:Y:S02]  /*4f2b0*/  LDL.LU R18, [R1+0x1f8] ;  /* 0x0001f80001127983 */ /* 0x000ee40000300800 */
[----:B------:R-:W3:Y:S01]  /*4f2c0*/  LDL.LU R19, [R1+0x1fc] ;  /* 0x0001fc0001137983 */ /* 0x000ee20000300800 */
[C---:B----4-:R-:W-:Y:S01]  /*4f2d0*/  HMMA.16816.F32 R8, R20.reuse, R14, R8 ;  /* 0x0000000e1408723c */ /* 0x050fe20000001808 */
[----:B------:R-:W-:Y:S01]  /*4f2e0*/  IMAD.MOV.U32 R0, RZ, RZ, R15 ;  /* 0x000000ffff007224 */ /* 0x000fe200078e000f */
[----:B---3--:R-:W-:Y:S01]  /*4f2f0*/  STL.64 [R1+0x1ee0], R18 ;  /* 0x001ee01201007387 */ /* 0x008fe20000100a00 */
[----:B--2---:R0:W-:Y:S03]  /*4f300*/  STL.64 [R1+0x1ed8], R16 ;  /* 0x001ed81001007387 */ /* 0x0041e60000100a00 */
[----:B0-----:R-:W2:Y:S01]  /*4f310*/  LDL.LU R16, [R1+0x210] ;  /* 0x0002100001107983 */ /* 0x001ea20000300800 */
[----:B------:R-:W2:Y:S02]  /*4f320*/  LDL.LU R17, [R1+0x214] ;  /* 0x0002140001117983 */ /* 0x000ea40000300800 */
[----:B------:R-:W2:Y:S02]  /*4f330*/  LDL.LU R18, [R1+0x218] ;  /* 0x0002180001127983 */ /* 0x000ea40000300800 */
[----:B------:R-:W2:Y:S11]  /*4f340*/  LDL.LU R19, [R1+0x21c] ;  /* 0x00021c0001137983 */ /* 0x000eb60000300800 */
[----:B------:R-:W-:Y:S01]  /*4f350*/  @!UPT UIADD3 URZ, URZ, URZ, URZ ;  /* 0x0000003f3f3ff290 */ /* 0x000fe2000fffe03f */
[----:B------:R0:W-:Y:S01]  /*4f360*/  STL.64 [R1+0x500], R8 ;  /* 0x0005000801007387 */ /* 0x0001e20000100a00 */
[----:B------:R1:W-:Y:S02]  /*4f370*/  STL.64 [R1+0x508], R10 ;  /* 0x0005080a01007387 */ /* 0x0003e40000100a00 */
[----:B0-----:R-:W-:Y:S02]  /*4f380*/  IMAD.MOV.U32 R9, RZ, RZ, R14 ;  /* 0x000000ffff097224 */ /* 0x001fe400078e000e */
        /* <DEDUP_REMOVED lines=25> */
[----:B------:R-:W4:Y:S02]  /*4f520*/  LDL.LU R4, [R1+0xe0] ;  /* 0x0000e00001047983 */ /* 0x000f240000300800 */
[----:B------:R-:W4:Y:S01]  /*4f530*/  LDL.LU R5, [R1+0xe4] ;  /* 0x0000e40001057983 */ /* 0x000f220000300800 */
[----:B--2---:R-:W-:Y:S01]  /*4f540*/  HMMA.16816.F32 R16, R20, R26, R16 ;  /* 0x0000001a1410723c */ /* 0x004fe20000001810 */
[----:B------:R-:W-:Y:S02]  /*4f550*/  IMAD.MOV.U32 R13, RZ, RZ, R6 ;  /* 0x000000ffff0d7224 */ /* 0x000fe400078e0006 */
[----:B------:R-:W-:-:S02]  /*4f560*/  IMAD.MOV.U32 R12, RZ, RZ, R7 ;  /* 0x000000ffff0c7224 */ /* 0x000fc400078e0007 */
[----:B---3--:R-:W-:Y:S02]  /*4f570*/  IMAD.MOV.U32 R6, RZ, RZ, R14 ;  /* 0x000000ffff067224 */ /* 0x008fe400078e000e */
[----:B------:R-:W-:Y:S01]  /*4f580*/  IMAD.MOV.U32 R7, RZ, RZ, R15 ;  /* 0x000000ffff077224 */ /* 0x000fe200078e000f */
[----:B------:R-:W2:Y:S01]  /*4f590*/  LDL.LU R14, [R1+0x1eec] ;  /* 0x001eec00010e7983 */ /* 0x000ea20000300800 */
[----:B------:R-:W2:Y:S03]  /*4f5a0*/  LDL.LU R15, [R1+0x1ee8] ;  /* 0x001ee800010f7983 */ /* 0x000ea60000300800 */
[----:B------:R0:W-:Y:S01]  /*4f5b0*/  STL.64 [R1+0x1d18], R6 ;  /* 0x001d180601007387 */ /* 0x0001e20000100a00 */
[----:B----4-:R1:W-:Y:S03]  /*4f5c0*/  STL.64 [R1+0x1d10], R4 ;  /* 0x001d100401007387 */ /* 0x0103e60000100a00 */
[----:B0-----:R-:W3:Y:S01]  /*4f5d0*/  LDL.LU R6, [R1+0x8] ;  /* 0x0000080001067983 */ /* 0x001ee20000300800 */
[----:B------:R-:W3:Y:S06]  /*4f5e0*/  LDL.LU R7, [R1+0xc] ;  /* 0x00000c0001077983 */ /* 0x000eec0000300800 */
[----:B------:R-:W-:Y:S02]  /*4f5f0*/  STL.64 [R1+0x420], R16 ;  /* 0x0004201001007387 */ /* 0x000fe40000100a00 */
[----:B------:R0:W-:Y:S02]  /*4f600*/  STL.64 [R1+0x428], R18 ;  /* 0x0004281201007387 */ /* 0x0001e40000100a00 */
[----:B-1----:R-:W-:-:S02]  /*4f610*/  IMAD.MOV.U32 R5, RZ, RZ, R26 ;  /* 0x000000ffff057224 */ /* 0x002fc400078e001a */
[----:B------:R-:W-:Y:S01]  /*4f620*/  IMAD.MOV.U32 R4, RZ, RZ, R27 ;  /* 0x000000ffff047224 */ /* 0x000fe200078e001b */
[----:B0-----:R-:W4:Y:S01]  /*4f630*/  LDL.LU.64 R18, [R1+0x1ee0] ;  /* 0x001ee00001127983 */ /* 0x001f220000300a00 */
[----:B------:R-:W4:Y:S02]  /*4f640*/  LDL.LU.64 R16, [R1+0x1ed8] ;  /* 0x001ed80001107983 */ /* 0x000f240000300a00 */
[----:B------:R-:W3:Y:S02]  /*4f650*/  LDL.LU.64 R26, [R1+0x1ed0] ;  /* 0x001ed000011a7983 */ /* 0x000ee40000300a00 */
[----:B------:R-:W3:Y:S02]  /*4f660*/  LDL.LU.64 R24, [R1+0x1ec8] ;  /* 0x001ec80001187983 */ /* 0x000ee40000300a00 */
[C---:B---3--:R-:W-:Y:S11]  /*4f670*/  HMMA.16816.F32 R24, R20.reuse, R6, R24 ;  /* 0x000000061418723c */ /* 0x048ff60000001818 */
[----:B------:R-:W-:Y:S11]  /*4f680*/  @!UPT UIADD3 URZ, URZ, URZ, URZ ;  /* 0x0000003f3f3ff290 */ /* 0x000ff6000fffe03f */
[----:B------:R-:W-:Y:S01]  /*4f690*/  @!UPT UIADD3 URZ, URZ, URZ, URZ ;  /* 0x0000003f3f3ff290 */ /* 0x000fe2000fffe03f */
[----:B------:R-:W-:Y:S01]  /*4f6a0*/  STL.64 [R1+0x410], R24 ;  /* 0x0004101801007387 */ /* 0x000fe20000100a00 */
[----:B------:R0:W-:Y:S03]  /*4f6b0*/  STL.64 [R1+0x418], R26 ;  /* 0x0004181a01007387 */ /* 0x0001e60000100a00 */
[----:B0-----:R-:W4:Y:S01]  /*4f6c0*/  LDL.LU.64 R26, [R1+0x1ec0] ;  /* 0x001ec000011a7983 */ /* 0x001f220000300a00 */
[----:B------:R-:W3:Y:S02]  /*4f6d0*/  LDL.LU.64 R24, [R1+0x1eb8] ;  /* 0x001eb80001187983 */ /* 0x000ee40000300a00 */
[----:B------:R0:W-:Y:S02]  /*4f6e0*/  STL.64 [R1+0x1d28], R6 ;  /* 0x001d280601007387 */ /* 0x0001e40000100a00 */
[----:B0-----:R-:W-:Y:S02]  /*4f6f0*/  IMAD.MOV.U32 R6, RZ, RZ, R5 ;  /* 0x000000ffff067224 */ /* 0x001fe400078e0005 */
[----:B------:R-:W-:Y:S01]  /*4f700*/  IMAD.MOV.U32 R7, RZ, RZ, R4 ;  /* 0x000000ffff077224 */ /* 0x000fe200078e0004 */
[C---:B----4-:R-:W-:Y:S11]  /*4f710*/  HMMA.16816.F32 R16, R20.reuse, R26, R16 ;  /* 0x0000001a1410723c */ /* 0x050ff60000001810 */
[----:B------:R-:W-:Y:S11]  /*4f720*/  @!UPT UIADD3 URZ, URZ, URZ, URZ ;  /* 0x0000003f3f3ff290 */ /* 0x000ff6000fffe03f */
[----:B------:R-:W-:Y:S01]  /*4f730*/  @!UPT UIADD3 URZ, URZ, URZ, URZ ;  /* 0x0000003f3f3ff290 */ /* 0x000fe2000fffe03f */
[----:B------:R-:W-:Y:S01]  /*4f740*/  STL.64 [R1+0x400], R16 ;  /* 0x0004001001007387 */ /* 0x000fe20000100a00 */
[----:B------:R0:W-:Y:S03]  /*4f750*/  STL.64 [R1+0x408], R18 ;  /* 0x0004081201007387 */ /* 0x0001e60000100a00 */
[----:B0-----:R-:W4:Y:S01]  /*4f760*/  LDL.LU.64 R18, [R1+0x1eb0] ;  /* 0x001eb00001127983 */ /* 0x001f220000300a00 */
[----:B------:R-:W2:Y:S02]  /*4f770*/  LDL.LU.64 R16, [R1+0x1ea8] ;  /* 0x001ea80001107983 */ /* 0x000ea40000300a00 */
[----:B------:R0:W-:Y:S02]  /*4f780*/  STL.64 [R1+0x1d40], R6 ;  /* 0x001d400601007387 */ /* 0x0001e40000100a00 */
[----:B------:R-:W2:Y:S01]  /*4f790*/  LDL.LU R4, [R1+0x1e0] ;  /* 0x0001e00001047983 */ /* 0x000ea20000300800 */
[----:B------:R-:W2:Y:S04]  /*4f7a0*/  LDL.LU R5, [R1+0x1e4] ;  /* 0x0001e40001057983 */ /* 0x000ea80000300800 */
[----:B0-----:R-:W2:Y:S01]  /*4f7b0*/  LDL.LU R6, [R1+0x1e8] ;  /* 0x0001e80001067983 */ /* 0x001ea20000300800 */
[----:B------:R-:W2:Y:S02]  /*4f7c0*/  LDL.LU R7, [R1+0x1ec] ;  /* 0x0001ec0001077983 */ /* 0x000ea40000300800 */
[----:B--2---:R-:W-:Y:S11]  /*4f7d0*/  HMMA.16816.F32 R4, R20, R14, R4 ;  /* 0x0000000e1404723c */ /* 0x004ff60000001804 */
[----:B------:R-:W-:Y:S11]  /*4f7e0*/  @!UPT UIADD3 URZ, URZ, URZ, URZ ;  /* 0x0000003f3f3ff290 */ /* 0x000ff6000fffe03f */
[----:B------:R-:W-:Y:S01]  /*4f7f0*/  @!UPT UIADD3 URZ, URZ, URZ, URZ ;  /* 0x0000003f3f3ff290 */ /* 0x000fe2000fffe03f */
[----:B------:R-:W-:Y:S01]  /*4f800*/  STL.64 [R1+0x3f0], R4 ;  /* 0x0003f00401007387 */ /* 0x000fe20000100a00 */
[----:B------:R0:W-:Y:S02]  /*4f810*/  STL.64 [R1+0x3f8], R6 ;  /* 0x0003f80601007387 */ /* 0x0001e40000100a00 */
[----:B0-----:R-:W-:Y:S02]  /*4f820*/  IMAD.MOV.U32 R6, RZ, RZ, R13 ;  /* 0x000000ffff067224 */ /* 0x001fe400078e000d */
[----:B------:R-:W-:-:S05]  /*4f830*/  IMAD.MOV.U32 R7, RZ, RZ, R12 ;  /* 0x000000ffff077224 */ /* 0x000fca00078e000c */
[----:B------:R-:W-:Y:S01]  /*4f840*/  STL.64 [R1+0x1d58], R6 ;  /* 0x001d580601007387 */ /* 0x000fe20000100a00 */
[----:B------:R0:W-:Y:S02]  /*4f850*/  STL.64 [R1+0x1d20], R14 ;  /* 0x001d200e01007387 */ /* 0x0001e40000100a00 */
[----:B------:R-:W2:Y:S02]  /*4f860*/  LDL.LU R12, [R1+0xf0] ;  /* 0x0000f000010c7983 */ /* 0x000ea40000300800 */
[----:B------:R-:W2:Y:S01]  /*4f870*/  LDL.LU R13, [R1+0xf4] ;  /* 0x0000f400010d7983 */ /* 0x000ea20000300800 */
[----:B0-----:R-:W2:Y:S01]  /*4f880*/  LDL.LU R14, [R1+0xf8] ;  /* 0x0000f800010e7983 */ /* 0x001ea20000300800 */
[----:B------:R-:W2:Y:S02]  /*4f890*/  LDL.LU R15, [R1+0xfc] ;  /* 0x0000fc00010f7983 */ /* 0x000ea40000300800 */
[----:B------:R-:W-:Y:S02]  /*4f8a0*/  IMAD.MOV.U32 R6, RZ, RZ, R10 ;  /* 0x000000ffff067224 */ /* 0x000fe400078e000a */
        /* <DEDUP_REMOVED lines=46> */
[----:B------:R4:W-:Y:S02]  /*4fb90*/  STL.64 [R1+0x1dd0], R6 ;  /* 0x001dd00601007387 */ /* 0x0009e40000100a00 */
[----:B----4-:R-:W-:Y:S02]  /*4fba0*/  IMAD.MOV.U32 R6, RZ, RZ, R18 ;  /* 0x000000ffff067224 */ /* 0x010fe400078e0012 */
[----:B------:R-:W-:Y:S01]  /*4fbb0*/  IMAD.MOV.U32 R7, RZ, RZ, R28 ;  /* 0x000000ffff077224 */ /* 0x000fe200078e001c */
[----:B------:R-:W4:Y:S04]  /*4fbc0*/  LDL.LU R18, [R1+0x1e80] ;  /* 0x001e800001127983 */ /* 0x000f280000300800 */
[----:B------:R-:W-:Y:S04]  /*4fbd0*/  STL.64 [R1+0x1de8], R6 ;  /* 0x001de80601007387 */ /* 0x000fe80000100a00 */
[----:B--2---:R-:W-:Y:S01]  /*4fbe0*/  STL.64 [R1+0x1d98], R14 ;  /* 0x001d980e01007387 */ /* 0x004fe20000100a00 */
[----:B------:R0:W-:Y:S03]  /*4fbf0*/  STL.64 [R1+0x1d90], R12 ;  /* 0x001d900c01007387 */ /* 0x0001e60000100a00 */
[----:B0-----:R-:W2:Y:S01]  /*4fc00*/  LDL.LU R12, [R1+0x140] ;  /* 0x00014000010c7983 */ /* 0x001ea20000300800 */
[----:B---3--:R-:W-:-:S02]  /*4fc10*/  IMAD.MOV.U32 R13, RZ, RZ, R16 ;  /* 0x000000ffff0d7224 */ /* 0x008fc400078e0010 */
[----:B------:R-:W-:Y:S02]  /*4fc20*/  IMAD.MOV.U32 R6, RZ, RZ, R19 ;  /* 0x000000ffff067224 */ /* 0x000fe400078e0013 */
[----:B------:R-:W-:Y:S01]  /*4fc30*/  IMAD.MOV.U32 R7, RZ, RZ, R25 ;  /* 0x000000ffff077224 */ /* 0x000fe200078e0019 */
[----:B------:R-:W3:Y:S01]  /*4fc40*/  LDL.LU R16, [R1+0x1e7c] ;  /* 0x001e7c0001107983 */ /* 0x000ee20000300800 */
[----:B------:R-:W-:Y:S02]  /*4fc50*/  IMAD.MOV.U32 R14, RZ, RZ, R17 ;  /* 0x000000ffff0e7224 */ /* 0x000fe400078e0011 */
[----:B------:R-:W3:Y:S02]  /*4fc60*/  LDL.LU R17, [R1+0x1e78] ;  /* 0x001e780001117983 */ /* 0x000ee40000300800 */
[----:B----4-:R-:W-:Y:S02]  /*4fc70*/  IMAD.MOV.U32 R15, RZ, RZ, R18 ;  /* 0x000000ffff0f7224 */ /* 0x010fe400078e0012 */
[----:B------:R-:W4:Y:S01]  /*4fc80*/  LDL.LU R18, [R1+0x1e74] ;  /* 0x001e740001127983 */ /* 0x000f220000300800 */
[----:B------:R-:W3:Y:S02]  /*4fc90*/  LDL.LU R19, [R1+0x1e70] ;  /* 0x001e700001137983 */ /* 0x000ee40000300800 */
[----:B------:R-:W-:Y:S02]  /*4fca0*/  STL.64 [R1+0x1e00], R6 ;  /* 0x001e000601007387 */ /* 0x000fe40000100a00 */
        /* <DEDUP_REMOVED lines=10> */
[----:B0-----:R-:W-:Y:S02]  /*4fd50*/  IMAD.MOV.U32 R6, RZ, RZ, R11 ;  /* 0x000000ffff067224 */ /* 0x001fe400078e000b */
[----:B------:R-:W-:Y:S01]  /*4fd60*/  IMAD.MOV.U32 R7, RZ, RZ, R3 ;  /* 0x000000ffff077224 */ /* 0x000fe200078e0003 */
[----:B------:R-:W4:Y:S04]  /*4fd70*/  LDL.LU R11, [R1+0x1e68] ;  /* 0x001e6800010b7983 */ /* 0x000f280000300800 */
[----:B------:R-:W-:Y:S04]  /*4fd80*/  STL.64 [R1+0x1e30], R6 ;  /* 0x001e300601007387 */ /* 0x000fe80000100a00 */
[----:B--2---:R3:W-:Y:S01]  /*4fd90*/  STL.64 [R1+0x1dc8], R14 ;  /* 0x001dc80e01007387 */ /* 0x0047e20000100a00 */
[----:B------:R0:W-:Y:S02]  /*4fda0*/  STL.64 [R1+0x1dc0], R12 ;  /* 0x001dc00c01007387 */ /* 0x0001e40000100a00 */
[----:B---3--:R-:W-:-:S02]  /*4fdb0*/  IMAD.MOV.U32 R14, RZ, RZ, R17 ;  /* 0x000000ffff0e7224 */ /* 0x008fc400078e0011 */
[----:B------:R-:W-:Y:S02]  /*4fdc0*/  IMAD.MOV.U32 R15, RZ, RZ, R16 ;  /* 0x000000ffff0f7224 */ /* 0x000fe400078e0010 */
[----:B0-----:R-:W-:Y:S02]  /*4fdd0*/  IMAD.MOV.U32 R12, RZ, RZ, R19 ;  /* 0x000000ffff0c7224 */ /* 0x001fe400078e0013 */
[----:B----4-:R-:W-:Y:S01]  /*4fde0*/  IMAD.MOV.U32 R13, RZ, RZ, R18 ;  /* 0x000000ffff0d7224 */ /* 0x010fe200078e0012 */
[----:B------:R-:W2:Y:S01]  /*4fdf0*/  LDL.LU R16, [R1+0x1c0] ;  /* 0x0001c00001107983 */ /* 0x000ea20000300800 */
[----:B------:R-:W2:Y:S02]  /*4fe00*/  LDL.LU R17, [R1+0x1c4] ;  /* 0x0001c40001117983 */ /* 0x000ea40000300800 */
[----:B------:R-:W2:Y:S02]  /*4fe10*/  LDL.LU R18, [R1+0x1c8] ;  /* 0x0001c80001127983 */ /* 0x000ea40000300800 */
[----:B------:R-:W2:Y:S01]  /*4fe20*/  LDL.LU R19, [R1+0x1cc] ;  /* 0x0001cc0001137983 */ /* 0x000ea20000300800 */
[----:B------:R-:W-:Y:S01]  /*4fe30*/  STL.64 [R1+0x1de0], R14 ;  /* 0x001de00e01007387 */ /* 0x000fe20000100a00 */
[----:B------:R0:W-:Y:S03]  /*4fe40*/  STL.64 [R1+0x1dd8], R12 ;  /* 0x001dd80c01007387 */ /* 0x0001e60000100a00 */
        /* <DEDUP_REMOVED lines=22> */
[----:B------:R-:W-:-:S02]  /*4ffb0*/  IMAD.MOV.U32 R14, RZ, RZ, R10 ;  /* 0x000000ffff0e7224 */ /* 0x000fc400078e000a */
[----:B----4-:R-:W-:Y:S01]  /*4ffc0*/  IMAD.MOV.U32 R15, RZ, RZ, R11 ;  /* 0x000000ffff0f7224 */ /* 0x010fe200078e000b */
[----:B------:R-:W3:Y:S01]  /*4ffd0*/  LDL.LU R10, [R1+0x1e5c] ;  /* 0x001e5c00010a7983 */ /* 0x000ee20000300800 */
[----:B------:R-:W3:Y:S03]  /*4ffe0*/  LDL.LU R11, [R1+0x1e58] ;  /* 0x001e5800010b7983 */ /* 0x000ee60000300800 */
[----:B------:R-:W-:Y:S04]  /*4fff0*/  STL.64 [R1+0x1e40], R14 ;  /* 0x001e400e01007387 */ /* 0x000fe80000100a00 */
[----:B--2---:R0:W-:Y:S01]  /*50000*/  STL.64 [R1+0x1e38], R12 ;  /* 0x001e380c01007387 */ /* 0x0041e20000100a00 */
[----:B---3--:R-:W-:Y:S03]  /*50010*/  HMMA.16816.F32 R20, R20, R10, R16 ;  /* 0x0000000a1414723c */ /* 0x008fe60000001810 */
[----:B0-----:R-:W2:Y:S01]  /*50020*/  LDL.LU R12, [R1+0x1b0] ;  /* 0x0001b000010c7983 */ /* 0x001ea20000300800 */
[----:B------:R-:W2:Y:S02]  /*50030*/  LDL.LU R13, [R1+0x1b4] ;  /* 0x0001b400010d7983 */ /* 0x000ea40000300800 */
[----:B------:R-:W2:Y:S02]  /*50040*/  LDL.LU R14, [R1+0x1b8] ;  /* 0x0001b800010e7983 */ /* 0x000ea40000300800 */
[----:B------:R-:W2:Y:S01]  /*50050*/  LDL.LU R15, [R1+0x1bc] ;  /* 0x0001bc00010f7983 */ /* 0x000ea20000300800 */
[----:B------:R-:W2:Y:S01]  /*50060*/  LDL.LU.64 R18, [R1+0x1e50] ;  /* 0x001e500001127983 */ /* 0x000ea20000300a00 */
[----:B------:R-:W2:Y:S02]  /*50070*/  LDL.LU.64 R16, [R1+0x1e48] ;  /* 0x001e480001107983 */ /* 0x000ea40000300a00 */
[----:B------:R-:W-:-:S02]  /*50080*/  IMAD.MOV.U32 R6, RZ, RZ, R9 ;  /* 0x000000ffff067224 */ /* 0x000fc400078e0009 */
[----:B------:R-:W-:-:S09]  /*50090*/  IMAD.MOV.U32 R7, RZ, RZ, R8 ;  /* 0x000000ffff077224 */ /* 0x000fd200078e0008 */
[----:B------:R0:W-:Y:S01]  /*500a0*/  STL.64 [R1+0x3d0], R20 ;  /* 0x0003d01401007387 */ /* 0x0001e20000100a00 */
[----:B------:R1:W-:Y:S03]  /*500b0*/  STL.64 [R1+0x3d8], R22 ;  /* 0x0003d81601007387 */ /* 0x0003e60000100a00 */
[----:B0-----:R-:W3:Y:S01]  /*500c0*/  LDL.LU R20, [R1+0xd0] ;  /* 0x0000d00001147983 */ /* 0x001ee20000300800 */
[----:B------:R-:W3:Y:S02]  /*500d0*/  LDL.LU R21, [R1+0xd4] ;  /* 0x0000d40001157983 */ /* 0x000ee40000300800 */
[----:B------:R-:W4:Y:S02]  /*500e0*/  LDL.LU R25, [R1+0x1830] ;  /* 0x0018300001197983 */ /* 0x000f240000300800 */
[----:B-1----:R-:W-:Y:S01]  /*500f0*/  IMAD.MOV.U32 R23, RZ, RZ, R0 ;  /* 0x000000ffff177224 */ /* 0x002fe200078e0000 */
[----:B------:R-:W3:Y:S01]  /*50100*/  LDL.LU R24, [R1+0x808] ;  /* 0x0008080001187983 */ /* 0x000ee20000300800 */
[----:B------:R-:W3:Y:S01]  /*50110*/  LDL.LU R0, [R1+0x1828] ;  /* 0x0018280001007983 */ /* 0x000ee20000300800 */
[----:B--2---:R-:W-:Y:S02]  /*50120*/  HMMA.16816.F32 R4, R16, R6, R12 ;  /* 0x000000061004723c */ /* 0x004fe4000000180c */
[----:B------:R-:W2:Y:S01]  /*50130*/  LDL.LU.64 R14, [R1+0x1e40] ;  /* 0x001e4000010e7983 */ /* 0x000ea20000300a00 */
[----:B------:R-:W2:Y:S11]  /*50140*/  LDL.LU.64 R12, [R1+0x1e38] ;  /* 0x001e3800010c7983 */ /* 0x000eb60000300a00 */
[----:B------:R-:W-:Y:S09]  /*50150*/  @!UPT UIADD3 URZ, URZ, URZ, URZ ;  /* 0x0000003f3f3ff290 */ /* 0x000ff2000fffe03f */
[----:B------:R-:W-:Y:S01]  /*50160*/  STL.64 [R1+0x480], R4 ;  /* 0x0004800401007387 */ /* 0x000fe20000100a00 */
[----:B------:R0:W-:Y:S03]  /*50170*/  STL.64 [R1+0x488], R6 ;  /* 0x0004880601007387 */ /* 0x0001e60000100a00 */
[----:B0-----:R-:W2:Y:S01]  /*50180*/  LDL.LU.64 R6, [R1+0x1e30] ;  /* 0x001e300001067983 */ /* 0x001ea20000300a00 */
[----:B------:R-:W-:-:S05]  /*50190*/  IMAD.MOV.U32 R8, RZ, RZ, R4 ;  /* 0x000000ffff087224 */ /* 0x000fca00078e0004 */
[----:B------:R-:W-:Y:S01]  /*501a0*/  STL [R1+0x1ae4], R8 ;  /* 0x001ae40801007387 */ /* 0x000fe20000100800 */
[C---:B--2---:R-:W-:Y:S03]  /*501b0*/  HMMA.16816.F32 R4, R16.reuse, R6, R12 ;  /* 0x000000061004723c */ /* 0x044fe6000000180c */
[----:B------:R-:W2:Y:S01]  /*501c0*/  LDL.LU.64 R14, [R1+0x1e28] ;  /* 0x001e2800010e7983 */ /* 0x000ea20000300a00 */
[----:B------:R-:W2:Y:S11]  /*501d0*/  LDL.LU.64 R12, [R1+0x1e20] ;  /* 0x001e2000010c7983 */ /* 0x000eb60000300a00 */
[----:B------:R-:W-:Y:S08]  /*501e0*/  @!UPT UIADD3 URZ, URZ, URZ, URZ ;  /* 0x0000003f3f3ff290 */ /* 0x000ff0000fffe03f */
        /* <DEDUP_REMOVED lines=10> */
[----:B------:R-:W-:Y:S02]  /*50290*/  IMAD.MOV.U32 R9, RZ, RZ, R4 ;  /* 0x000000ffff097224 */ /* 0x000fe400078e0004 */
[----:B------:R-:W-:Y:S02]  /*502a0*/  IMAD.MOV.U32 R22, RZ, RZ, R2 ;  /* 0x000000ffff167224 */ /* 0x000fe400078e0002 */
[----:B------:R-:W3:Y:S01]  /*502b0*/  LDL.LU R2, [R1+0x1824] ;  /* 0x0018240001027983 */ /* 0x000ee20000300800 */
[----:B------:R-:W-:Y:S01]  /*502c0*/  STL [R1+0x1ae8], R9 ;  /* 0x001ae80901007387 */ /* 0x000fe20000100800 */
        /* <DEDUP_REMOVED lines=64> */
[----:B------:R-:W3:Y:S11]  /*506d0*/  LDL.LU.64 R14, [R1+0x1d20] ;  /* 0x001d2000010e7983 */ /* 0x000ef60000300a00 */
[----:B------:R-:W-:Y:S10]  /*506e0*/  @!UPT UIADD3 URZ, URZ, URZ, URZ ;  /* 0x0000003f3f3ff290 */ /* 0x000ff4000fffe03f */
[----:B------:R-:W-:Y:S01]  /*506f0*/  STL.64 [R1+0x2d0], R4 ;  /* 0x0002d00401007387 */ /* 0x000fe20000100a00 */
[----:B------:R0:W-:Y:S03]  /*50700*/  STL.64 [R1+0x2d8], R6 ;  /* 0x0002d80601007387 */ /* 0x0001e60000100a00 */
[----:B0-----:R-:W2:Y:S01]  /*50710*/  LDL.LU.64 R6, [R1+0x1d18] ;  /* 0x001d180001067983 */ /* 0x001ea20000300a00 */
[----:B------:R-:W2:Y:S02]  /*50720*/  LDL.LU.64 R4, [R1+0x1d10] ;  /* 0x001d100001047983 */ /* 0x000ea40000300a00 */
[C---:B--2---:R-:W-:Y:S11]  /*50730*/  HMMA.16816.F32 R4, R16.reuse, R26, R4 ;  /* 0x0000001a1004723c */ /* 0x044ff60000001804 */
[----:B------:R-:W-:Y:S11]  /*50740*/  @!UPT UIADD3 URZ, URZ, URZ, URZ ;  /* 0x0000003f3f3ff290 */ /* 0x000ff6000fffe03f */
[----:B------:R-:W-:Y:S01]  /*50750*/  @!UPT UIADD3 URZ, URZ, URZ, URZ ;  /* 0x0000003f3f3ff290 */ /* 0x000fe2000fffe03f */
[----:B------:R-:W-:Y:S01]  /*50760*/  STL.64 [R1+0x2a0], R4 ;  /* 0x0002a00401007387 */ /* 0x000fe20000100a00 */
[----:B------:R0:W-:Y:S03]  /*50770*/  STL.64 [R1+0x2a8], R6 ;  /* 0x0002a80601007387 */ /* 0x0001e60000100a00 */
[----:B0-----:R-:W2:Y:S01]  /*50780*/  LDL.LU.64 R6, [R1+0x1d08] ;  /* 0x001d080001067983 */ /* 0x001ea20000300a00 */
[----:B------:R-:W2:Y:S01]  /*50790*/  LDL.LU.64 R4, [R1+0x1d00] ;  /* 0x001d000001047983 */ /* 0x000ea20000300a00 */
[----:B---3--:R-:W-:Y:S01]  /*507a0*/  HMMA.16816.F32 R20, R16, R14, R20 ;  /* 0x0000000e1014723c */ /* 0x008fe20000001814 */
[----:B------:R-:W3:Y:S01]  /*507b0*/  LDL.LU R12, [R1+0x1820] ;  /* 0x00182000010c7983 */ /* 0x000ee20000300800 */
[----:B----4-:R-:W-:Y:S02]  /*507c0*/  IADD3 R25, P4, R25, UR10, RZ ;  /* 0x0000000a19197c10 */ /* 0x010fe4000ff9e0ff */
[----:B------:R-:W-:-:S02]  /*507d0*/  IADD3 R24, P5, R24, UR10, RZ ;  /* 0x0000000a18187c10 */ /* 0x000fc4000ffbe0ff */
[----:B------:R-:W-:Y:S11]  /*507e0*/  IADD3 R0, P6, R0, UR10, RZ ;  /* 0x0000000a00007c10 */ /* 0x000ff6000ffde0ff */
[----:B------:R-:W-:Y:S07]  /*507f0*/  @!UPT UIADD3 URZ, URZ, URZ, URZ ;  /* 0x0000003f3f3ff290 */ /* 0x000fee000fffe03f */
[----:B------:R-:W-:Y:S01]  /*50800*/  IMAD.MOV.U32 R14, RZ, RZ, R23 ;  /* 0x000000ffff0e7224 */ /* 0x000fe200078e0017 */
[----:B------:R-:W-:Y:S01]  /*50810*/  STL.64 [R1+0x2b0], R20 ;  /* 0x0002b01401007387 */ /* 0x000fe20000100a00 */
[----:B------:R-:W-:Y:S02]  /*50820*/  STL.64 [R1+0x2b8], R22 ;  /* 0x0002b81601007387 */ /* 0x000fe40000100a00 */
[----:B------:R-:W4:Y:S01]  /*50830*/  LDL.LU R3, [R1+0x181c] ;  /* 0x00181c0001037983 */ /* 0x000f220000300800 */
[----:B------:R-:W-:Y:S01]  /*50840*/  STL [R1+0x1aec], R14 ;  /* 0x001aec0e01007387 */ /* 0x000fe20000100800 */
[----:B--2---:R-:W-:Y:S11]  /*50850*/  HMMA.16816.F32 R4, R16, R10, R4 ;  /* 0x0000000a1004723c */ /* 0x004ff60000001804 */
[----:B------:R-:W-:Y:S11]  /*50860*/  @!UPT UIADD3 URZ, URZ, URZ, URZ ;  /* 0x0000003f3f3ff290 */ /* 0x000ff6000fffe03f */
[----:B------:R-:W-:Y:S01]  /*50870*/  @!UPT UIADD3 URZ, URZ, URZ, URZ ;  /* 0x0000003f3f3ff290 */ /* 0x000fe2000fffe03f */
[----:B------:R0:W-:Y:S01]  /*50880*/  STL.64 [R1+0x2c0], R4 ;  /* 0x0002c00401007387 */ /* 0x0001e20000100a00 */
[----:B------:R-:W-:Y:S02]  /*50890*/  STL.64 [R1+0x2c8], R6 ;  /* 0x0002c80601007387 */ /* 0x000fe40000100a00 */
[----:B0-----:R-:W-:-:S05]  /*508a0*/  IMAD.MOV.U32 R4, RZ, RZ, R7 ;  /* 0x000000ffff047224 */ /* 0x001fca00078e0007 */
[----:B------:R-:W-:Y:S01]  /*508b0*/  STL [R1+0x1af0], R4 ;  /* 0x001af00401007387 */ /* 0x000fe20000100800 */
[----:B------:R-:W2:Y:S02]  /*508c0*/  LDL.LU R16, [R1+0x182c] ;  /* 0x00182c0001107983 */ /* 0x000ea40000300800 */
[----:B------:R-:W-:Y:S02]  /*508d0*/  STL [R1+0x1830], R25 ;  /* 0x0018301901007387 */ /* 0x000fe40000100800 */
[----:B------:R-:W2:Y:S01]  /*508e0*/  LDL.LU R17, [R1+0x1814] ;  /* 0x0018140001117983 */ /* 0x000ea20000300800 */
[----:B------:R-:W-:Y:S01]  /*508f0*/  STL [R1+0x808], R24 ;  /* 0x0008081801007387 */ /* 0x000fe20000100800 */
[----:B------:R-:W2:Y:S02]  /*50900*/  LDL.LU R18, [R1+0x7fc] ;  /* 0x0007fc0001127983 */ /* 0x000ea40000300800 */
[----:B------:R0:W-:Y:S02]  /*50910*/  STL [R1+0x1828], R0 ;  /* 0x0018280001007387 */ /* 0x0001e40000100800 */
[----:B------:R-:W2:Y:S01]  /*50920*/  LDL.LU R19, [R1+0x180c] ;  /* 0x00180c0001137983 */ /* 0x000ea20000300800 */
[----:B0-----:R-:W2:Y:S01]  /*50930*/  LDL.LU R0, [R1+0x804] ;  /* 0x0008040001007983 */ /* 0x001ea20000300800 */
[----:B------:R-:W-:Y:S01]  /*50940*/  IMAD.MOV.U32 R28, RZ, RZ, 0x7f ;  /* 0x0000007fff1c7424 */ /* 0x000fe200078e00ff */
[----:B------:R-:W-:Y:S01]  /*50950*/  IADD3 R2, P1, R2, UR10, RZ ;  /* 0x0000000a02027c10 */ /* 0x000fe2000ff3e0ff */
[----:B------:R-:W2:Y:S01]  /*50960*/  LDL.LU R10, [R1+0x1804] ;  /* 0x00180400010a7983 */ /* 0x000ea20000300800 */
[----:B------:R-:W2:Y:S01]  /*50970*/  LDL.LU R11, [R1+0x800] ;  /* 0x00080000010b7983 */ /* 0x000ea20000300800 */
[----:B------:R-:W2:Y:S01]  /*50980*/  LDL.LU R5, [R1+0x17fc] ;  /* 0x0017fc0001057983 */ /* 0x000ea20000300800 */
[----:B------:R-:W-:-:S04]  /*50990*/  IADD3 R28, R28, c[0x0][0x180], RZ ;  /* 0x000060001c1c7a10 */ /* 0x000fc80007ffe0ff */
[----:B------:R-:W-:Y:S01]  /*509a0*/  SHF.R.S32.HI R13, RZ, 0x1f, R28 ;  /* 0x0000001fff0d7819 */ /* 0x000fe2000001141c */
[----:B------:R0:W-:Y:S01]  /*509b0*/  STL [R1+0x1824], R2 ;  /* 0x0018240201007387 */ /* 0x0001e20000100800 */
[----:B------:R-:W-:Y:S01]  /*509c0*/  UIADD3 UR4, UR4, 0x1, URZ ;  /* 0x0000000104047890 */ /* 0x000fe2000fffe03f */
[----:B------:R-:W2:Y:S01]  /*509d0*/  LDL.LU R6, [R1+0x7f8] ;  /* 0x0007f80001067983 */ /* 0x000ea20000300800 */
[----:B------:R-:W-:Y:S01]  /*509e0*/  LEA.HI R8, R13, R28, RZ, 0x7 ;  /* 0x0000001c0d087211 */ /* 0x000fe200078f38ff */
[----:B------:R-:W2:Y:S01]  /*509f0*/  LDL.LU R7, [R1+0x17f4] ;  /* 0x0017f40001077983 */ /* 0x000ea20000300800 */
[----:B------:R-:W2:Y:S02]  /*50a00*/  LDL.LU R14, [R1+0x1818] ;  /* 0x00181800010e7983 */ /* 0x000ea40000300800 */
[----:B------:R-:W2:Y:S01]  /*50a10*/  LDL.LU R15, [R1+0x17ec] ;  /* 0x0017ec00010f7983 */ /* 0x000ea20000300800 */
[----:B------:R-:W-:Y:S01]  /*50a20*/  SHF.R.S32.HI R8, RZ, 0x7, R8 ;  /* 0x00000007ff087819 */ /* 0x000fe20000011408 */
[----:B------:R-:W2:Y:S01]  /*50a30*/  LDL.LU R26, [R1+0x1810] ;  /* 0x00181000011a7983 */ /* 0x000ea20000300800 */
[----:B------:R-:W2:Y:S02]  /*50a40*/  LDL.LU R27, [R1+0x17e4] ;  /* 0x0017e400011b7983 */ /* 0x000ea40000300800 */
[----:B------:R-:W2:Y:S01]  /*50a50*/  LDL.LU R9, [R1+0x1808] ;  /* 0x0018080001097983 */ /* 0x000ea20000300800 */
[----:B------:R-:W-:-:S02]  /*50a60*/  ISETP.NE.U32.AND P0, PT, R8, UR4, PT ;  /* 0x0000000408007c0c */ /* 0x000fc4000bf05070 */
[----:B------:R-:W2:Y:S01]  /*50a70*/  LDL.LU R8, [R1+0x17dc] ;  /* 0x0017dc0001087983 */ /* 0x000ea20000300800 */
[----:B------:R-:W2:Y:S02]  /*50a80*/  LDL.LU R20, [R1+0x1800] ;  /* 0x0018000001147983 */ /* 0x000ea40000300800 */
[----:B0-----:R-:W2:Y:S01]  /*50a90*/  LDL.LU R2, [R1+0x17d4] ;  /* 0x0017d40001027983 */ /* 0x001ea20000300800 */
[----:B---3--:R-:W-:Y:S01]  /*50aa0*/  IADD3 R12, P2, R12, UR10, RZ ;  /* 0x0000000a0c0c7c10 */ /* 0x008fe2000ff5e0ff */
[----:B------:R-:W3:Y:S01]  /*50ab0*/  LDL.LU R21, [R1+0x17f8] ;  /* 0x0017f80001157983 */ /* 0x000ee20000300800 */
[----:B------:R-:W3:Y:S03]  /*50ac0*/  LDL.LU R22, [R1+0x17cc] ;  /* 0x0017cc0001167983 */ /* 0x000ee60000300800 */
[----:B------:R0:W-:Y:S01]  /*50ad0*/  STL [R1+0x1820], R12 ;  /* 0x0018200c01007387 */ /* 0x0001e20000100800 */
[----:B----4-:R-:W-:-:S03]  /*50ae0*/  IADD3 R3, P3, R3, UR10, RZ ;  /* 0x0000000a03037c10 */ /* 0x010fc6000ff7e0ff */
[----:B0-----:R-:W4:Y:S01]  /*50af0*/  LDL.LU R12, [R1+0x17f0] ;  /* 0x0017f000010c7983 */ /* 0x001f220000300800 */
[----:B------:R-:W3:Y:S02]  /*50b00*/  LDL.LU R23, [R1+0x17c4] ;  /* 0x0017c40001177983 */ /* 0x000ee40000300800 */
[----:B------:R-:W3:Y:S02]  /*50b10*/  LDL.LU R29, [R1+0x17e8] ;  /* 0x0017e800011d7983 */ /* 0x000ee40000300800 */
[----:B------:R-:W3:Y:S01]  /*50b20*/  LDL.LU R28, [R1+0x17bc] ;  /* 0x0017bc00011c7983 */ /* 0x000ee20000300800 */
[----:B------:R0:W-:Y:S01]  /*50b30*/  STL [R1+0x181c], R3 ;  /* 0x00181c0301007387 */ /* 0x0001e20000100800 */
[----:B------:R-:W3:Y:S02]  /*50b40*/  LDL.LU R13, [R1+0x17e0] ;  /* 0x0017e000010d7983 */ /* 0x000ee40000300800 */
[----:B------:R-:W3:Y:S02]  /*50b50*/  LDL.LU R25, [R1+0x17b4] ;  /* 0x0017b40001197983 */ /* 0x000ee40000300800 */
[----:B------:R-:W3:Y:S01]  /*50b60*/  LDL.LU R24, [R1+0x17d8] ;  /* 0x0017d80001187983 */ /* 0x000ee20000300800 */
[----:B0-----:R-:W3:Y:S01]  /*50b70*/  LDL.LU R3, [R1+0x17ac] ;  /* 0x0017ac0001037983 */ /* 0x001ee20000300800 */
[----:B--2---:R-:W-:-:S02]  /*50b80*/  IADD3.X R16, R16, UR5, RZ, P4, !PT ;  /* 0x0000000510107c10 */ /* 0x004fc4000a7fe4ff */
[----:B------:R-:W-:Y:S02]  /*50b90*/  IADD3 R17, P4, R17, UR10, RZ ;  /* 0x0000000a11117c10 */ /* 0x000fe4000ff9e0ff */
[----:B------:R-:W-:Y:S01]  /*50ba0*/  IADD3.X R18, R18, UR5, RZ, P5, !PT ;  /* 0x0000000512127c10 */ /* 0x000fe2000affe4ff */
[----:B------:R-:W-:Y:S02]  /*50bb0*/  STL [R1+0x182c], R16 ;  /* 0x00182c1001007387 */ /* 0x000fe40000100800 */
[----:B------:R-:W-:Y:S01]  /*50bc0*/  STL [R1+0x1814], R17 ;  /* 0x0018141101007387 */ /* 0x000fe20000100800 */
[----:B------:R-:W-:-:S05]  /*50bd0*/  IADD3.X R0, R0, UR5, RZ, P6, !PT ;  /* 0x0000000500007c10 */ /* 0x000fca000b7fe4ff */
[----:B------:R0:W-:Y:S01]  /*50be0*/  STL [R1+0x804], R0 ;  /* 0x0008040001007387 */ /* 0x0001e20000100800 */
[----:B------:R-:W-:Y:S03]  /*50bf0*/  STL [R1+0x7fc], R18 ;  /* 0x0007fc1201007387 */ /* 0x000fe60000100800 */
[----:B0-----:R-:W2:Y:S01]  /*50c00*/  LDL.LU R0, [R1+0x17d0] ;  /* 0x0017d00001007983 */ /* 0x001ea20000300800 */
[----:B------:R-:W-:Y:S02]  /*50c10*/  IADD3 R19, P5, R19, UR10, RZ ;  /* 0x0000000a13137c10 */ /* 0x000fe4000ffbe0ff */
[----:B------:R-:W-:Y:S02]  /*50c20*/  IADD3 R10, P6, R10, UR10, RZ ;  /* 0x0000000a0a0a7c10 */ /* 0x000fe4000ffde0ff */
[----:B------:R-:W-:Y:S01]  /*50c30*/  IADD3.X R11, R11, UR5, RZ, P1, !PT ;  /* 0x000000050b0b7c10 */ /* 0x000fe20008ffe4ff */
[----:B------:R-:W-:Y:S01]  /*50c40*/  IADD3 R5, P1, R5, UR10, RZ ;  /* 0x0000000a05057c10 */ /* 0x000fe2000ff3e0ff */
[----:B------:R-:W-:Y:S01]  /*50c50*/  IADD3.X R6, R6, UR5, RZ, P2, !PT ;  /* 0x0000000506067c10 */ /* 0x000fe200097fe4ff */
[----:B------:R-:W-:Y:S01]  /*50c60*/  STL [R1+0x180c], R19 ;  /* 0x00180c1301007387 */ /* 0x000fe20000100800 */
[----:B------:R-:W-:Y:S01]  /*50c70*/  IADD3 R7, P2, R7, UR10, RZ ;  /* 0x0000000a07077c10 */ /* 0x000fe2000ff5e0ff */
[----:B------:R-:W-:Y:S01]  /*50c80*/  STL [R1+0x1804], R10 ;  /* 0x0018040a01007387 */ /* 0x000fe20000100800 */
        /* <DEDUP_REMOVED lines=8> */
[----:B------:R-:W-:-:S02]  /*50d10*/  IADD3.X R9, R9, UR5, RZ, P5, !PT ;  /* 0x0000000509097c10 */ /* 0x000fc4000affe4ff */
[----:B------:R-:W-:Y:S01]  /*50d20*/  IADD3.X R20, R20, UR5, RZ, P6, !PT ;  /* 0x0000000514147c10 */ /* 0x000fe2000b7fe4ff */
[----:B------:R-:W-:Y:S01]  /*50d30*/  STL [R1+0x1818], R14 ;  /* 0x0018180e01007387 */ /* 0x000fe20000100800 */
[----:B------:R-:W-:Y:S01]  /*50d40*/  IADD3 R2, P6, R2, UR10, RZ ;  /* 0x0000000a02027c10 */ /* 0x000fe2000ffde0ff */
[----:B------:R-:W-:Y:S01]  /*50d50*/  STL [R1+0x17ec], R15 ;  /* 0x0017ec0f01007387 */ /* 0x000fe20000100800 */
[----:B------:R-:W-:Y:S01]  /*50d60*/  IADD3 R8, P5, R8, UR10, RZ ;  /* 0x0000000a08087c10 */ /* 0x000fe2000ffbe0ff */
[----:B------:R-:W-:Y:S01]  /*50d70*/  STL [R1+0x1810], R26 ;  /* 0x0018101a01007387 */ /* 0x000fe20000100800 */
[----:B------:R-:W-:Y:S02]  /*50d80*/  STL [R1+0x17e4], R27 ;  /* 0x0017e41b01007387 */ /* 0x000fe40000100800 */
[----:B------:R-:W-:Y:S02]  /*50d90*/  STL [R1+0x1808], R9 ;  /* 0x0018080901007387 */ /* 0x000fe40000100800 */
[----:B------:R0:W-:Y:S01]  /*50da0*/  STL [R1+0x17d4], R2 ;  /* 0x0017d40201007387 */ /* 0x0001e20000100800 */
[----:B------:R-:W-:Y:S01]  /*50db0*/  STL [R1+0x17dc], R8 ;  /* 0x0017dc0801007387 */ /* 0x000fe20000100800 */
[----:B----4-:R-:W-:-:S02]  /*50dc0*/  IADD3.X R12, R12, UR5, RZ, P2, !PT ;  /* 0x000000050c0c7c10 */ /* 0x010fc400097fe4ff */
[----:B---3--:R-:W-:Y:S01]  /*50dd0*/  IADD3.X R21, R21, UR5, RZ, P1, !PT ;  /* 0x0000000515157c10 */ /* 0x008fe20008ffe4ff */
[----:B0-----:R-:W3:Y:S01]  /*50de0*/  LDL.LU R2, [R1+0x17a4] ;  /* 0x0017a40001027983 */ /* 0x001ee20000300800 */
[----:B------:R-:W-:Y:S02]  /*50df0*/  STL [R1+0x1800], R20 ;  /* 0x0018001401007387 */ /* 0x000fe40000100800 */
[----:B------:R0:W-:Y:S02]  /*50e00*/  STL [R1+0x17f0], R12 ;  /* 0x0017f00c01007387 */ /* 0x0001e40000100800 */
[----:B------:R-:W-:Y:S01]  /*50e10*/  STL [R1+0x17f8], R21 ;  /* 0x0017f81501007387 */ /* 0x000fe20000100800 */
[----:B------:R-:W-:Y:S02]  /*50e20*/  IADD3 R22, P1, R22, UR10, RZ ;  /* 0x0000000a16167c10 */ /* 0x000fe4000ff3e0ff */
[----:B------:R-:W-:Y:S02]  /*50e30*/  IADD3 R23, P2, R23, UR10, RZ ;  /* 0x0000000a17177c10 */ /* 0x000fe4000ff5e0ff */
[----:B------:R-:W-:Y:S01]  /*50e40*/  IADD3.X R29, R29, UR5, RZ, P3, !PT ;  /* 0x000000051d1d7c10 */ /* 0x000fe20009ffe4ff */
[----:B------:R-:W-:Y:S01]  /*50e50*/  IADD3 R28, P3, R28, UR10, RZ ;  /* 0x0000000a1c1c7c10 */ /* 0x000fe2000ff7e0ff */
[----:B0-----:R-:W4:Y:S01]  /*50e60*/  LDL.LU R12, [R1+0x17c8] ;  /* 0x0017c800010c7983 */ /* 0x001f220000300800 */
[----:B------:R-:W-:Y:S01]  /*50e70*/  IADD3.X R13, R13, UR5, RZ, P4, !PT ;  /* 0x000000050d0d7c10 */ /* 0x000fe2000a7fe4ff */
[----:B------:R-:W-:Y:S02]  /*50e80*/  STL [R1+0x17cc], R22 ;  /* 0x0017cc1601007387 */ /* 0x000fe40000100800 */
[----:B------:R-:W-:Y:S01]  /*50e90*/  STL [R1+0x17c4], R23 ;  /* 0x0017c41701007387 */ /* 0x000fe20000100800 */
[----:B------:R-:W-:Y:S01]  /*50ea0*/  IADD3 R25, P4, R25, UR10, RZ ;  /* 0x0000000a19197c10 */ /* 0x000fe2000ff9e0ff */
[----:B------:R-:W-:Y:S01]  /*50eb0*/  STL [R1+0x17e8], R29 ;  /* 0x0017e81d01007387 */ /* 0x000fe20000100800 */
[----:B------:R-:W-:Y:S01]  /*50ec0*/  IADD3.X R24, R24, UR5, RZ, P5, !PT ;  /* 0x0000000518187c10 */ /* 0x000fe2000affe4ff */
[----:B------:R-:W-:Y:S02]  /*50ed0*/  STL [R1+0x17bc], R28 ;  /* 0x0017bc1c01007387 */ /* 0x000fe40000100800 */
[----:B------:R-:W-:Y:S01]  /*50ee0*/  STL [R1+0x17e0], R13 ;  /* 0x0017e00d01007387 */ /* 0x000fe20000100800 */
[----:B------:R-:W-:Y:S01]  /*50ef0*/  IADD3 R3, P5, R3, UR10, RZ ;  /* 0x0000000a03037c10 */ /* 0x000fe2000ffbe0ff */
[----:B------:R-:W4:Y:S01]  /*50f00*/  LDL.LU R16, [R1+0x179c] ;  /* 0x00179c0001107983 */ /* 0x000f220000300800 */
[----:B------:R-:W-:Y:S02]  /*50f10*/  STL [R1+0x17b4], R25 ;  /* 0x0017b41901007387 */ /* 0x000fe40000100800 */
[----:B------:R-:W4:Y:S02]  /*50f20*/  LDL.LU R17, [R1+0x17c0] ;  /* 0x0017c00001117983 */ /* 0x000f240000300800 */
[----:B------:R-:W-:Y:S01]  /*50f30*/  STL [R1+0x17d8], R24 ;  /* 0x0017d81801007387 */ /* 0x000fe20000100800 */
[----:B------:R-:W4:Y:S01]  /*50f40*/  LDL.LU R18, [R1+0x1794] ;  /* 0x0017940001127983 */ /* 0x000f220000300800 */
[----:B------:R0:W-:Y:S02]  /*50f50*/  STL [R1+0x17ac], R3 ;  /* 0x0017ac0301007387 */ /* 0x0001e40000100800 */
[----:B------:R-:W4:Y:S01]  /*50f60*/  LDL.LU R19, [R1+0x17b8] ;  /* 0x0017b80001137983 */ /* 0x000f220000300800 */
[----:B0-----:R-:W4:Y:S01]  /*50f70*/  LDL.LU R3, [R1+0x178c] ;  /* 0x00178c0001037983 */ /* 0x001f220000300800 */
[----:B------:R-:W4:Y:S02]  /*50f80*/  LDL.LU R10, [R1+0x17b0] ;  /* 0x0017b000010a7983 */ /* 0x000f240000300800 */
[----:B------:R-:W4:Y:S02]  /*50f90*/  LDL.LU R11, [R1+0x1784] ;  /* 0x00178400010b7983 */ /* 0x000f240000300800 */
[----:B------:R-:W4:Y:S01]  /*50fa0*/  LDL.LU R5, [R1+0x17a8] ;  /* 0x0017a80001057983 */ /* 0x000f220000300800 */
[----:B--2---:R-:W-:-:S05]  /*50fb0*/  IADD3.X R0, R0, UR5, RZ, P6, !PT ;  /* 0x0000000500007c10 */ /* 0x004fca000b7fe4ff */
[----:B------:R0:W-:Y:S01]  /*50fc0*/  STL [R1+0x17d0], R0 ;  /* 0x0017d00001007387 */ /* 0x0001e20000100800 */
        /* <DEDUP_REMOVED lines=9> */
[----:B0-----:R-:W2:Y:S02]  /*51060*/  LDL.LU R0, [R1+0x1780] ;  /* 0x0017800001007983 */ /* 0x001ea40000300800 */
[----:B------:R-:W2:Y:S01]  /*51070*/  LDL.LU R21, [R1+0x1754] ;  /* 0x0017540001157983 */ /* 0x000ea20000300800 */
[----:B------:R-:W2:Y:S01]  /*51080*/  LDL.LU R22, [R1+0x1778] ;  /* 0x0017780001167983 */ /* 0x000ea20000300800 */
[----:B---3--:R-:W-:-:S05]  /*51090*/  IADD3 R2, P6, R2, UR10, RZ ;  /* 0x0000000a02027c10 */ /* 0x008fca000ffde0ff */
[----:B------:R0:W-:Y:S01]  /*510a0*/  STL [R1+0x17a4], R2 ;  /* 0x0017a40201007387 */ /* 0x0001e20000100800 */
[----:B----4-:R-:W-:-:S03]  /*510b0*/  IADD3.X R12, R12, UR5, RZ, P1, !PT ;  /* 0x000000050c0c7c10 */ /* 0x010fc60008ffe4ff */
[----:B0-----:R-:W3:Y:S01]  /*510c0*/  LDL.LU R2, [R1+0x174c] ;  /* 0x00174c0001027983 */ /* 0x001ee20000300800 */
[----:B------:R-:W4:Y:S02]  /*510d0*/  LDL.LU R23, [R1+0x1770] ;  /* 0x0017700001177983 */ /* 0x000f240000300800 */
[----:B------:R-:W4:Y:S02]  /*510e0*/  LDL.LU R29, [R1+0x1744] ;  /* 0x00174400011d7983 */ /* 0x000f240000300800 */
[----:B------:R-:W4:Y:S01]  /*510f0*/  LDL.LU R28, [R1+0x1768] ;  /* 0x00176800011c7983 */ /* 0x000f220000300800 */
[----:B------:R0:W-:Y:S01]  /*51100*/  STL [R1+0x17c8], R12 ;  /* 0x0017c80c01007387 */ /* 0x0001e20000100800 */
[----:B------:R-:W4:Y:S02]  /*51110*/  LDL.LU R13, [R1+0x173c] ;  /* 0x00173c00010d7983 */ /* 0x000f240000300800 */
[----:B------:R-:W4:Y:S02]  /*51120*/  LDL.LU R25, [R1+0x1760] ;  /* 0x0017600001197983 */ /* 0x000f240000300800 */
[----:B------:R-:W4:Y:S01]  /*51130*/  LDL.LU R24, [R1+0x1734] ;  /* 0x0017340001187983 */ /* 0x000f220000300800 */
[----:B------:R-:W-:-:S02]  /*51140*/  IADD3 R16, P1, R16, UR10, RZ ;  /* 0x0000000a10107c10 */ /* 0x000fc4000ff3e0ff */
[----:B------:R-:W-:Y:S01]  /*51150*/  IADD3.X R17, R17, UR5, RZ, P2, !PT ;  /* 0x0000000511117c10 */ /* 0x000fe200097fe4ff */
[----:B0-----:R-:W4:Y:S01]  /*51160*/  LDL.LU R12, [R1+0x1758] ;  /* 0x00175800010c7983 */ /* 0x001f220000300800 */
[----:B------:R-:W-:Y:S02]  /*51170*/  IADD3.X R19, R19, UR5, RZ, P3, !PT ;  /* 0x0000000513137c10 */ /* 0x000fe40009ffe4ff */
[----:B------:R-:W-:Y:S01]  /*51180*/  IADD3 R18, P2, R18, UR10, RZ ;  /* 0x0000000a12127c10 */ /* 0x000fe2000ff5e0ff */
[----:B------:R-:W-:Y:S01]  /*51190*/  STL [R1+0x179c], R16 ;  /* 0x00179c1001007387 */ /* 0x000fe20000100800 */
[----:B------:R-:W-:Y:S01]  /*511a0*/  STL [R1+0x17c0], R17 ;  /* 0x0017c01101007387 */ /* 0x000fe20000100800 */
[----:B------:R-:W-:Y:S02]  /*511b0*/  IADD3 R3, P3, R3, UR10, RZ ;  /* 0x0000000a03037c10 */ /* 0x000fe4000ff7e0ff */
[----:B------:R-:W-:Y:S01]  /*511c0*/  IADD3.X R10, R10, UR5, RZ, P4, !PT ;  /* 0x000000050a0a7c10 */ /* 0x000fe2000a7fe4ff */
[----:B------:R-:W-:Y:S01]  /*511d0*/  IADD3 R11, P4, R11, UR10, RZ ;  /* 0x0000000a0b0b7c10 */ /* 0x000fe2000ff9e0ff */
[----:B------:R-:W-:Y:S01]  /*511e0*/  IADD3.X R5, R5, UR5, RZ, P5, !PT ;  /* 0x0000000505057c10 */ /* 0x000fe2000affe4ff */
[----:B------:R0:W-:Y:S01]  /*511f0*/  STL [R1+0x178c], R3 ;  /* 0x00178c0301007387 */ /* 0x0001e20000100800 */
[----:B------:R-:W-:Y:S03]  /*51200*/  STL [R1+0x1794], R18 ;  /* 0x0017941201007387 */ /* 0x000fe60000100800 */
[----:B0-----:R-:W4:Y:S01]  /*51210*/  LDL.LU R3, [R1+0x172c] ;  /* 0x00172c0001037983 */ /* 0x001f220000300800 */
[----:B------:R-:W-:Y:S02]  /*51220*/  STL [R1+0x17b8], R19 ;  /* 0x0017b81301007387 */ /* 0x000fe40000100800 */
[----:B------:R-:W-:Y:S02]  /*51230*/  STL [R1+0x17b0], R10 ;  /* 0x0017b00a01007387 */ /* 0x000fe40000100800 */
[----:B------:R-:W-:Y:S01]  /*51240*/  STL [R1+0x1784], R11 ;  /* 0x0017840b01007387 */ /* 0x000fe20000100800 */
[----:B------:R-:W-:Y:S01]  /*51250*/  STL [R1+0x17a8], R5 ;  /* 0x0017a80501007387 */ /* 0x000fe20000100800 */
[----:B--2---:R-:W-:-:S02]  /*51260*/  IADD3 R6, P5, R6, UR10, RZ ;  /* 0x0000000a06067c10 */ /* 0x004fc4000ffbe0ff */
[----:B------:R-:W-:Y:S01]  /*51270*/  IADD3.X R7, R7, UR5, RZ, P6, !PT ;  /* 0x0000000507077c10 */ /* 0x000fe2000b7fe4ff */
[----:B------:R-:W-:Y:S01]  /*51280*/  IADD3 R14, P6, R14, UR10, RZ ;  /* 0x0000000a0e0e7c10 */ /* 0x000fe2000ffde0ff */
[----:B------:R-:W-:Y:S01]  /*51290*/  IADD3.X R15, R15, UR5, RZ, P1, !PT ;  /* 0x000000050f0f7c10 */ /* 0x000fe20008ffe4ff */
        /* <DEDUP_REMOVED lines=8> */
[----:B------:R-:W-:Y:S01]  /*51320*/  IADD3.X R8, R8, UR5, RZ, P3, !PT ;  /* 0x0000000508087c10 */ /* 0x000fe20009ffe4ff */
[----:B------:R-:W-:Y:S01]  /*51330*/  STL [R1+0x176c], R26 ;  /* 0x00176c1a01007387 */ /* 0x000fe20000100800 */
[----:B------:R-:W-:Y:S02]  /*51340*/  STL [R1+0x1790], R27 ;  /* 0x0017901b01007387 */ /* 0x000fe40000100800 */
[----:B------:R-:W-:Y:S02]  /*51350*/  STL [R1+0x1764], R9 ;  /* 0x0017640901007387 */ /* 0x000fe40000100800 */
[----:B------:R0:W-:Y:S01]  /*51360*/  STL [R1+0x1780], R0 ;  /* 0x0017800001007387 */ /* 0x0001e20000100800 */
[----:B------:R-:W-:Y:S04]  /*51370*/  STL [R1+0x1788], R8 ;  /* 0x0017880801007387 */ /* 0x000fe80000100800 */
[----:B0-----:R-:W2:Y:S01]  /*51380*/  LDL.LU R0, [R1+0x1750] ;  /* 0x0017500001007983 */ /* 0x001ea20000300800 */
[----:B------:R-:W-:-:S02]  /*51390*/  IADD3 R20, P3, R20, UR10, RZ ;  /* 0x0000000a14147c10 */ /* 0x000fc4000ff7e0ff */
[----:B------:R-:W-:Y:S02]  /*513a0*/  IADD3.X R22, R22, UR5, RZ, P5, !PT ;  /* 0x0000000516167c10 */ /* 0x000fe4000affe4ff */
[----:B------:R-:W-:Y:S01]  /*513b0*/  IADD3 R21, P4, R21, UR10, RZ ;  /* 0x0000000a15157c10 */ /* 0x000fe2000ff9e0ff */
[----:B------:R-:W-:Y:S01]  /*513c0*/  STL [R1+0x175c], R20 ;  /* 0x00175c1401007387 */ /* 0x000fe20000100800 */
[----:B---3--:R-:W-:Y:S02]  /*513d0*/  IADD3 R2, P5, R2, UR10, RZ ;  /* 0x0000000a02027c10 */ /* 0x008fe4000ffbe0ff */
[----:B----4-:R-:W-:Y:S01]  /*513e0*/  IADD3.X R23, R23, UR5, RZ, P6, !PT ;  /* 0x0000000517177c10 */ /* 0x010fe2000b7fe4ff */
[----:B------:R-:W-:Y:S01]  /*513f0*/  IADD3 R29, P6, R29, UR10, RZ ;  /* 0x0000000a1d1d7c10 */ /* 0x000fe2000ffde0ff */
[----:B------:R-:W-:Y:S01]  /*51400*/  IADD3.X R28, R28, UR5, RZ, P1, !PT ;  /* 0x000000051c1c7c10 */ /* 0x000fe20008ffe4ff */
[----:B------:R0:W-:Y:S01]  /*51410*/  STL [R1+0x174c], R2 ;  /* 0x00174c0201007387 */ /* 0x0001e20000100800 */
[----:B------:R-:W-:Y:S01]  /*51420*/  STL [R1+0x1754], R21 ;  /* 0x0017541501007387 */ /* 0x000fe20000100800 */
[----:B------:R-:W-:-:S02]  /*51430*/  IADD3 R13, P1, R13, UR10, RZ ;  /* 0x0000000a0d0d7c10 */ /* 0x000fc4000ff3e0ff */
[----:B------:R-:W-:Y:S01]  /*51440*/  IADD3.X R25, R25, UR5, RZ, P2, !PT ;  /* 0x0000000519197c10 */ /* 0x000fe200097fe4ff */
[----:B------:R-:W-:Y:S01]  /*51450*/  IADD3 R24, P2, R24, UR10, RZ ;  /* 0x0000000a18187c10 */ /* 0x000fe2000ff5e0ff */
[----:B0-----:R-:W3:Y:S01]  /*51460*/  LDL.LU R2, [R1+0x1724] ;  /* 0x0017240001027983 */ /* 0x001ee20000300800 */
[----:B------:R-:W-:Y:S02]  /*51470*/  STL [R1+0x1778], R22 ;  /* 0x0017781601007387 */ /* 0x000fe40000100800 */
[----:B------:R-:W-:Y:S02]  /*51480*/  STL [R1+0x1770], R23 ;  /* 0x0017701701007387 */ /* 0x000fe40000100800 */
[----:B------:R-:W-:Y:S01]  /*51490*/  STL [R1+0x1744], R29 ;  /* 0x0017441d01007387 */ /* 0x000fe20000100800 */
[----:B------:R-:W-:Y:S01]  /*514a0*/  STL [R1+0x1768], R28 ;  /* 0x0017681c01007387 */ /* 0x000fe20000100800 */
[----:B------:R-:W-:Y:S01]  /*514b0*/  STL [R1+0x173c], R13 ;  /* 0x00173c0d01007387 */ /* 0x000fe20000100800 */
[----:B------:R-:W-:Y:S01]  /*514c0*/  IADD3.X R12, R12, UR5, RZ, P3, !PT ;  /* 0x000000050c0c7c10 */ /* 0x000fe20009ffe4ff */
[----:B------:R-:W4:Y:S01]  /*514d0*/  LDL.LU R16, [R1+0x1748] ;  /* 0x0017480001107983 */ /* 0x000f220000300800 */
[----:B------:R-:W-:Y:S01]  /*514e0*/  STL [R1+0x1760], R25 ;  /* 0x0017601901007387 */ /* 0x000fe20000100800 */
[----:B------:R-:W4:Y:S02]  /*514f0*/  LDL.LU R17, [R1+0x171c] ;  /* 0x00171c0001117983 */ /* 0x000f240000300800 */
[----:B------:R-:W-:Y:S02]  /*51500*/  STL [R1+0x1734], R24 ;  /* 0x0017341801007387 */ /* 0x000fe40000100800 */
[----:B------:R-:W4:Y:S01]  /*51510*/  LDL.LU R18, [R1+0x1740] ;  /* 0x0017400001127983 */ /* 0x000f220000300800 */
[----:B------:R0:W-:Y:S01]  /*51520*/  STL [R1+0x1758], R12 ;  /* 0x0017580c01007387 */ /* 0x0001e20000100800 */
[----:B------:R-:W4:Y:S03]  /*51530*/  LDL.LU R19, [R1+0x1714] ;  /* 0x0017140001137983 */ /* 0x000f260000300800 */
[----:B0-----:R-:W4:Y:S01]  /*51540*/  LDL.LU R12, [R1+0x1738] ;  /* 0x00173800010c7983 */ /* 0x001f220000300800 */
[----:B------:R-:W-:Y:S01]  /*51550*/  IADD3 R3, P3, R3, UR10, RZ ;  /* 0x0000000a03037c10 */ /* 0x000fe2000ff7e0ff */
[----:B------:R-:W4:Y:S02]  /*51560*/  LDL.LU R10, [R1+0x170c] ;  /* 0x00170c00010a7983 */ /* 0x000f240000300800 */
[----:B------:R-:W4:Y:S01]  /*51570*/  LDL.LU R11, [R1+0x1730] ;  /* 0x00173000010b7983 */ /* 0x000f220000300800 */
[----:B------:R-:W4:Y:S01]  /*51580*/  LDL.LU R5, [R1+0x1704] ;  /* 0x0017040001057983 */ /* 0x000f220000300800 */
[----:B------:R0:W-:Y:S02]  /*51590*/  STL [R1+0x172c], R3 ;  /* 0x00172c0301007387 */ /* 0x0001e40000100800 */
        /* <DEDUP_REMOVED lines=9> */
[----:B0-----:R-:W4:Y:S01]  /*51630*/  LDL.LU R3, [R1+0x16dc] ;  /* 0x0016dc0001037983 */ /* 0x001f220000300800 */
[----:B------:R-:W4:Y:S01]  /*51640*/  LDL.LU R21, [R1+0x1700] ;  /* 0x0017000001157983 */ /* 0x000f220000300800 */
[----:B------:R-:W4:Y:S01]  /*51650*/  LDL.LU R22, [R1+0x16d4] ;  /* 0x0016d40001167983 */ /* 0x000f220000300800 */
[----:B--2---:R-:W-:-:S05]  /*51660*/  IADD3.X R0, R0, UR5, RZ, P4, !PT ;  /* 0x0000000500007c10 */ /* 0x004fca000a7fe4ff */
[----:B------:R0:W-:Y:S04]  /*51670*/  STL [R1+0x1750], R0 ;  /* 0x0017500001007387 */ /* 0x0001e80000100800 */
[----:B0-----:R-:W2:Y:S01]  /*51680*/  LDL.LU R0, [R1+0x16f8] ;  /* 0x0016f80001007983 */ /* 0x001ea20000300800 */
[----:B------:R-:W2:Y:S02]  /*51690*/  LDL.LU R23, [R1+0x16cc] ;  /* 0x0016cc0001177983 */ /* 0x000ea40000300800 */
[----:B------:R-:W2:Y:S02]  /*516a0*/  LDL.LU R29, [R1+0x16f0] ;  /* 0x0016f000011d7983 */ /* 0x000ea40000300800 */
[----:B------:R-:W2:Y:S01]  /*516b0*/  LDL.LU R28, [R1+0x16c4] ;  /* 0x0016c400011c7983 */ /* 0x000ea20000300800 */
[----:B---3--:R-:W-:-:S05]  /*516c0*/  IADD3 R2, P4, R2, UR10, RZ ;  /* 0x0000000a02027c10 */ /* 0x008fca000ff9e0ff */
[----:B------:R0:W-:Y:S01]  /*516d0*/  STL [R1+0x1724], R2 ;  /* 0x0017240201007387 */ /* 0x0001e20000100800 */
[----:B------:R-:W3:Y:S02]  /*516e0*/  LDL.LU R13, [R1+0x16e8] ;  /* 0x0016e800010d7983 */ /* 0x000ee40000300800 */
[----:B------:R-:W3:Y:S01]  /*516f0*/  LDL.LU R25, [R1+0x16bc] ;  /* 0x0016bc0001197983 */ /* 0x000ee20000300800 */
[----:B----4-:R-:W-:Y:S01]  /*51700*/  IADD3.X R16, R16, UR5, RZ, P5, !PT ;  /* 0x0000000510107c10 */ /* 0x010fe2000affe4ff */
[----:B------:R-:W4:Y:S01]  /*51710*/  LDL.LU R24, [R1+0x16e0] ;  /* 0x0016e00001187983 */ /* 0x000f220000300800 */
[----:B------:R-:W-:Y:S02]  /*51720*/  IADD3 R17, P5, R17, UR10, RZ ;  /* 0x0000000a11117c10 */ /* 0x000fe4000ffbe0ff */
[----:B------:R-:W-:Y:S01]  /*51730*/  IADD3.X R18, R18, UR5, RZ, P6, !PT ;  /* 0x0000000512127c10 */ /* 0x000fe2000b7fe4ff */
[----:B0-----:R-:W4:Y:S01]  /*51740*/  LDL.LU R2, [R1+0x16b4] ;  /* 0x0016b40001027983 */ /* 0x001f220000300800 */
[----:B------:R-:W-:Y:S02]  /*51750*/  STL [R1+0x1748], R16 ;  /* 0x0017481001007387 */ /* 0x000fe40000100800 */
[----:B------:R-:W-:Y:S01]  /*51760*/  STL [R1+0x171c], R17 ;  /* 0x00171c1101007387 */ /* 0x000fe20000100800 */
[----:B------:R-:W-:-:S05]  /*51770*/  IADD3.X R12, R12, UR5, RZ, P1, !PT ;  /* 0x000000050c0c7c10 */ /* 0x000fca0008ffe4ff */
[----:B------:R0:W-:Y:S01]  /*51780*/  STL [R1+0x1738], R12 ;  /* 0x0017380c01007387 */ /* 0x0001e20000100800 */
[----:B------:R-:W-:Y:S01]  /*51790*/  STL [R1+0x1740], R18 ;  /* 0x0017401201007387 */ /* 0x000fe20000100800 */
[----:B------:R-:W-:Y:S02]  /*517a0*/  IADD3 R19, P6, R19, UR10, RZ ;  /* 0x0000000a13137c10 */ /* 0x000fe4000ffde0ff */
[----:B------:R-:W-:Y:S02]  /*517b0*/  IADD3 R10, P1, R10, UR10, RZ ;  /* 0x0000000a0a0a7c10 */ /* 0x000fe4000ff3e0ff */
[----:B------:R-:W-:Y:S01]  /*517c0*/  IADD3.X R11, R11, UR5, RZ, P2, !PT ;  /* 0x000000050b0b7c10 */ /* 0x000fe200097fe4ff */
[----:B0-----:R-:W4:Y:S01]  /*517d0*/  LDL.LU R12, [R1+0x16d8] ;  /* 0x0016d800010c7983 */ /* 0x001f220000300800 */
[----:B------:R-:W-:Y:S02]  /*517e0*/  IADD3 R5, P2, R5, UR10, RZ ;  /* 0x0000000a05057c10 */ /* 0x000fe4000ff5e0ff */
        /* <DEDUP_REMOVED lines=18> */
[----:B------:R-:W-:Y:S02]  /*51910*/  STL [R1+0x1718], R26 ;  /* 0x0017181a01007387 */ /* 0x000fe40000100800 */
[----:B------:R-:W-:Y:S01]  /*51920*/  STL [R1+0x16ec], R27 ;  /* 0x0016ec1b01007387 */ /* 0x000fe20000100800 */
[----:B------:R-:W-:Y:S01]  /*51930*/  STL [R1+0x1710], R9 ;  /* 0x0017100901007387 */ /* 0x000fe20000100800 */
[----:B------:R0:W-:Y:S01]  /*51940*/  STL [R1+0x16dc], R3 ;  /* 0x0016dc0301007387 */ /* 0x0001e20000100800 */
[----:B------:R-:W-:Y:S01]  /*51950*/  IADD3.X R21, R21, UR5, RZ, P2, !PT ;  /* 0x0000000515157c10 */ /* 0x000fe200097fe4ff */
[----:B------:R-:W-:Y:S01]  /*51960*/  STL [R1+0x16e4], R8 ;  /* 0x0016e40801007387 */ /* 0x000fe20000100800 */
[----:B0-----:R-:W4:Y:S01]  /*51970*/  LDL.LU R3, [R1+0x16ac] ;  /* 0x0016ac0001037983 */ /* 0x001f220000300800 */
[----:B------:R-:W-:Y:S01]  /*51980*/  STL [R1+0x1708], R20 ;  /* 0x0017081401007387 */ /* 0x000fe20000100800 */
[----:B--2---:R-:W-:-:S05]  /*51990*/  IADD3.X R0, R0, UR5, RZ, P3, !PT ;  /* 0x0000000500007c10 */ /* 0x004fca0009ffe4ff */
[----:B------:R0:W-:Y:S01]  /*519a0*/  STL [R1+0x16f8], R0 ;  /* 0x0016f80001007387 */ /* 0x0001e20000100800 */
[----:B------:R-:W-:Y:S03]  /*519b0*/  STL [R1+0x1700], R21 ;  /* 0x0017001501007387 */ /* 0x000fe60000100800 */
[----:B0-----:R-:W2:Y:S01]  /*519c0*/  LDL.LU R0, [R1+0x16d0] ;  /* 0x0016d00001007983 */ /* 0x001ea20000300800 */
[----:B------:R-:W-:Y:S02]  /*519d0*/  IADD3 R22, P2, R22, UR10, RZ ;  /* 0x0000000a16167c10 */ /* 0x000fe4000ff5e0ff */
[----:B------:R-:W-:Y:S02]  /*519e0*/  IADD3 R23, P3, R23, UR10, RZ ;  /* 0x0000000a17177c10 */ /* 0x000fe4000ff7e0ff */
[----:B------:R-:W-:Y:S01]  /*519f0*/  IADD3.X R29, R29, UR5, RZ, P4, !PT ;  /* 0x000000051d1d7c10 */ /* 0x000fe2000a7fe4ff */
[----:B------:R-:W-:Y:S01]  /*51a00*/  IADD3 R28, P4, R28, UR10, RZ ;  /* 0x0000000a1c1c7c10 */ /* 0x000fe2000ff9e0ff */
[----:B------:R-:W-:Y:S01]  /*51a10*/  STL [R1+0x16d4], R22 ;  /* 0x0016d41601007387 */ /* 0x000fe20000100800 */
[----:B------:R-:W-:Y:S01]  /*51a20*/  STL [R1+0x16cc], R23 ;  /* 0x0016cc1701007387 */ /* 0x000fe20000100800 */
[----:B---3--:R-:W-:Y:S01]  /*51a30*/  IADD3.X R13, R13, UR5, RZ, P5, !PT ;  /* 0x000000050d0d7c10 */ /* 0x008fe2000affe4ff */
[----:B------:R-:W-:Y:S01]  /*51a40*/  IADD3 R25, P5, R25, UR10, RZ ;  /* 0x0000000a19197c10 */ /* 0x000fe2000ffbe0ff */
[----:B------:R-:W-:Y:S01]  /*51a50*/  STL [R1+0x16f0], R29 ;  /* 0x0016f01d01007387 */ /* 0x000fe20000100800 */
[----:B----4-:R-:W-:-:S03]  /*51a60*/  IADD3.X R24, R24, UR5, RZ, P6, !PT ;  /* 0x0000000518187c10 */ /* 0x010fc6000b7fe4ff */
[----:B------:R-:W-:Y:S01]  /*51a70*/  STL [R1+0x16c4], R28 ;  /* 0x0016c41c01007387 */ /* 0x000fe20000100800 */
[----:B------:R-:W-:Y:S03]  /*51a80*/  STL [R1+0x16e8], R13 ;  /* 0x0016e80d01007387 */ /* 0x000fe60000100800 */
[----:B------:R-:W3:Y:S01]  /*51a90*/  LDL.LU R16, [R1+0x16a4] ;  /* 0x0016a40001107983 */ /* 0x000ee20000300800 */
[----:B------:R-:W-:Y:S02]  /*51aa0*/  STL [R1+0x16bc], R25 ;  /* 0x0016bc1901007387 */ /* 0x000fe40000100800 */
[----:B------:R-:W3:Y:S01]  /*51ab0*/  LDL.LU R17, [R1+0x16c8] ;  /* 0x0016c80001117983 */ /* 0x000ee20000300800 */
[----:B------:R-:W-:Y:S01]  /*51ac0*/  IADD3 R2, P6, R2, UR10, RZ ;  /* 0x0000000a02027c10 */ /* 0x000fe2000ffde0ff */
[----:B------:R-:W-:Y:S01]  /*51ad0*/  STL [R1+0x16e0], R24 ;  /* 0x0016e01801007387 */ /* 0x000fe20000100800 */
[----:B------:R-:W3:Y:S03]  /*51ae0*/  LDL.LU R18, [R1+0x169c] ;  /* 0x00169c0001127983 */ /* 0x000ee60000300800 */
[----:B------:R0:W-:Y:S01]  /*51af0*/  STL [R1+0x16b4], R2 ;  /* 0x0016b40201007387 */ /* 0x0001e20000100800 */
[----:B------:R-:W3:Y:S03]  /*51b00*/  LDL.LU R19, [R1+0x16c0] ;  /* 0x0016c00001137983 */ /* 0x000ee60000300800 */
[----:B0-----:R-:W3:Y:S01]  /*51b10*/  LDL.LU R2, [R1+0x1694] ;  /* 0x0016940001027983 */ /* 0x001ee20000300800 */
[----:B------:R-:W3:Y:S02]  /*51b20*/  LDL.LU R10, [R1+0x16b8] ;  /* 0x0016b800010a7983 */ /* 0x000ee40000300800 */
[----:B------:R-:W3:Y:S02]  /*51b30*/  LDL.LU R11, [R1+0x168c] ;  /* 0x00168c00010b7983 */ /* 0x000ee40000300800 */
[----:B------:R-:W3:Y:S01]  /*51b40*/  LDL.LU R5, [R1+0x16b0] ;  /* 0x0016b00001057983 */ /* 0x000ee20000300800 */
[----:B------:R-:W-:-:S05]  /*51b50*/  IADD3.X R12, R12, UR5, RZ, P1, !PT ;  /* 0x000000050c0c7c10 */ /* 0x000fca0008ffe4ff */
[----:B------:R0:W-:Y:S01]  /*51b60*/  STL [R1+0x16d8], R12 ;  /* 0x0016d80c01007387 */ /* 0x0001e20000100800 */
        /* <DEDUP_REMOVED lines=12> */
[----:B------:R-:W3:Y:S01]  /*51c30*/  LDL.LU R23, [R1+0x1654] ;  /* 0x0016540001177983 */ /* 0x000ee20000300800 */
[----:B------:R-:W-:-:S05]  /*51c40*/  IADD3 R3, P1, R3, UR10, RZ ;  /* 0x0000000a03037c10 */ /* 0x000fca000ff3e0ff */
[----:B------:R1:W-:Y:S01]  /*51c50*/  STL [R1+0x16ac], R3 ;  /* 0x0016ac0301007387 */ /* 0x0003e20000100800 */
[----:B------:R-:W3:Y:S02]  /*51c60*/  LDL.LU R28, [R1+0x1678] ;  /* 0x00167800011c7983 */ /* 0x000ee40000300800 */
[----:B------:R-:W3:Y:S02]  /*51c70*/  LDL.LU R13, [R1+0x164c] ;  /* 0x00164c00010d7983 */ /* 0x000ee40000300800 */
[----:B------:R-:W3:Y:S01]  /*51c80*/  LDL.LU R25, [R1+0x1670] ;  /* 0x0016700001197983 */ /* 0x000ee20000300800 */
[----:B--2---:R-:W-:-:S05]  /*51c90*/  IADD3.X R0, R0, UR5, RZ, P2, !PT ;  /* 0x0000000500007c10 */ /* 0x004fca00097fe4ff */
[----:B------:R2:W-:Y:S01]  /*51ca0*/  STL [R1+0x16d0], R0 ;  /* 0x0016d00001007387 */ /* 0x0005e20000100800 */
[----:B------:R-:W4:Y:S02]  /*51cb0*/  LDL.LU R24, [R1+0x1644] ;  /* 0x0016440001187983 */ /* 0x000f240000300800 */
[----:B0-----:R-:W4:Y:S02]  /*51cc0*/  LDL.LU R12, [R1+0x1668] ;  /* 0x00166800010c7983 */ /* 0x001f240000300800 */
[----:B-1----:R-:W4:Y:S01]  /*51cd0*/  LDL.LU R3, [R1+0x163c] ;  /* 0x00163c0001037983 */ /* 0x002f220000300800 */
[----:B--2---:R-:W2:Y:S01]  /*51ce0*/  LDL.LU R0, [R1+0x1660] ;  /* 0x0016600001007983 */ /* 0x004ea20000300800 */
[----:B---3--:R-:W-:Y:S02]  /*51cf0*/  IADD3 R16, P2, R16, UR10, RZ ;  /* 0x0000000a10107c10 */ /* 0x008fe4000ff5e0ff */
[----:B------:R-:W-:Y:S02]  /*51d00*/  IADD3.X R17, R17, UR5, RZ, P3, !PT ;  /* 0x0000000511117c10 */ /* 0x000fe40009ffe4ff */
[----:B------:R-:W-:-:S02]  /*51d10*/  IADD3 R18, P3, R18, UR10, RZ ;  /* 0x0000000a12127c10 */ /* 0x000fc4000ff7e0ff */
[----:B------:R-:W-:Y:S01]  /*51d20*/  IADD3.X R19, R19, UR5, RZ, P4, !PT ;  /* 0x0000000513137c10 */ /* 0x000fe2000a7fe4ff */
[----:B------:R-:W-:Y:S01]  /*51d30*/  STL [R1+0x16a4], R16 ;  /* 0x0016a41001007387 */ /* 0x000fe20000100800 */
[----:B------:R-:W-:Y:S01]  /*51d40*/  STL [R1+0x16c8], R17 ;  /* 0x0016c81101007387 */ /* 0x000fe20000100800 */
[----:B------:R-:W-:Y:S02]  /*51d50*/  IADD3 R2, P4, R2, UR10, RZ ;  /* 0x0000000a02027c10 */ /* 0x000fe4000ff9e0ff */
[----:B------:R-:W-:Y:S01]  /*51d60*/  IADD3.X R10, R10, UR5, RZ, P5, !PT ;  /* 0x000000050a0a7c10 */ /* 0x000fe2000affe4ff */
[----:B------:R-:W-:Y:S01]  /*51d70*/  IADD3 R11, P5, R11, UR10, RZ ;  /* 0x0000000a0b0b7c10 */ /* 0x000fe2000ffbe0ff */
[----:B------:R-:W-:Y:S01]  /*51d80*/  IADD3.X R5, R5, UR5, RZ, P6, !PT ;  /* 0x0000000505057c10 */ /* 0x000fe2000b7fe4ff */
[----:B------:R0:W-:Y:S01]  /*51d90*/  STL [R1+0x1694], R2 ;  /* 0x0016940201007387 */ /* 0x0001e20000100800 */
[----:B------:R-:W-:Y:S01]  /*51da0*/  STL [R1+0x169c], R18 ;  /* 0x00169c1201007387 */ /* 0x000fe20000100800 */
[----:B------:R-:W-:-:S02]  /*51db0*/  IADD3 R6, P6, R6, UR10, RZ ;  /* 0x0000000a06067c10 */ /* 0x000fc4000ffde0ff */
[----:B------:R-:W-:Y:S01]  /*51dc0*/  IADD3.X R7, R7, UR5, RZ, P1, !PT ;  /* 0x0000000507077c10 */ /* 0x000fe20008ffe4ff */
[----:B0-----:R-:W3:Y:S01]  /*51dd0*/  LDL.LU R2, [R1+0x1634] ;  /* 0x0016340001027983 */ /* 0x001ee20000300800 */
[----:B------:R-:W-:Y:S02]  /*51de0*/  STL [R1+0x16c0], R19 ;  /* 0x0016c01301007387 */ /* 0x000fe40000100800 */
        /* <DEDUP_REMOVED lines=12> */
[----:B------:R-:W-:Y:S02]  /*51eb0*/  STL [R1+0x16a0], R15 ;  /* 0x0016a00f01007387 */ /* 0x000fe40000100800 */
[----:B------:R-:W-:Y:S01]  /*51ec0*/  STL [R1+0x1674], R26 ;  /* 0x0016741a01007387 */ /* 0x000fe20000100800 */
[----:B------:R-:W-:Y:S01]  /*51ed0*/  STL [R1+0x1698], R27 ;  /* 0x0016981b01007387 */ /* 0x000fe20000100800 */
[----:B------:R-:W-:Y:S02]  /*51ee0*/  STL [R1+0x166c], R9 ;  /* 0x00166c0901007387 */ /* 0x000fe40000100800 */
[----:B------:R0:W-:Y:S01]  /*51ef0*/  STL [R1+0x1688], R29 ;  /* 0x0016881d01007387 */ /* 0x0001e20000100800 */
[----:B------:R-:W-:Y:S01]  /*51f00*/  IADD3.X R8, R8, UR5, RZ, P4, !PT ;  /* 0x0000000508087c10 */ /* 0x000fe2000a7fe4ff */
[----:B------:R-:W-:Y:S01]  /*51f10*/  IADD3 R20, P4, R20, UR10, RZ ;  /* 0x0000000a14147c10 */ /* 0x000fe2000ff9e0ff */
[----:B------:R-:W-:Y:S01]  /*51f20*/  IADD3 R21, P5, R21, UR10, RZ ;  /* 0x0000000a15157c10 */ /* 0x000fe2000ffbe0ff */
[----:B0-----:R-:W-:-:S04]  /*51f30*/  IMAD.MOV.U32 R29, RZ, RZ, c[0x0][0x18c] ;  /* 0x00006300ff1d7624 */ /* 0x001fc800078e00ff */
[----:B------:R-:W-:Y:S01]  /*51f40*/  IMAD.SHL.U32 R5, R29, 0x80, RZ ;  /* 0x000000801d057824 */ /* 0x000fe200078e00ff */
[----:B------:R-:W-:Y:S01]  /*51f50*/  IADD3.X R22, R22, UR5, RZ, P6, !PT ;  /* 0x0000000516167c10 */ /* 0x000fe2000b7fe4ff */
[----:B------:R-:W-:Y:S02]  /*51f60*/  IADD3 R23, P6, R23, UR10, RZ ;  /* 0x0000000a17177c10 */ /* 0x000fe4000ffde0ff */
[----:B------:R-:W-:Y:S01]  /*51f70*/  IMAD.SHL.U32 R5, R5, 0x2, RZ ;  /* 0x0000000205057824 */ /* 0x000fe200078e00ff */
        /* <DEDUP_REMOVED lines=10> */
[----:B------:R-:W-:Y:S01]  /*52020*/  STL [R1+0x1670], R25 ;  /* 0x0016701901007387 */ /* 0x000fe20000100800 */
[----:B----4-:R-:W-:-:S02]  /*52030*/  IADD3 R24, P2, R24, R5, RZ ;  /* 0x0000000518187210 */ /* 0x010fc40007f5e0ff */
[----:B------:R-:W-:-:S03]  /*52040*/  IADD3.X R12, R12, UR5, RZ, P3, !PT ;  /* 0x000000050c0c7c10 */ /* 0x000fc60009ffe4ff */
[----:B------:R-:W-:Y:S01]  /*52050*/  STL [R1+0x1644], R24 ;  /* 0x0016441801007387 */ /* 0x000fe20000100800 */
[----:B--2---:R-:W-:-:S05]  /*52060*/  IADD3.X R0, R0, UR5, RZ, P4, !PT ;  /* 0x0000000500007c10 */ /* 0x004fca000a7fe4ff */
[----:B------:R0:W-:Y:S01]  /*52070*/  STL [R1+0x1660], R0 ;  /* 0x0016600001007387 */ /* 0x0001e20000100800 */
[----:B------:R-:W-:Y:S03]  /*52080*/  STL [R1+0x1668], R12 ;  /* 0x0016680c01007387 */ /* 0x000fe60000100800 */
[----:B0-----:R-:W2:Y:S01]  /*52090*/  LDL.LU R0, [R1+0x1650] ;  /* 0x0016500001007983 */ /* 0x001ea20000300800 */
[----:B------:R-:W-:-:S05]  /*520a0*/  IADD3 R3, P3, R3, R5, RZ ;  /* 0x0000000503037210 */ /* 0x000fca0007f7e0ff */
[----:B------:R-:W-:Y:S04]  /*520b0*/  STL [R1+0x163c], R3 ;  /* 0x00163c0301007387 */ /* 0x000fe80000100800 */
[----:B--2---:R0:W-:Y:S04]  /*520c0*/  STL [R1+0x1cf8], R0 ;  /* 0x001cf80001007387 */ /* 0x0041e80000100800 */
[----:B0-----:R-:W2:Y:S01]  /*520d0*/  LDL.LU R0, [R1+0x162c] ;  /* 0x00162c0001007983 */ /* 0x001ea20000300800 */
[----:B---3--:R-:W-:-:S03]  /*520e0*/  IADD3 R2, P4, R2, R5, RZ ;  /* 0x0000000502027210 */ /* 0x008fc60007f9e0ff */
[----:B--2---:R0:W-:Y:S04]  /*520f0*/  STL [R1+0x1cfc], R0 ;  /* 0x001cfc0001007387 */ /* 0x0041e80000100800 */
[----:B0-----:R-:W2:Y:S01]  /*52100*/  LDL.LU R0, [R1+0x1658] ;  /* 0x0016580001007983 */ /* 0x001ea20000300800 */
[----:B------:R-:W3:Y:S02]  /*52110*/  LDL.LU R4, [R1+0x1648] ;  /* 0x0016480001047983 */ /* 0x000ee40000300800 */
[----:B------:R-:W4:Y:S02]  /*52120*/  LDL.LU R16, [R1+0x161c] ;  /* 0x00161c0001107983 */ /* 0x000f240000300800 */
[----:B------:R-:W3:Y:S01]  /*52130*/  LDL.LU R17, [R1+0x1640] ;  /* 0x0016400001117983 */ /* 0x000ee20000300800 */
        /* <DEDUP_REMOVED lines=24> */
[----:B0-----:R-:W3:Y:S01]  /*522c0*/  LDL.LU R2, [R1+0x15e0] ;  /* 0x0015e00001027983 */ /* 0x001ee20000300800 */
[----:B--2---:R-:W-:-:S05]  /*522d0*/  IADD3.X R0, R0, UR5, RZ, P5, !PT ;  /* 0x0000000500007c10 */ /* 0x004fca000affe4ff */
[----:B------:R0:W-:Y:S04]  /*522e0*/  STL [R1+0x1658], R0 ;  /* 0x0016580001007387 */ /* 0x0001e80000100800 */
[----:B0-----:R-:W2:Y:S02]  /*522f0*/  LDL.LU R0, [R1+0x1cfc] ;  /* 0x001cfc0001007983 */ /* 0x001ea40000300800 */
[----:B--2---:R-:W-:-:S05]  /*52300*/  IADD3 R0, P5, R0, R5, RZ ;  /* 0x0000000500007210 */ /* 0x004fca0007fbe0ff */
[----:B------:R0:W-:Y:S04]  /*52310*/  STL [R1+0x162c], R0 ;  /* 0x00162c0001007387 */ /* 0x0001e80000100800 */
[----:B0-----:R-:W2:Y:S02]  /*52320*/  LDL.LU R0, [R1+0x1cf8] ;  /* 0x001cf80001007983 */ /* 0x001ea40000300800 */
[----:B--2---:R-:W-:-:S05]  /*52330*/  IADD3.X R0, R0, UR5, RZ, P6, !PT ;  /* 0x0000000500007c10 */ /* 0x004fca000b7fe4ff */
[----:B------:R0:W-:Y:S04]  /*52340*/  STL [R1+0x1650], R0 ;  /* 0x0016500001007387 */ /* 0x0001e80000100800 */
[----:B0-----:R-:W2:Y:S02]  /*52350*/  LDL.LU R0, [R1+0x1cf4] ;  /* 0x001cf40001007983 */ /* 0x001ea40000300800 */
[----:B--2---:R-:W-:-:S05]  /*52360*/  IADD3 R0, P6, R0, R5, RZ ;  /* 0x0000000500007210 */ /* 0x004fca0007fde0ff */
[----:B------:R0:W-:Y:S04]  /*52370*/  STL [R1+0x1624], R0 ;  /* 0x0016240001007387 */ /* 0x0001e80000100800 */
[----:B0-----:R-:W2:Y:S01]  /*52380*/  LDL.LU R0, [R1+0x1cf0] ;  /* 0x001cf00001007983 */ /* 0x001ea20000300800 */
[----:B---3--:R-:W-:Y:S01]  /*52390*/  IADD3.X R4, R4, UR5, RZ, P1, !PT ;  /* 0x0000000504047c10 */ /* 0x008fe20008ffe4ff */
[----:B----4-:R-:W-:-:S04]  /*523a0*/  IADD3 R16, P1, R16, R5, RZ ;  /* 0x0000000510107210 */ /* 0x010fc80007f3e0ff */
[----:B------:R-:W-:Y:S01]  /*523b0*/  STL [R1+0x1648], R4 ;  /* 0x0016480401007387 */ /* 0x000fe20000100800 */
[----:B------:R-:W-:Y:S02]  /*523c0*/  STL [R1+0x161c], R16 ;  /* 0x00161c1001007387 */ /* 0x000fe40000100800 */
[--C-:B--2---:R-:W-:Y:S01]  /*523d0*/  IMAD.X R17, R17, 0x1, R0.reuse, P2 ;  /* 0x0000000111117824 */ /* 0x104fe200010e0600 */
[-C--:B------:R-:W-:Y:S01]  /*523e0*/  IADD3 R18, P2, R18, R5.reuse, RZ ;  /* 0x0000000512127210 */ /* 0x080fe20007f5e0ff */
[--C-:B------:R-:W-:Y:S01]  /*523f0*/  IMAD.X R19, R19, 0x1, R0.reuse, P3 ;  /* 0x0000000113137824 */ /* 0x100fe200018e0600 */
[-C--:B------:R-:W-:Y:S01]  /*52400*/  IADD3 R10, P3, R10, R5.reuse, RZ ;  /* 0x000000050a0a7210 */ /* 0x080fe20007f7e0ff */
[--C-:B------:R-:W-:Y:S01]  /*52410*/  IMAD.X R11, R11, 0x1, R0.reuse, P4 ;  /* 0x000000010b0b7824 */ /* 0x100fe200020e0600 */
[----:B------:R-:W-:Y:S01]  /*52420*/  STL [R1+0x1640], R17 ;  /* 0x0016401101007387 */ /* 0x000fe20000100800 */
[-C--:B------:R-:W-:Y:S01]  /*52430*/  IADD3 R6, P4, R6, R5.reuse, RZ ;  /* 0x0000000506067210 */ /* 0x080fe20007f9e0ff */
[----:B------:R-:W-:Y:S02]  /*52440*/  STL [R1+0x1614], R18 ;  /* 0x0016141201007387 */ /* 0x000fe40000100800 */
        /* <DEDUP_REMOVED lines=32> */
[----:B------:R-:W-:Y:S02]  /*52650*/  STL [R1+0x15f8], R28 ;  /* 0x0015f81c01007387 */ /* 0x000fe40000100800 */
[--C-:B------:R-:W-:Y:S01]  /*52660*/  IMAD.X R12, R12, 0x1, R0.reuse, P1 ;  /* 0x000000010c0c7824 */ /* 0x100fe200008e0600 */
[----:B------:R-:W-:Y:S01]  /*52670*/  STL [R1+0x15cc], R13 ;  /* 0x0015cc0d01007387 */ /* 0x000fe20000100800 */
[----:B------:R-:W-:Y:S01]  /*52680*/  IADD3 R3, P1, R3, R5, RZ ;  /* 0x0000000503037210 */ /* 0x000fe20007f3e0ff */
[----:B------:R-:W-:Y:S02]  /*52690*/  STL [R1+0x15f0], R25 ;  /* 0x0015f01901007387 */ /* 0x000fe40000100800 */
[----:B------:R-:W-:Y:S01]  /*526a0*/  STL [R1+0x15c4], R24 ;  /* 0x0015c41801007387 */ /* 0x000fe20000100800 */
[----:B------:R0:W-:Y:S01]  /*526b0*/  STL [R1+0x1cec], R0 ;  /* 0x001cec0001007387 */ /* 0x0001e20000100800 */
[----:B------:R-:W-:-:S02]  /*526c0*/  IMAD.X R2, R2, 0x1, R0, P2 ;  /* 0x0000000102027824 */ /* 0x000fc400010e0600 */
[----:B------:R-:W-:Y:S01]  /*526d0*/  STL [R1+0x15e8], R12 ;  /* 0x0015e80c01007387 */ /* 0x000fe20000100800 */
[----:B0-----:R-:W2:Y:S01]  /*526e0*/  LDL.LU R0, [R1+0x15b4] ;  /* 0x0015b40001007983 */ /* 0x001ea20000300800 */
[----:B------:R-:W-:Y:S02]  /*526f0*/  STL [R1+0x15bc], R3 ;  /* 0x0015bc0301007387 */ /* 0x000fe40000100800 */
[----:B------:R-:W3:Y:S02]  /*52700*/  LDL.LU R4, [R1+0x15a4] ;  /* 0x0015a40001047983 */ /* 0x000ee40000300800 */
[----:B------:R-:W-:Y:S01]  /*52710*/  STL [R1+0x15e0], R2 ;  /* 0x0015e00201007387 */ /* 0x000fe20000100800 */
[----:B---3--:R0:W-:Y:S04]  /*52720*/  STL [R1+0x1ce0], R4 ;  /* 0x001ce00401007387 */ /* 0x0081e80000100800 */
[----:B0-----:R-:W3:Y:S04]  /*52730*/  LDL.LU R4, [R1+0x15d0] ;  /* 0x0015d00001047983 */ /* 0x001ee80000300800 */
[----:B---3--:R0:W-:Y:S04]  /*52740*/  STL [R1+0x1ce4], R4 ;  /* 0x001ce40401007387 */ /* 0x0081e80000100800 */
[----:B0-----:R-:W3:Y:S01]  /*52750*/  LDL.LU R4, [R1+0x15ac] ;  /* 0x0015ac0001047983 */ /* 0x001ee20000300800 */
[----:B--2---:R-:W-:-:S03]  /*52760*/  IADD3 R0, P2, R0, R5, RZ ;  /* 0x0000000500007210 */ /* 0x004fc60007f5e0ff */
[----:B---3--:R0:W-:Y:S04]  /*52770*/  STL [R1+0x1ce8], R4 ;  /* 0x001ce80401007387 */ /* 0x0081e80000100800 */
        /* <DEDUP_REMOVED lines=27> */
[----:B------:R0:W-:Y:S02]  /*52930*/  STL [R1+0x15b4], R0 ;  /* 0x0015b40001007387 */ /* 0x0001e40000100800 */
[----:B0-----:R-:W2:Y:S02]  /*52940*/  LDL.LU R0, [R1+0x1cec] ;  /* 0x001cec0001007983 */ /* 0x001ea40000300800 */
[----:B--2---:R-:W-:-:S05]  /*52950*/  IMAD.X R4, R4, 0x1, R0, P3 ;  /* 0x0000000104047824 */ /* 0x004fca00018e0600 */
[----:B------:R0:W-:Y:S04]  /*52960*/  STL [R1+0x15d8], R4 ;  /* 0x0015d80401007387 */ /* 0x0001e80000100800 */
[----:B0-----:R-:W2:Y:S02]  /*52970*/  LDL.LU R4, [R1+0x1ce8] ;  /* 0x001ce80001047983 */ /* 0x001ea40000300800 */
[----:B--2---:R-:W-:-:S05]  /*52980*/  IADD3 R4, P3, R4, R5, RZ ;  /* 0x0000000504047210 */ /* 0x004fca0007f7e0ff */
[----:B------:R0:W-:Y:S04]  /*52990*/  STL [R1+0x15ac], R4 ;  /* 0x0015ac0401007387 */ /* 0x0001e80000100800 */
[----:B0-----:R-:W2:Y:S02]  /*529a0*/  LDL.LU R4, [R1+0x1ce4] ;  /* 0x001ce40001047983 */ /* 0x001ea40000300800 */
[----:B--2---:R-:W-:-:S05]  /*529b0*/  IMAD.X R4, R4, 0x1, R0, P4 ;  /* 0x0000000104047824 */ /* 0x004fca00020e0600 */
[----:B------:R0:W-:Y:S04]  /*529c0*/  STL [R1+0x15d0], R4 ;  /* 0x0015d00401007387 */ /* 0x0001e80000100800 */
[----:B0-----:R-:W2:Y:S01]  /*529d0*/  LDL.LU R4, [R1+0x1ce0] ;  /* 0x001ce00001047983 */ /* 0x001ea20000300800 */
[--C-:B---3--:R-:W-:Y:S01]  /*529e0*/  IMAD.X R16, R16, 0x1, R0.reuse, P5 ;  /* 0x0000000110107824 */ /* 0x108fe200028e0600 */
[-C--:B----4-:R-:W-:Y:S01]  /*529f0*/  IADD3 R17, P5, R17, R5.reuse, RZ ;  /* 0x0000000511117210 */ /* 0x090fe20007fbe0ff */
[--C-:B------:R-:W-:Y:S01]  /*52a00*/  IMAD.X R18, R18, 0x1, R0.reuse, P6 ;  /* 0x0000000112127824 */ /* 0x100fe200030e0600 */
[-C--:B------:R-:W-:Y:S01]  /*52a10*/  IADD3 R19, P6, R19, R5.reuse, RZ ;  /* 0x0000000513137210 */ /* 0x080fe20007fde0ff */
        /* <DEDUP_REMOVED lines=16> */
[----:B------:R-:W-:Y:S01]  /*52b20*/  IMAD.X R3, R3, 0x1, R0, P5 ;  /* 0x0000000103037824 */ /* 0x000fe200028e0600 */
[----:B------:R-:W-:-:S02]  /*52b30*/  IADD3 R2, P5, R2, R5, RZ ;  /* 0x0000000502027210 */ /* 0x000fc40007fbe0ff */
[----:B--2---:R-:W-:-:S05]  /*52b40*/  IADD3 R4, P4, R4, R5, RZ ;  /* 0x0000000504047210 */ /* 0x004fca0007f9e0ff */
[----:B------:R-:W-:Y:S01]  /*52b50*/  STL [R1+0x15a4], R4 ;  /* 0x0015a40401007387 */ /* 0x000fe20000100800 */
[----:B------:R-:W-:Y:S02]  /*52b60*/  STL [R1+0x15c8], R16 ;  /* 0x0015c81001007387 */ /* 0x000fe40000100800 */
[----:B------:R-:W-:Y:S02]  /*52b70*/  STL [R1+0x159c], R17 ;  /* 0x00159c1101007387 */ /* 0x000fe40000100800 */
[----:B------:R-:W-:Y:S01]  /*52b80*/  STL [R1+0x15c0], R18 ;  /* 0x0015c01201007387 */ /* 0x000fe20000100800 */
[----:B------:R-:W-:Y:S01]  /*52b90*/  STL [R1+0x1594], R19 ;  /* 0x0015941301007387 */ /* 0x000fe20000100800 */
[----:B------:R-:W-:Y:S02]  /*52ba0*/  STL [R1+0x15b8], R10 ;  /* 0x0015b80a01007387 */ /* 0x000fe40000100800 */
[----:B------:R-:W-:Y:S02]  /*52bb0*/  STL [R1+0x158c], R11 ;  /* 0x00158c0b01007387 */ /* 0x000fe40000100800 */
[--C-:B------:R-:W-:Y:S01]  /*52bc0*/  IMAD.X R26, R26, 0x1, R0.reuse, P4 ;  /* 0x000000011a1a7824 */ /* 0x100fe200020e0600 */
[----:B------:R-:W-:Y:S01]  /*52bd0*/  STL [R1+0x15b0], R6 ;  /* 0x0015b00601007387 */ /* 0x000fe20000100800 */
[----:B------:R-:W-:Y:S01]  /*52be0*/  IADD3 R27, P4, R27, R5, RZ ;  /* 0x000000051b1b7210 */ /* 0x000fe20007f9e0ff */
        /* <DEDUP_REMOVED lines=11> */
[----:B------:R-:W-:-:S02]  /*52ca0*/  IMAD.X R24, R24, 0x1, R0, P4 ;  /* 0x0000000118187824 */ /* 0x000fc400020e0600 */
[----:B------:R-:W-:Y:S02]  /*52cb0*/  STL [R1+0x1580], R29 ;  /* 0x0015801d01007387 */ /* 0x000fe40000100800 */
[----:B------:R-:W-:Y:S01]  /*52cc0*/  STL [R1+0x1554], R28 ;  /* 0x0015541c01007387 */ /* 0x000fe20000100800 */
[----:B------:R-:W-:Y:S01]  /*52cd0*/  IADD3 R12, P4, R12, R5, RZ ;  /* 0x000000050c0c7210 */ /* 0x000fe20007f9e0ff */
[----:B------:R-:W-:Y:S01]  /*52ce0*/  STL [R1+0x1578], R13 ;  /* 0x0015780d01007387 */ /* 0x000fe20000100800 */
[----:B------:R-:W-:Y:S02]  /*52cf0*/  STL [R1+0x154c], R25 ;  /* 0x00154c1901007387 */ /* 0x000fe40000100800 */
[----:B------:R-:W-:Y:S02]  /*52d00*/  STL [R1+0x1570], R24 ;  /* 0x0015701801007387 */ /* 0x000fe40000100800 */
[----:B------:R0:W-:Y:S01]  /*52d10*/  STL [R1+0x1cdc], R5 ;  /* 0x001cdc0501007387 */ /* 0x0001e20000100800 */
[----:B------:R-:W-:Y:S04]  /*52d20*/  STL [R1+0x1544], R12 ;  /* 0x0015440c01007387 */ /* 0x000fe80000100800 */
        /* <DEDUP_REMOVED lines=8> */
[----:B--2---:R-:W-:-:S03]  /*52db0*/  IMAD.X R5, R5, 0x1, R0, P6 ;  /* 0x0000000105057824 */ /* 0x004fc600030e0600 */
        /* <DEDUP_REMOVED lines=30> */
[----:B--2---:R-:W-:-:S05]  /*52fa0*/  IADD3 R4, P6, R4, R5, RZ ;  /* 0x0000000504047210 */ /* 0x004fca0007fde0ff */
[----:B------:R0:W-:Y:S04]  /*52fb0*/  STL [R1+0x1534], R4 ;  /* 0x0015340401007387 */ /* 0x0001e80000100800 */
[----:B0-----:R-:W2:Y:S02]  /*52fc0*/  LDL.LU R4, [R1+0x1cd8] ;  /* 0x001cd80001047983 */ /* 0x001ea40000300800 */
[----:B--2---:R-:W-:-:S05]  /*52fd0*/  IMAD.X R4, R4, 0x1, R0, P1 ;  /* 0x0000000104047824 */ /* 0x004fca00008e0600 */
[----:B------:R0:W-:Y:S04]  /*52fe0*/  STL [R1+0x1558], R4 ;  /* 0x0015580401007387 */ /* 0x0001e80000100800 */
[----:B0-----:R-:W2:Y:S02]  /*52ff0*/  LDL.LU R4, [R1+0x1cd4] ;  /* 0x001cd40001047983 */ /* 0x001ea40000300800 */
[----:B--2---:R-:W-:-:S05]  /*53000*/  IADD3 R4, P1, R4, R5, RZ ;  /* 0x0000000504047210 */ /* 0x004fca0007f3e0ff */
[----:B------:R0:W-:Y:S04]  /*53010*/  STL [R1+0x152c], R4 ;  /* 0x00152c0401007387 */ /* 0x0001e80000100800 */
[----:B0-----:R-:W2:Y:S01]  /*53020*/  LDL.LU R4, [R1+0x1cd0] ;  /* 0x001cd00001047983 */ /* 0x001ea20000300800 */
[--C-:B----4-:R-:W-:Y:S01]  /*53030*/  IMAD.X R17, R17, 0x1, R0.reuse, P3 ;  /* 0x0000000111117824 */ /* 0x110fe200018e0600 */
        /* <DEDUP_REMOVED lines=18> */
[----:B------:R-:W-:Y:S01]  /*53160*/  IADD3 R24, P1, R24, R5, RZ ;  /* 0x0000000518187210 */ /* 0x000fe20007f3e0ff */
[----:B------:R-:W-:-:S02]  /*53170*/  IMAD.X R2, R2, 0x1, R0, P3 ;  /* 0x0000000102027824 */ /* 0x000fc400018e0600 */
[----:B--2---:R-:W-:Y:S01]  /*53180*/  IMAD.X R4, R4, 0x1, R0, P2 ;  /* 0x0000000104047824 */ /* 0x004fe200010e0600 */
[----:B---3--:R-:W-:-:S04]  /*53190*/  IADD3 R16, P2, R16, R5, RZ ;  /* 0x0000000510107210 */ /* 0x008fc80007f5e0ff */
[----:B------:R-:W-:Y:S01]  /*531a0*/  STL [R1+0x1550], R4 ;  /* 0x0015500401007387 */ /* 0x000fe20000100800 */
[----:B------:R-:W-:Y:S02]  /*531b0*/  STL [R1+0x1524], R16 ;  /* 0x0015241001007387 */ /* 0x000fe40000100800 */
[----:B------:R-:W-:Y:S02]  /*531c0*/  STL [R1+0x1548], R17 ;  /* 0x0015481101007387 */ /* 0x000fe40000100800 */
[----:B------:R-:W-:Y:S01]  /*531d0*/  STL [R1+0x151c], R18 ;  /* 0x00151c1201007387 */ /* 0x000fe20000100800 */
[----:B------:R-:W-:Y:S01]  /*531e0*/  STL [R1+0x1540], R19 ;  /* 0x0015401301007387 */ /* 0x000fe20000100800 */
[----:B------:R-:W-:Y:S02]  /*531f0*/  STL [R1+0x1514], R10 ;  /* 0x0015140a01007387 */ /* 0x000fe40000100800 */
        /* <DEDUP_REMOVED lines=17> */
[----:B------:R-:W-:-:S02]  /*53310*/  IMAD.X R12, R12, 0x1, R0, P2 ;  /* 0x000000010c0c7824 */ /* 0x000fc400010e0600 */
[----:B------:R-:W-:Y:S01]  /*53320*/  STL [R1+0x14d4], R13 ;  /* 0x0014d40d01007387 */ /* 0x000fe20000100800 */
[-C--:B------:R-:W-:Y:S01]  /*53330*/  IADD3 R3, P2, R3, R5.reuse, RZ ;  /* 0x0000000503037210 */ /* 0x080fe20007f5e0ff */
[----:B------:R-:W-:Y:S01]  /*53340*/  STL [R1+0x14f8], R25 ;  /* 0x0014f81901007387 */ /* 0x000fe20000100800 */
[----:B------:R-:W-:Y:S02]  /*53350*/  STL [R1+0x14cc], R24 ;  /* 0x0014cc1801007387 */ /* 0x000fe40000100800 */
[----:B------:R0:W-:Y:S02]  /*53360*/  STL [R1+0x1ccc], R0 ;  /* 0x001ccc0001007387 */ /* 0x0001e40000100800 */
        /* <DEDUP_REMOVED lines=2918> */
[----:B------:R0:W-:Y:S01]  /*5e9d0*/  STL [R1+0x1910], R23 ;  /* 0x0019101701007387 */ /* 0x0001e20000100800 */
[----:B------:R-:W-:-:S02]  /*5e9e0*/  IMAD.X R24, R24, 0x1, R0, P1 ;  /* 0x0000000118187824 */ /* 0x000fc400008e0600 */
[----:B------:R-:W-:Y:S02]  /*5e9f0*/  STL [R1+0x18dc], R29 ;  /* 0x0018dc1d01007387 */ /* 0x000fe40000100800 */
[----:B------:R-:W-:Y:S01]  /*5ea00*/  STL [R1+0x1918], R28 ;  /* 0x0019181c01007387 */ /* 0x000fe20000100800 */
[-C--:B------:R-:W-:Y:S01]  /*5ea10*/  IADD3 R12, P1, R12, R5.reuse, RZ ;  /* 0x000000050c0c7210 */ /* 0x080fe20007f3e0ff */
[----:B------:R-:W-:Y:S01]  /*5ea20*/  STL [R1+0x18e4], R13 ;  /* 0x0018e40d01007387 */ /* 0x000fe20000100800 */
[----:B------:R-:W-:Y:S02]  /*5ea30*/  STL [R1+0x1920], R25 ;  /* 0x0019201901007387 */ /* 0x000fe40000100800 */
[----:B------:R-:W-:Y:S01]  /*5ea40*/  STL [R1+0x18ec], R24 ;  /* 0x0018ec1801007387 */ /* 0x000fe20000100800 */
[----:B0-----:R-:W2:Y:S01]  /*5ea50*/  LDL.LU R23, [R1+0x18fc] ;  /* 0x0018fc0001177983 */ /* 0x001ea20000300800 */
[----:B------:R-:W-:Y:S02]  /*5ea60*/  STL [R1+0x1928], R12 ;  /* 0x0019280c01007387 */ /* 0x000fe40000100800 */
[----:B------:R-:W3:Y:S02]  /*5ea70*/  LDL.LU R4, [R1+0x190c] ;  /* 0x00190c0001047983 */ /* 0x000ee40000300800 */
[----:B------:R-:W-:Y:S01]  /*5ea80*/  IMAD.X R3, R3, 0x1, R0, P2 ;  /* 0x0000000103037824 */ /* 0x000fe200010e0600 */
[----:B------:R-:W-:-:S04]  /*5ea90*/  IADD3 R2, P2, R2, R5, RZ ;  /* 0x0000000502027210 */ /* 0x000fc80007f5e0ff */
[----:B------:R-:W-:Y:S04]  /*5eaa0*/  STL [R1+0x18f4], R3 ;  /* 0x0018f40301007387 */ /* 0x000fe80000100800 */
[----:B---3--:R0:W-:Y:S01]  /*5eab0*/  STL [R1+0x1af4], R4 ;  /* 0x001af40401007387 */ /* 0x0081e20000100800 */
[----:B------:R-:W-:Y:S03]  /*5eac0*/  STL [R1+0x1930], R2 ;  /* 0x0019300201007387 */ /* 0x000fe60000100800 */
        /* <DEDUP_REMOVED lines=31> */
[----:B------:R0:W-:Y:S02]  /*5ecc0*/  STL [R1+0x18fc], R23 ;  /* 0x0018fc1701007387 */ /* 0x0001e40000100800 */
[----:B0-----:R-:W3:Y:S01]  /*5ecd0*/  LDL.LU R23, [R1+0x198c] ;  /* 0x00198c0001177983 */ /* 0x001ee20000300800 */
        /* <DEDUP_REMOVED lines=10> */
[-C--:B---3--:R-:W-:Y:S01]  /*5ed80*/  IADD3 R8, P6, R8, R5.reuse, RZ ;  /* 0x0000000508087210 */ /* 0x088fe20007fde0ff */
        /* <DEDUP_REMOVED lines=8> */
[----:B--2---:R-:W-:Y:S01]  /*5ee10*/  IMAD.X R4, R4, 0x1, R0, P5 ;  /* 0x0000000104047824 */ /* 0x004fe200028e0600 */
[----:B------:R-:W-:-:S04]  /*5ee20*/  IADD3 R14, P5, R14, R5, RZ ;  /* 0x000000050e0e7210 */ /* 0x000fc80007fbe0ff */
[----:B------:R0:W-:Y:S04]  /*5ee30*/  STL [R1+0x190c], R4 ;  /* 0x00190c0401007387 */ /* 0x0001e80000100800 */
[----:B0-----:R0:W5:Y:S01]  /*5ee40*/  LDL.LU R4, [R1+0x1af0] ;  /* 0x001af00001047983 */ /* 0x0011620000300800 */
[----:B------:R1:W-:Y:S03]  /*5ee50*/  STL [R1+0x1948], R14 ;  /* 0x0019480e01007387 */ /* 0x0003e60000100800 */
[----:B-1----:R0:W5:Y:S01]  /*5ee60*/  LDL.LU R14, [R1+0x1aec] ;  /* 0x001aec00010e7983 */ /* 0x0021620000300800 */
        /* <DEDUP_REMOVED lines=19> */
[----:B-1----:R-:W2:Y:S01]  /*5efa0*/  LDL.LU R2, [R1+0x1ac4] ;  /* 0x001ac40001027983 */ /* 0x002ea20000300800 */
[--C-:B------:R-:W-:Y:S01]  /*5efb0*/  IMAD.X R16, R16, 0x1, R0.reuse, P5 ;  /* 0x0000000110107824 */ /* 0x100fe200028e0600 */
        /* <DEDUP_REMOVED lines=13> */
[----:B------:R-:W-:Y:S01]  /*5f090*/  IADD3 R26, P3, R26, R5, RZ ;  /* 0x000000051a1a7210 */ /* 0x000fe20007f7e0ff */
[----:B------:R-:W-:Y:S02]  /*5f0a0*/  STL [R1+0x1988], R11 ;  /* 0x0019880b01007387 */ /* 0x000fe40000100800 */
[--C-:B------:R-:W-:Y:S01]  /*5f0b0*/  IMAD.X R27, R27, 0x1, R0.reuse, P4 ;  /* 0x000000011b1b7824 */ /* 0x100fe200020e0600 */
[----:B------:R-:W-:Y:S01]  /*5f0c0*/  STL [R1+0x1954], R6 ;  /* 0x0019540601007387 */ /* 0x000fe20000100800 */
[----:B------:R-:W-:Y:S02]  /*5f0d0*/  STL [R1+0x1990], R7 ;  /* 0x0019900701007387 */ /* 0x000fe40000100800 */
[----:B------:R-:W-:Y:S02]  /*5f0e0*/  STL [R1+0x195c], R15 ;  /* 0x00195c0f01007387 */ /* 0x000fe40000100800 */
[----:B------:R-:W-:Y:S01]  /*5f0f0*/  STL [R1+0x1994], R26 ;  /* 0x0019941a01007387 */ /* 0x000fe20000100800 */
[----:B------:R-:W-:Y:S01]  /*5f100*/  STL [R1+0x1964], R27 ;  /* 0x0019641b01007387 */ /* 0x000fe20000100800 */
[----:B------:R-:W-:-:S02]  /*5f110*/  IMAD.X R20, R20, 0x1, R0, P5 ;  /* 0x0000000114147824 */ /* 0x000fc400028e0600 */
[--C-:B------:R-:W-:Y:S02]  /*5f120*/  IMAD.X R21, R21, 0x1, R0.reuse, P6 ;  /* 0x0000000115157824 */ /* 0x100fe400030e0600 */
[--C-:B------:R-:W-:Y:S02]  /*5f130*/  IMAD.X R23, R23, 0x1, R0.reuse, P3 ;  /* 0x0000000117177824 */ /* 0x100fe400018e0600 */
[--C-:B------:R-:W-:Y:S02]  /*5f140*/  IMAD.X R22, R22, 0x1, R0.reuse, P2 ;  /* 0x0000000116167824 */ /* 0x100fe400010e0600 */
[----:B--2---:R-:W-:-:S05]  /*5f150*/  IMAD.X R2, R2, 0x1, R0, P1 ;  /* 0x0000000102027824 */ /* 0x004fca00008e0600 */
[----:B------:R1:W-:Y:S01]  /*5f160*/  STL [R1+0x197c], R2 ;  /* 0x00197c0201007387 */ /* 0x0003e20000100800 */
[----:B------:R0:W-:Y:S02]  /*5f170*/  STL [R1+0x196c], R20 ;  /* 0x00196c1401007387 */ /* 0x0001e40000100800 */
[----:B------:R0:W-:Y:S01]  /*5f180*/  STL [R1+0x1974], R21 ;  /* 0x0019741501007387 */ /* 0x0001e20000100800 */
[----:B-1----:R-:W1:Y:S01]  /*5f190*/  S2R R2, SR_TID.X ;  /* 0x0000000000027919 */ /* 0x002e620000002100 */
[----:B------:R0:W-:Y:S02]  /*5f1a0*/  STL [R1+0x198c], R23 ;  /* 0x00198c1701007387 */ /* 0x0001e40000100800 */
[----:B------:R0:W-:Y:S01]  /*5f1b0*/  STL [R1+0x1984], R22 ;  /* 0x0019841601007387 */ /* 0x0001e20000100800 */
[----:B-1----:R-:W-:-:S05]  /*5f1c0*/  LOP3.LUT R2, R2, 0x3f, RZ, 0xc0, !PT ;  /* 0x0000003f02027812 */ /* 0x002fca00078ec0ff */
[----:B------:R-:W-:Y:S01]  /*5f1d0*/  IMAD.SHL.U32 R2, R2, 0x2, RZ ;  /* 0x0000000202027824 */ /* 0x000fe200078e00ff */
[----:B0-----:R-:W-:Y:S01]  /*5f1e0*/  @!P0 CALL.REL.NOINC `(.L_x_2) ;  /* 0x0000001000008944 */ /* 0x001fe20003c00000 */
[----:B------:R-:W-:Y:S05]  /*5f1f0*/  BRA `(.L_x_3) ;  /* 0xfffc520000007947 */ /* 0x000fea000383ffff */
.L_x_2:
[----:B------:R-:W-:-:S04]  /*5f200*/  NOP ;  /* 0x0000000000007918 */ /* 0x000fc80000000000 */
[----:B------:R-:W2:Y:S04]  /*5f210*/  LDL.LU R2, [R1+0x408] ;  /* 0x0004080001027983 */ /* 0x000ea80000300800 */
[----:B--2---:R0:W-:Y:S04]  /*5f220*/  STL [R1+0x1b58], R2 ;  /* 0x001b580201007387 */ /* 0x0041e80000100800 */
[----:B0-----:R-:W2:Y:S04]  /*5f230*/  LDL.LU R2, [R1+0x3dc] ;  /* 0x0003dc0001027983 */ /* 0x001ea80000300800 */
        /* <DEDUP_REMOVED lines=31> */
[----:B------:R-:W2:Y:S01]  /*5f430*/  LDL.LU R0, [R1+0x418] ;  /* 0x0004180001007983 */ /* 0x000ea20000300800 */
[----:B0----5:R-:W-:-:S03]  /*5f440*/  IMAD.MOV.U32 R2, RZ, RZ, R14 ;  /* 0x000000ffff027224 */ /* 0x021fc600078e000e */
        /* <DEDUP_REMOVED lines=31> */
[----:B------:R-:W2:Y:S04]  /*5f640*/  LDL.LU R16, [R1+0x428] ;  /* 0x0004280001107983 */ /* 0x000ea80000300800 */
[----:B------:R-:W2:Y:S04]  /*5f650*/  LDL.LU R17, [R1+0x438] ;  /* 0x0004380001117983 */ /* 0x000ea80000300800 */
[----:B------:R-:W3:Y:S01]  /*5f660*/  LDL.LU R18, [R1+0x448] ;  /* 0x0004480001127983 */ /* 0x000ee20000300800 */
[----:B0-----:R-:W-:-:S03]  /*5f670*/  IMAD.MOV.U32 R0, RZ, RZ, R4 ;  /* 0x000000ffff007224 */ /* 0x001fc600078e0004 */
[----:B------:R-:W3:Y:S04]  /*5f680*/  LDL.LU R19, [R1+0x458] ;  /* 0x0004580001137983 */ /* 0x000ee80000300800 */
[----:B------:R-:W4:Y:S04]  /*5f690*/  LDL.LU R10, [R1+0x3d4] ;  /* 0x0003d400010a7983 */ /* 0x000f280000300800 */
[----:B------:R-:W4:Y:S04]  /*5f6a0*/  LDL.LU R11, [R1+0x3f4] ;  /* 0x0003f400010b7983 */ /* 0x000f280000300800 */
        /* <DEDUP_REMOVED lines=12> */
[----:B------:R0:W-:Y:S04]  /*5f770*/  STL [R1+0x1af8], R9 ;  /* 0x001af80901007387 */ /* 0x0001e80000100800 */
[----:B0-----:R-:W2:Y:S04]  /*5f780*/  LDL.LU R9, [R1+0x3f8] ;  /* 0x0003f80001097983 */ /* 0x001ea80000300800 */
[----:B------:R0:W-:Y:S04]  /*5f790*/  STL [R1+0x1af4], R8 ;  /* 0x001af40801007387 */ /* 0x0001e80000100800 */
[----:B0-----:R-:W2:Y:S04]  /*5f7a0*/  LDL.LU R8, [R1+0x3d8] ;  /* 0x0003d80001087983 */ /* 0x001ea80000300800 */
[----:B------:R0:W-:Y:S01]  /*5f7b0*/  STL [R1+0x1ae8], R13 ;  /* 0x001ae80d01007387 */ /* 0x0001e20000100800 */
[----:B------:R-:W-:-:S03]  /*5f7c0*/  F2FP.PACK_AB R2, R0, R2 ;  /* 0x000000020002723e */ /* 0x000fc600000000ff */
        /* <DEDUP_REMOVED lines=13> */
[----:B------:R-:W2:Y:S04]  /*5f8a0*/  LDL.LU R0, [R1+0x1bd8] ;  /* 0x001bd80001007983 */ /* 0x000ea80000300800 */
[----:B------:R0:W-:Y:S04]  /*5f8b0*/  STL [R1+0x9c], R2 ;  /* 0x00009c0201007387 */ /* 0x0001e80000100800 */
[----:B0-----:R-:W2:Y:S02]  /*5f8c0*/  LDL.LU R2, [R1+0x1bd4] ;  /* 0x001bd40001027983 */ /* 0x001ea40000300800 */
[----:B--2---:R-:W-:-:S02]  /*5f8d0*/  F2FP.PACK_AB R2, R0, R2 ;  /* 0x000000020002723e */ /* 0x004fc400000000ff */
        /* <DEDUP_REMOVED lines=58> */
[----:B0-----:R-:W2:Y:S01]  /*5fc80*/  LDL.LU R2, [R1+0x1b5c] ;  /* 0x001b5c0001027983 */ /* 0x001ea20000300800 */
[----:B------:R-:W-:Y:S02]  /*5fc90*/  F2FP.PACK_AB R28, R24, R28 ;  /* 0x0000001c181c723e */ /* 0x000fe400000000ff */
[----:B------:R-:W-:-:S02]  /*5fca0*/  F2FP.PACK_AB R24, R25, R29 ;  /* 0x0000001d1918723e */ /* 0x000fc400000000ff */
[----:B--2---:R-:W-:Y:S02]  /*5fcb0*/  F2FP.PACK_AB R3, R2, R3 ;  /* 0x000000030203723e */ /* 0x004fe400000000ff */
[----:B------:R-:W2:Y:S04]  /*5fcc0*/  LDL.LU R2, [R1+0x1b58] ;  /* 0x001b580001027983 */ /* 0x000ea80000300800 */
[----:B------:R0:W-:Y:S01]  /*5fcd0*/  STL [R1+0x5c], R3 ;  /* 0x00005c0301007387 */ /* 0x0001e20000100800 */
[----:B------:R-:W-:-:S03]  /*5fce0*/  F2FP.PACK_AB R8, R8, R9 ;  /* 0x000000090808723e */ /* 0x000fc600000000ff */
[----:B------:R-:W-:Y:S01]  /*5fcf0*/  STL [R1+0x58], R28 ;  /* 0x0000581c01007387 */ /* 0x000fe20000100800 */
[----:B0-----:R-:W-:-:S03]  /*5fd00*/  F2FP.PACK_AB R3, R12, R13 ;  /* 0x0000000d0c03723e */ /* 0x001fc600000000ff */
[----:B------:R-:W-:Y:S04]  /*5fd10*/  STL [R1+0x54], R24 ;  /* 0x0000541801007387 */ /* 0x000fe80000100800 */
[----:B------:R0:W-:Y:S04]  /*5fd20*/  STL [R1+0x50], R3 ;  /* 0x0000500301007387 */ /* 0x0001e80000100800 */
[----:B------:R-:W-:Y:S01]  /*5fd30*/  STL [R1+0x4c], R8 ;  /* 0x00004c0801007387 */ /* 0x000fe20000100800 */
[----:B0-----:R-:W-:Y:S02]  /*5fd40*/  F2FP.PACK_AB R3, R16, R17 ;  /* 0x000000111003723e */ /* 0x001fe400000000ff */
[----:B--2---:R-:W-:-:S02]  /*5fd50*/  F2FP.PACK_AB R0, R2, R0 ;  /* 0x000000000200723e */ /* 0x004fc400000000ff */
[----:B---3--:R-:W-:-:S03]  /*5fd60*/  F2FP.PACK_AB R2, R18, R19 ;  /* 0x000000131202723e */ /* 0x008fc600000000ff */
[----:B------:R4:W-:Y:S04]  /*5fd70*/  STL [R1+0x48], R0 ;  /* 0x0000480001007387 */ /* 0x0009e80000100800 */
[----:B------:R0:W-:Y:S01]  /*5fd80*/  STL [R1+0x44], R3 ;  /* 0x0000440301007387 */ /* 0x0001e20000100800 */
[----:B----4-:R-:W-:-:S03]  /*5fd90*/  F2FP.PACK_AB R0, R10, R11 ;  /* 0x0000000b0a00723e */ /* 0x010fc600000000ff */
[----:B------:R1:W-:Y:S01]  /*5fda0*/  STL [R1+0x40], R2 ;  /* 0x0000400201007387 */ /* 0x0003e20000100800 */
[----:B0-----:R-:W-:-:S03]  /*5fdb0*/  F2FP.PACK_AB R3, R4, R5 ;  /* 0x000000050403723e */ /* 0x001fc600000000ff */
[----:B------:R0:W-:Y:S04]  /*5fdc0*/  STL [R1+0x3c], R0 ;  /* 0x00003c0001007387 */ /* 0x0001e80000100800 */
[----:B------:R2:W-:Y:S01]  /*5fdd0*/  STL [R1+0x38], R3 ;  /* 0x0000380301007387 */ /* 0x0005e20000100800 */
[----:B-1----:R-:W-:Y:S02]  /*5fde0*/  F2FP.PACK_AB R2, R6, R7 ;  /* 0x000000070602723e */ /* 0x002fe400000000ff */
[----:B0-----:R-:W-:-:S03]  /*5fdf0*/  F2FP.PACK_AB R0, R14, R15 ;  /* 0x0000000f0e00723e */ /* 0x001fc600000000ff */
[----:B------:R0:W-:Y:S01]  /*5fe00*/  STL [R1+0x34], R2 ;  /* 0x0000340201007387 */ /* 0x0001e20000100800 */
[----:B--2---:R-:W-:-:S03]  /*5fe10*/  F2FP.PACK_AB R3, R26, R27 ;  /* 0x0000001b1a03723e */ /* 0x004fc600000000ff */
[----:B------:R1:W-:Y:S04]  /*5fe20*/  STL [R1+0x30], R0 ;  /* 0x0000300001007387 */ /* 0x0003e80000100800 */
[----:B------:R-:W-:Y:S04]  /*5fe30*/  STL [R1+0x2c], R3 ;  /* 0x00002c0301007387 */ /* 0x000fe80000100800 */
[----:B------:R-:W2:Y:S01]  /*5fe40*/  LDL.LU R7, [R1+0x3a4] ;  /* 0x0003a40001077983 */ /* 0x000ea20000300800 */
[----:B0-----:R-:W-:Y:S02]  /*5fe50*/  F2FP.PACK_AB R2, R20, R21 ;  /* 0x000000151402723e */ /* 0x001fe400000000ff */
[----:B-1----:R-:W-:-:S03]  /*5fe60*/  F2FP.PACK_AB R0, R22, R23 ;  /* 0x000000171600723e */ /* 0x002fc600000000ff */
[----:B------:R-:W-:Y:S04]  /*5fe70*/  STL [R1+0x28], R2 ;  /* 0x0000280201007387 */ /* 0x000fe80000100800 */
[----:B--2---:R0:W-:Y:S04]  /*5fe80*/  STL [R1+0x1b10], R7 ;  /* 0x001b100701007387 */ /* 0x0041e80000100800 */
[----:B------:R-:W-:Y:S04]  /*5fe90*/  STL [R1+0x24], R0 ;  /* 0x0000240001007387 */ /* 0x000fe80000100800 */
        /* <DEDUP_REMOVED lines=17> */
[----:B------:R-:W3:Y:S04]  /*5ffb0*/  LDL.LU R6, [R1+0x3c4] ;  /* 0x0003c40001067983 */ /* 0x000ee80000300800 */
[----:B---3--:R0:W-:Y:S04]  /*5ffc0*/  STL [R1+0x1b0c], R6 ;  /* 0x001b0c0601007387 */ /* 0x0081e80000100800 */
[----:B0-----:R-:W3:Y:S04]  /*5ffd0*/  LDL.LU R6, [R1+0x394] ;  /* 0x0003940001067983 */ /* 0x001ee80000300800 */
        /* <DEDUP_REMOVED lines=17> */
[----:B0-----:R-:W2:Y:S04]  /*600f0*/  LDL.LU R6, [R1+0x440] ;  /* 0x0004400001067983 */ /* 0x001ea80000300800 */
[----:B------:R-:W3:Y:S04]  /*60100*/  LDL.LU R5, [R1+0x464] ;  /* 0x0004640001057983 */ /* 0x000ee80000300800 */
[----:B---3--:R0:W-:Y:S04]  /*60110*/  STL [R1+0x1b08], R5 ;  /* 0x001b080501007387 */ /* 0x0081e80000100800 */
[----:B0-----:R-:W3:Y:S04]  /*60120*/  LDL.LU R5, [R1+0x3b4] ;  /* 0x0003b40001057983 */ /* 0x001ee80000300800 */
[----:B------:R-:W4:Y:S04]  /*60130*/  LDL.LU R4, [R1+0x484] ;  /* 0x0004840001047983 */ /* 0x000f280000300800 */
[----:B----4-:R0:W-:Y:S04]  /*60140*/  STL [R1+0x1b04], R4 ;  /* 0x001b040401007387 */ /* 0x0101e80000100800 */
[----:B0-----:R-:W4:Y:S04]  /*60150*/  LDL.LU R4, [R1+0x3e4] ;  /* 0x0003e40001047983 */ /* 0x001f280000300800 */
[----:B------:R-:W2:Y:S04]  /*60160*/  LDL.LU R11, [R1+0x3a0] ;  /* 0x0003a000010b7983 */ /* 0x000ea80000300800 */
[----:B--2---:R0:W-:Y:S04]  /*60170*/  STL [R1+0x1b00], R11 ;  /* 0x001b000b01007387 */ /* 0x0041e80000100800 */
[----:B0-----:R-:W2:Y:S04]  /*60180*/  LDL.LU R11, [R1+0x474] ;  /* 0x00047400010b7983 */ /* 0x001ea80000300800 */
[----:B------:R-:W2:Y:S04]  /*60190*/  LDL.LU R9, [R1+0x3b0] ;  /* 0x0003b00001097983 */ /* 0x000ea80000300800 */
[----:B--2---:R0:W-:Y:S04]  /*601a0*/  STL [R1+0x1afc], R9 ;  /* 0x001afc0901007387 */ /* 0x0041e80000100800 */
[----:B0-----:R-:W2:Y:S04]  /*601b0*/  LDL.LU R9, [R1+0x390] ;  /* 0x0003900001097983 */ /* 0x001ea80000300800 */
[----:B------:R-:W2:Y:S04]  /*601c0*/  LDL.LU R10, [R1+0x3c0] ;  /* 0x0003c000010a7983 */ /* 0x000ea80000300800 */
[----:B------:R-:W2:Y:S04]  /*601d0*/  LDL.LU R8, [R1+0x3e0] ;  /* 0x0003e00001087983 */ /* 0x000ea80000300800 */
        /* <DEDUP_REMOVED lines=14> */
[----:B------:R-:W2:Y:S01]  /*602c0*/  LDL.LU R29, [R1+0x4c8] ;  /* 0x0004c800011d7983 */ /* 0x000ea20000300800 */
[----:B------:R-:W-:-:S03]  /*602d0*/  F2FP.PACK_AB R7, R6, R7 ;  /* 0x000000070607723e */ /* 0x000fc600000000ff */
[----:B--2---:R0:W-:Y:S04]  /*602e0*/  STL [R1+0x1ad8], R29 ;  /* 0x001ad81d01007387 */ /* 0x0041e80000100800 */
        /* <DEDUP_REMOVED lines=48> */
[----:B------:R0:W-:Y:S04]  /*605f0*/  STL [R1], R7 ;  /* 0x0000000701007387 */ /* 0x0001e80000100800 */
[----:B0-----:R-:W2:Y:S02]  /*60600*/  LDL.LU R7, [R1+0x1b10] ;  /* 0x001b100001077983 */ /* 0x001ea40000300800 */
[----:B--2---:R-:W-:-:S02]  /*60610*/  F2FP.PACK_AB R7, R6, R7 ;  /* 0x000000070607723e */ /* 0x004fc400000000ff */
[----:B------:R-:W3:Y:S02]  /*60620*/  LDL.LU R6, [R1+0x1b0c] ;  /* 0x001b0c0001067983 */ /* 0x000ee40000300800 */
[----:B---3--:R-:W-:Y:S02]  /*60630*/  F2FP.PACK_AB R6, R5, R6 ;  /* 0x000000060506723e */ /* 0x008fe400000000ff */
[----:B------:R-:W4:Y:S02]  /*60640*/  LDL.LU R5, [R1+0x1b08] ;  /* 0x001b080001057983 */ /* 0x000f240000300800 */
[----:B----4-:R-:W-:Y:S02]  /*60650*/  F2FP.PACK_AB R5, R4, R5 ;  /* 0x000000050405723e */ /* 0x010fe400000000ff */
[----:B------:R-:W2:Y:S02]  /*60660*/  LDL.LU R4, [R1+0x1b04] ;  /* 0x001b040001047983 */ /* 0x000ea40000300800 */
[----:B--2---:R-:W-:-:S02]  /*60670*/  F2FP.PACK_AB R4, R11, R4 ;  /* 0x000000040b04723e */ /* 0x004fc400000000ff */
[----:B------:R-:W2:Y:S02]  /*60680*/  LDL.LU R11, [R1+0x1b00] ;  /* 0x001b0000010b7983 */ /* 0x000ea40000300800 */
[----:B--2---:R-:W-:Y:S02]  /*60690*/  F2FP.PACK_AB R11, R9, R11 ;  /* 0x0000000b090b723e */ /* 0x004fe400000000ff */
[----:B------:R-:W2:Y:S02]  /*606a0*/  LDL.LU R9, [R1+0x1afc] ;  /* 0x001afc0001097983 */ /* 0x000ea40000300800 */
[----:B--2---:R-:W-:Y:S02]  /*606b0*/  F2FP.PACK_AB R10, R9, R10 ;  /* 0x0000000a090a723e */ /* 0x004fe400000000ff */
        /* <DEDUP_REMOVED lines=16> */
[----:B------:R-:W2:Y:S01]  /*607c0*/  LDL.LU R29, [R1+0x1ad8] ;  /* 0x001ad800011d7983 */ /* 0x000ea20000300800 */
[----:B------:R-:W-:Y:S02]  /*607d0*/  F2FP.PACK_AB R16, R25, R16 ;  /* 0x000000101910723e */ /* 0x000fe400000000ff */
[----:B------:R-:W-:Y:S02]  /*607e0*/  F2FP.PACK_AB R23, R28, R23 ;  /* 0x000000171c17723e */ /* 0x000fe400000000ff */
[----:B------:R-:W-:Y:S02]  /*607f0*/  F2FP.PACK_AB R22, R24, R22 ;  /* 0x000000161816723e */ /* 0x000fe400000000ff */
[----:B------:R-:W-:-:S02]  /*60800*/  F2FP.PACK_AB R21, R3, R21 ;  /* 0x000000150315723e */ /* 0x000fc400000000ff */
[----:B--2---:R-:W-:Y:S02]  /*60810*/  F2FP.PACK_AB R17, R29, R17 ;  /* 0x000000111d11723e */ /* 0x004fe400000000ff */
[----:B------:R-:W2:Y:S04]  /*60820*/  LDL.LU R29, [R1+0x1ad4] ;  /* 0x001ad400011d7983 */ /* 0x000ea80000300800 */
[----:B------:R-:W3:Y:S04]  /*60830*/  LDL.LU R25, [R1+0x1ad0] ;  /* 0x001ad00001197983 */ /* 0x000ee80000300800 */
[----:B------:R-:W3:Y:S04]  /*60840*/  LDL.LU R28, [R1+0x1acc] ;  /* 0x001acc00011c7983 */ /* 0x000ee80000300800 */
[----:B------:R-:W4:Y:S04]  /*60850*/  LDL.LU R24, [R1+0x1ac8] ;  /* 0x001ac80001187983 */ /* 0x000f280000300800 */
[----:B------:R-:W4:Y:S01]  /*60860*/  LDL.LU R3, [R1+0x1ac4] ;  /* 0x001ac40001037983 */ /* 0x000f220000300800 */
[----:B------:R-:W-:-:S02]  /*60870*/  F2FP.PACK_AB R20, R2, R20 ;  /* 0x000000140214723e */ /* 0x000fc400000000ff */
[----:B------:R-:W-:Y:S02]  /*60880*/  F2FP.PACK_AB R27, R0, R27 ;  /* 0x0000001b001b723e */ /* 0x000fe400000000ff */
[----:B--2---:R-:W-:Y:S02]  /*60890*/  F2FP.PACK_AB R26, R26, R29 ;  /* 0x0000001d1a1a723e */ /* 0x004fe400000000ff */
[----:B---3--:R-:W-:Y:S02]  /*608a0*/  F2FP.PACK_AB R25, R28, R25 ;  /* 0x000000191c19723e */ /* 0x008fe400000000ff */
[----:B----4-:R-:W-:Y:S02]  /*608b0*/  F2FP.PACK_AB R24, R24, R3 ;  /* 0x000000031818723e */ /* 0x010fe400000000ff */
.L_x_1:
[----:B------:R1:W-:Y:S04]  /*608c0*/  STL [R1+0x1b88], R7 ;  /* 0x001b880701007387 */ /* 0x0003e80000100800 */
[----:B-1----:R-:W2:Y:S04]  /*608d0*/  LDL.LU R7, [R1+0x19bc] ;  /* 0x0019bc0001077983 */ /* 0x002ea80000300800 */
[----:B------:R-:W1:Y:S04]  /*608e0*/  S2R R29, SR_TID.X ;  /* 0x00000000001d7919 */ /* 0x000e680000002100 */
[----:B------:R-:W3:Y:S01]  /*608f0*/  S2R R28, SR_TID.X ;  /* 0x00000000001c7919 */ /* 0x000ee20000002100 */
[----:B-1----:R-:W-:-:S02]  /*60900*/  IMAD.SHL.U32 R3, R29, 0x100, RZ ;  /* 0x000001001d037824 */ /* 0x002fc400078e00ff */
[C---:B------:R-:W-:Y:S02]  /*60910*/  IMAD.SHL.U32 R2, R29.reuse, 0x4, RZ ;  /* 0x000000041d027824 */ /* 0x040fe400078e00ff */
[----:B0-----:R-:W-:Y:S01]  /*60920*/  IMAD.SHL.U32 R0, R29, 0x400, RZ ;  /* 0x000004001d007824 */ /* 0x001fe200078e00ff */
[----:B------:R-:W-:Y:S01]  /*60930*/  LOP3.LUT R3, R3, 0x1800, RZ, 0xc0, !PT ;  /* 0x0000180003037812 */ /* 0x000fe200078ec0ff */
[----:B------:R-:W-:Y:S03]  /*60940*/  BAR.SYNC.DEFER_BLOCKING 0x0 ;  /* 0x0000000000007b1d */ /* 0x000fe60000010000 */
[----:B--2---:R-:W-:-:S03]  /*60950*/  LOP3.LUT R3, R3, 0x460, R7, 0xf8, !PT ;  /* 0x0000046003037812 */ /* 0x004fc600078ef807 */
[----:B------:R-:W2:Y:S01]  /*60960*/  LDL.LU R7, [R1+0x1b88] ;  /* 0x001b880001077983 */ /* 0x000ea20000300800 */
[----:B------:R-:W-:Y:S02]  /*60970*/  LOP3.LUT R0, R0, 0x1800, RZ, 0xc0, !PT ;  /* 0x0000180000007812 */ /* 0x000fe400078ec0ff */
[----:B------:R-:W-:Y:S02]  /*60980*/  LOP3.LUT R3, R3, 0x70, R2, 0x78, !PT ;  /* 0x0000007003037812 */ /* 0x000fe400078e7802 */
[----:B------:R-:W4:Y:S01]  /*60990*/  LDL.LU R2, [R1+0x348] ;  /* 0x0003480001027983 */ /* 0x000f220000300800 */
[----:B---3--:R-:W-:-:S03]  /*609a0*/  LOP3.LUT R28, R28, 0x3f, RZ, 0xc0, !PT ;  /* 0x0000003f1c1c7812 */ /* 0x008fc600078ec0ff */
[----:B------:R0:W-:Y:S04]  /*609b0*/  STS.128 [R3+0x200], R20 ;  /* 0x0002001403007388 */ /* 0x0001e80000000c00 */
[----:B------:R1:W-:Y:S04]  /*609c0*/  STS.128 [R3+0x80], R16 ;  /* 0x0000801003007388 */ /* 0x0003e80000000c00 */
[----:B0-----:R-:W3:Y:S04]  /*609d0*/  LDL.LU R20, [R1+0x10] ;  /* 0x0000100001147983 */ /* 0x001ee80000300800 */
[----:B------:R-:W3:Y:S04]  /*609e0*/  LDL.LU R21, [R1+0x14] ;  /* 0x0000140001157983 */ /* 0x000ee80000300800 */
[----:B------:R-:W3:Y:S04]  /*609f0*/  LDL.LU R22, [R1+0x18] ;  /* 0x0000180001167983 */ /* 0x000ee80000300800 */
[----:B------:R-:W3:Y:S04]  /*60a00*/  LDL.LU R23, [R1+0x1c] ;  /* 0x00001c0001177983 */ /* 0x000ee80000300800 */
[----:B-1----:R-:W5:Y:S04]  /*60a10*/  LDL.LU R16, [R1] ;  /* 0x0000000001107983 */ /* 0x002f680000300800 */
[----:B------:R-:W5:Y:S04]  /*60a20*/  LDL.LU R17, [R1+0x4] ;  /* 0x0000040001117983 */ /* 0x000f680000300800 */
[----:B------:R-:W5:Y:S04]  /*60a30*/  LDL.LU R18, [R1+0x8] ;  /* 0x0000080001127983 */ /* 0x000f680000300800 */
[----:B------:R-:W5:Y:S04]  /*60a40*/  LDL.LU R19, [R1+0xc] ;  /* 0x00000c0001137983 */ /* 0x000f680000300800 */
[----:B------:R0:W-:Y:S01]  /*60a50*/  STS.128 [R3], R24 ;  /* 0x0000001803007388 */ /* 0x0001e20000000c00 */
[----:B------:R-:W-:Y:S01]  /*60a60*/  IMAD R28, R28, 0x10, R0 ;  /* 0x000000101c1c7824 */ /* 0x000fe200078e0200 */
[----:B0-----:R-:W-:-:S04]  /*60a70*/  SHF.R.U32.HI R24, RZ, 0x5, R29 ;  /* 0x00000005ff187819 */ /* 0x001fc8000001161d */
[----:B------:R-:W-:Y:S01]  /*60a80*/  SGXT.U32 R24, R24, 0x1 ;  /* 0x000000011818781a */ /* 0x000fe20000000000 */
[----:B------:R-:W-:Y:S04]  /*60a90*/  STS.128 [R3+0x280], R12 ;  /* 0x0002800c03007388 */ /* 0x000fe80000000c00 */
[----:B------:R-:W-:Y:S04]  /*60aa0*/  STS.128 [R3+0x100], R8 ;  /* 0x0001000803007388 */ /* 0x000fe80000000c00 */
[----:B--2---:R0:W-:Y:S01]  /*60ab0*/  STS.128 [R3+0x300], R4 ;  /* 0x0003000403007388 */ /* 0x0041e20000000c00 */
[----:B----4-:R-:W-:-:S02]  /*60ac0*/  LOP3.LUT R26, R2, 0x2, R24, 0xfe, !PT ;  /* 0x00000002021a7812 */ /* 0x010fc400078efe18 */
[C-C-:B------:R-:W-:Y:S02]  /*60ad0*/  LOP3.LUT R27, R2.reuse, 0x6, R24.reuse, 0xfe, !PT ;  /* 0x00000006021b7812 */ /* 0x140fe400078efe18 */
[C---:B------:R-:W-:Y:S02]  /*60ae0*/  LOP3.LUT R25, R2.reuse, R24, RZ, 0xfc, !PT ;  /* 0x0000001802197212 */ /* 0x040fe400078efcff */
[C-C-:B------:R-:W-:Y:S01]  /*60af0*/  LOP3.LUT R0, R2.reuse, 0xa, R24.reuse, 0xfe, !PT ;  /* 0x0000000a02007812 */ /* 0x140fe200078efe18 */
[----:B------:R-:W-:Y:S01]  /*60b00*/  STL.64 [R1+0x1b68], R26 ;  /* 0x001b681a01007387 */ /* 0x000fe20000100a00 */
[----:B0-----:R-:W-:-:S03]  /*60b10*/  LOP3.LUT R4, R2, 0x8, R24, 0xfe, !PT ;  /* 0x0000000802047812 */ /* 0x001fc600078efe18 */
[----:B------:R-:W-:Y:S01]  /*60b20*/  STL [R1+0x1b60], R25 ;  /* 0x001b601901007387 */ /* 0x000fe20000100800 */
[----:B------:R-:W-:-:S03]  /*60b30*/  LOP3.LUT R5, R2, 0xc, R24, 0xfe, !PT ;  /* 0x0000000c02057812 */ /* 0x000fc600078efe18 */
[----:B------:R0:W-:Y:S04]  /*60b40*/  STL [R1+0xb4], R4 ;  /* 0x0000b40401007387 */ /* 0x0001e80000100800 */
[----:B------:R1:W-:Y:S04]  /*60b50*/  STL [R1+0xb8], R0 ;  /* 0x0000b80001007387 */ /* 0x0003e80000100800 */
[----:B------:R2:W-:Y:S01]  /*60b60*/  STL [R1+0xbc], R5 ;  /* 0x0000bc0501007387 */ /* 0x0005e20000100800 */
[C-C-:B0-----:R-:W-:Y:S02]  /*60b70*/  LOP3.LUT R4, R2.reuse, 0xe, R24.reuse, 0xfe, !PT ;  /* 0x0000000e02047812 */ /* 0x141fe400078efe18 */
[----:B-1----:R-:W-:-:S03]  /*60b80*/  LOP3.LUT R0, R2, 0x10, R24, 0xfe, !PT ;  /* 0x0000001002007812 */ /* 0x002fc600078efe18 */
[----:B------:R0:W-:Y:S01]  /*60b90*/  STL [R1+0xc0], R4 ;  /* 0x0000c00401007387 */ /* 0x0001e20000100800 */
[----:B--2---:R-:W-:-:S03]  /*60ba0*/  LOP3.LUT R5, R2, 0x12, R24, 0xfe, !PT ;  /* 0x0000001202057812 */ /* 0x004fc600078efe18 */
        /* <DEDUP_REMOVED lines=163> */
[----:B-----5:R-:W-:Y:S01]  /*615e0*/  STS.128 [R3+0x180], R16 ;  /* 0x0001801003007388 */ /* 0x020fe20000000c00 */
[----:B0-----:R-:W-:-:S03]  /*615f0*/  LOP3.LUT R4, R2, 0xb6, R24, 0xfe, !PT ;  /* 0x000000b602047812 */ /* 0x001fc600078efe18 */
[----:B---3--:R-:W-:Y:S01]  /*61600*/  STS.128 [R3+0x380], R20 ;  /* 0x0003801403007388 */ /* 0x008fe20000000c00 */
[----:B-1----:R-:W-:-:S03]  /*61610*/  LOP3.LUT R0, R2, 0xb8, R24, 0xfe, !PT ;  /* 0x000000b802007812 */ /* 0x002fc600078efe18 */
[----:B------:R0:W-:Y:S04]  /*61620*/  STL [R1+0x218], R5 ;  /* 0x0002180501007387 */ /* 0x0001e80000100800 */
[----:B------:R-:W-:Y:S01]  /*61630*/  BAR.SYNC.DEFER_BLOCKING 0x0 ;  /* 0x0000000000007b1d */ /* 0x000fe20000010000 */
[----:B0-----:R-:W-:-:S05]  /*61640*/  LOP3.LUT R5, R2, 0xba, R24, 0xfe, !PT ;  /* 0x000000ba02057812 */ /* 0x001fca00078efe18 */
        /* <DEDUP_REMOVED lines=9> */
[----:B0-----:R-:W-:-:S03]  /*616e0*/  LOP3.LUT R4, R2, 0xc2, R24, 0xfe, !PT ;  /* 0x000000c202047812 */ /* 0x001fc600078efe18 */
[----:B------:R-:W0:Y:S01]  /*616f0*/  LDS.128 R8, [R28] ;  /* 0x000000001c087984 */ /* 0x000e220000000c00 */
[----:B-1----:R-:W-:-:S03]  /*61700*/  LOP3.LUT R0, R2, 0xc4, R24, 0xfe, !PT ;  /* 0x000000c402007812 */ /* 0x002fc600078efe18 */
[----:B------:R1:W-:Y:S01]  /*61710*/  STL [R1+0x234], R4 ;  /* 0x0002340401007387 */ /* 0x0003e20000100800 */
[----:B--2---:R-:W-:-:S03]  /*61720*/  LOP3.LUT R5, R2, 0xc6, R24, 0xfe, !PT ;  /* 0x000000c602057812 */ /* 0x004fc600078efe18 */
[----:B------:R2:W-:Y:S04]  /*61730*/  STL [R1+0x238], R0 ;  /* 0x0002380001007387 */ /* 0x0005e80000100800 */
[----:B------:R3:W-:Y:S01]  /*61740*/  STL [R1+0x240], R5 ;  /* 0x0002400501007387 */ /* 0x0007e20000100800 */
[C-C-:B-1----:R-:W-:Y:S02]  /*61750*/  LOP3.LUT R4, R2.reuse, 0xc8, R24.reuse, 0xfe, !PT ;  /* 0x000000c802047812 */ /* 0x142fe400078efe18 */
[----:B--2---:R-:W-:-:S03]  /*61760*/  LOP3.LUT R0, R2, 0xca, R24, 0xfe, !PT ;  /* 0x000000ca02007812 */ /* 0x004fc600078efe18 */
[----:B------:R1:W-:Y:S01]  /*61770*/  STL [R1+0x244], R4 ;  /* 0x0002440401007387 */ /* 0x0003e20000100800 */
[----:B---3--:R-:W-:-:S03]  /*61780*/  LOP3.LUT R5, R2, 0xcc, R24, 0xfe, !PT ;  /* 0x000000cc02057812 */ /* 0x008fc600078efe18 */
        /* <DEDUP_REMOVED lines=12> */
[----:B------:R2:W-:Y:S01]  /*61850*/  STL [R1+0x260], R0 ;  /* 0x0002600001007387 */ /* 0x0005e20000100800 */
[C-C-:B------:R-:W-:Y:S02]  /*61860*/  LOP3.LUT R6, R2.reuse, 0xdc, R24.reuse, 0xfe, !PT ;  /* 0x000000dc02067812 */ /* 0x140fe400078efe18 */
[C-C-:B-1----:R-:W-:Y:S01]  /*61870*/  LOP3.LUT R4, R2.reuse, 0xda, R24.reuse, 0xfe, !PT ;  /* 0x000000da02047812 */ /* 0x142fe200078efe18 */
[----:B--2---:R-:W2:Y:S04]  /*61880*/  LDL.LU R0, [R1+0x19c0] ;  /* 0x0019c00001007983 */ /* 0x004ea80000300800 */
[----:B------:R1:W-:Y:S04]  /*61890*/  STL [R1+0x264], R5 ;  /* 0x0002640501007387 */ /* 0x0003e80000100800 */
[----:B------:R3:W-:Y:S01]  /*618a0*/  STL [R1+0x268], R4 ;  /* 0x0002680401007387 */ /* 0x0007e20000100800 */
[----:B-1----:R-:W-:-:S03]  /*618b0*/  LOP3.LUT R5, R2, 0xde, R24, 0xfe, !PT ;  /* 0x000000de02057812 */ /* 0x002fc600078efe18 */
[----:B------:R1:W-:Y:S01]  /*618c0*/  STL [R1+0x26c], R6 ;  /* 0x00026c0601007387 */ /* 0x0003e20000100800 */
[----:B---3--:R-:W-:-:S03]  /*618d0*/  LOP3.LUT R4, R2, 0xe0, R24, 0xfe, !PT ;  /* 0x000000e002047812 */ /* 0x008fc600078efe18 */
[----:B------:R3:W-:Y:S01]  /*618e0*/  STL [R1+0x270], R5 ;  /* 0x0002700501007387 */ /* 0x0007e20000100800 */
[----:B-1----:R-:W-:-:S03]  /*618f0*/  LOP3.LUT R6, R2, 0xe2, R24, 0xfe, !PT ;  /* 0x000000e202067812 */ /* 0x002fc600078efe18 */
[----:B------:R1:W-:Y:S01]  /*61900*/  STL [R1+0x274], R4 ;  /* 0x0002740401007387 */ /* 0x0003e20000100800 */
[----:B---3--:R-:W-:-:S03]  /*61910*/  LOP3.LUT R5, R2, 0xe4, R24, 0xfe, !PT ;  /* 0x000000e402057812 */ /* 0x008fc600078efe18 */
[----:B------:R3:W-:Y:S04]  /*61920*/  STL [R1+0x278], R6 ;  /* 0x0002780601007387 */ /* 0x0007e80000100800 */
[----:B------:R4:W-:Y:S01]  /*61930*/  STL [R1+0x27c], R5 ;  /* 0x00027c0501007387 */ /* 0x0009e20000100800 */
[C-C-:B-1----:R-:W-:Y:S02]  /*61940*/  LOP3.LUT R4, R2.reuse, 0xe6, R24.reuse, 0xfe, !PT ;  /* 0x000000e602047812 */ /* 0x142fe400078efe18 */
[----:B---3--:R-:W-:-:S03]  /*61950*/  LOP3.LUT R6, R2, 0xe8, R24, 0xfe, !PT ;  /* 0x000000e802067812 */ /* 0x008fc600078efe18 */
[----:B------:R1:W-:Y:S01]  /*61960*/  STL [R1+0x280], R4 ;  /* 0x0002800401007387 */ /* 0x0003e20000100800 */
[----:B----4-:R-:W-:-:S03]  /*61970*/  LOP3.LUT R5, R2, 0xea, R24, 0xfe, !PT ;  /* 0x000000ea02057812 */ /* 0x010fc600078efe18 */
        /* <DEDUP_REMOVED lines=12> */
[----:B0-----:R-:W-:Y:S04]  /*61a40*/  STL.64 [R1+0x10], R8 ;  /* 0x0000100801007387 */ /* 0x001fe80000100a00 */
[----:B------:R-:W-:Y:S01]  /*61a50*/  STL.64 [R1+0x18], R10 ;  /* 0x0000180a01007387 */ /* 0x000fe20000100a00 */
[----:B-1----:R-:W-:-:S03]  /*61a60*/  LOP3.LUT R4, R2, 0xf8, R24, 0xfe, !PT ;  /* 0x000000f802047812 */ /* 0x002fc600078efe18 */
[----:B------:R0:W-:Y:S04]  /*61a70*/  STL [R1+0x29c], R5 ;  /* 0x00029c0501007387 */ /* 0x0001e80000100800 */
[----:B------:R1:W-:Y:S04]  /*61a80*/  STL [R1+0x2a0], R6 ;  /* 0x0002a00601007387 */ /* 0x0003e80000100800 */
[----:B------:R-:W-:Y:S01]  /*61a90*/  LDS.128 R8, [R28+0x400] ;  /* 0x000400001c087984 */ /* 0x000fe20000000c00 */
[----:B0-----:R-:W-:-:S03]  /*61aa0*/  LOP3.LUT R5, R2, 0xfa, R24, 0xfe, !PT ;  /* 0x000000fa02057812 */ /* 0x001fc600078efe18 */
[----:B------:R0:W-:Y:S01]  /*61ab0*/  STL [R1+0x2a4], R4 ;  /* 0x0002a40401007387 */ /* 0x0001e20000100800 */
[----:B-1----:R-:W-:-:S03]  /*61ac0*/  LOP3.LUT R6, R2, 0xfc, R24, 0xfe, !PT ;  /* 0x000000fc02067812 */ /* 0x002fc600078efe18 */
[----:B------:R1:W-:Y:S01]  /*61ad0*/  STL [R1+0x2a8], R5 ;  /* 0x0002a80501007387 */ /* 0x0003e20000100800 */
[----:B0-----:R-:W-:Y:S02]  /*61ae0*/  LOP3.LUT R4, R28, 0x20, RZ, 0x3c, !PT ;  /* 0x000000201c047812 */ /* 0x001fe400078e3cff */
[----:B-1----:R-:W-:-:S03]  /*61af0*/  LOP3.LUT R5, R2, 0xfe, R24, 0xfe, !PT ;  /* 0x000000fe02057812 */ /* 0x002fc600078efe18 */
[----:B------:R-:W0:Y:S04]  /*61b00*/  LDS.128 R20, [R4] ;  /* 0x0000000004147984 */ /* 0x000e280000000c00 */
[----:B------:R-:W-:Y:S04]  /*61b10*/  STL [R1+0x2ac], R6 ;  /* 0x0002ac0601007387 */ /* 0x000fe80000100800 */
[----:B------:R-:W-:Y:S04]  /*61b20*/  STL [R1+0x23c], R5 ;  /* 0x00023c0501007387 */ /* 0x000fe80000100800 */
[----:B------:R-:W1:Y:S04]  /*61b30*/  LDS.128 R4, [R4+0x400] ;  /* 0x0004000004047984 */ /* 0x000e680000000c00 */
[----:B0-----:R-:W-:Y:S04]  /*61b40*/  STL [R1+0x1af8], R21 ;  /* 0x001af81501007387 */ /* 0x001fe80000100800 */
[----:B------:R-:W-:Y:S04]  /*61b50*/  STL [R1+0x1aec], R22 ;  /* 0x001aec1601007387 */ /* 0x000fe80000100800 */
[----:B------:R-:W-:Y:S04]  /*61b60*/  STL [R1+0x1ae8], R23 ;  /* 0x001ae81701007387 */ /* 0x000fe80000100800 */
[----:B-1----:R0:W-:Y:S04]  /*61b70*/  STL [R1+0x1afc], R5 ;  /* 0x001afc0501007387 */ /* 0x0021e80000100800 */
[----:B------:R-:W-:Y:S04]  /*61b80*/  STL.64 [R1], R8 ;  /* 0x0000000801007387 */ /* 0x000fe80000100a00 */
[----:B------:R-:W-:Y:S04]  /*61b90*/  STL.64 [R1+0x8], R10 ;  /* 0x0000080a01007387 */ /* 0x000fe80000100a00 */
[----:B0-----:R-:W3:Y:S01]  /*61ba0*/  LDL.LU R5, [R1+0x10] ;  /* 0x0000100001057983 */ /* 0x001ee20000300800 */
[----:B------:R-:W-:-:S05]  /*61bb0*/  LOP3.LUT R12, R28, 0x40, RZ, 0x3c, !PT ;  /* 0x000000401c0c7812 */ /* 0x000fca00078e3cff */
[----:B------:R-:W0:Y:S04]  /*61bc0*/  LDS.128 R8, [R12] ;  /* 0x000000000c087984 */ /* 0x000e280000000c00 */
[----:B------:R-:W-:Y:S04]  /*61bd0*/  STL [R1+0x1af4], R6 ;  /* 0x001af40601007387 */ /* 0x000fe80000100800 */
[----:B------:R-:W-:Y:S01]  /*61be0*/  STL [R1+0x1af0], R7 ;  /* 0x001af00701007387 */ /* 0x000fe20000100800 */
[----:B------:R-:W-:-:S03]  /*61bf0*/  LOP3.LUT R29, R2, 0x4, R24, 0xfe, !PT ;  /* 0x00000004021d7812 */ /* 0x000fc600078efe18 */
[----:B------:R-:W-:Y:S04]  /*61c00*/  LDS.128 R12, [R12+0x400] ;  /* 0x000400000c0c7984 */ /* 0x000fe80000000c00 */
[----:B---3--:R-:W-:Y:S04]  /*61c10*/  STL.64 [R1+0x1b70], R4 ;  /* 0x001b700401007387 */ /* 0x008fe80000100a00 */
[----:B0-----:R-:W-:Y:S04]  /*61c20*/  STL.64 [R1+0x1b08], R10 ;  /* 0x001b080a01007387 */ /* 0x001fe80000100a00 */
[----:B------:R0:W-:Y:S04]  /*61c30*/  STL.64 [R1+0x1b00], R8 ;  /* 0x001b000801007387 */ /* 0x0001e80000100a00 */
[----:B0-----:R-:W3:Y:S04]  /*61c40*/  LDL.LU R8, [R1+0x90] ;  /* 0x0000900001087983 */ /* 0x001ee80000300800 */
[----:B------:R-:W3:Y:S04]  /*61c50*/  LDL.LU R9, [R1+0x94] ;  /* 0x0000940001097983 */ /* 0x000ee80000300800 */
[----:B------:R-:W4:Y:S04]  /*61c60*/  LDL.LU R10, [R1+0x98] ;  /* 0x00009800010a7983 */ /* 0x000f280000300800 */
[----:B------:R-:W4:Y:S04]  /*61c70*/  LDL.LU R11, [R1+0x9c] ;  /* 0x00009c00010b7983 */ /* 0x000f280000300800 */
[----:B----4-:R-:W-:Y:S04]  /*61c80*/  STL.64 [R1+0x1b18], R10 ;  /* 0x001b180a01007387 */ /* 0x010fe80000100a00 */
[----:B---3--:R0:W-:Y:S04]  /*61c90*/  STL.64 [R1+0x1b10], R8 ;  /* 0x001b100801007387 */ /* 0x0081e80000100a00 */
[----:B0-----:R-:W3:Y:S04]  /*61ca0*/  LDL.LU R8, [R1+0x80] ;  /* 0x0000800001087983 */ /* 0x001ee80000300800 */
[----:B------:R-:W3:Y:S04]  /*61cb0*/  LDL.LU R9, [R1+0x84] ;  /* 0x0000840001097983 */ /* 0x000ee80000300800 */
[----:B------:R-:W4:Y:S04]  /*61cc0*/  LDL.LU R10, [R1+0x88] ;  /* 0x00008800010a7983 */ /* 0x000f280000300800 */
[----:B------:R-:W4:Y:S04]  /*61cd0*/  LDL.LU R11, [R1+0x8c] ;  /* 0x00008c00010b7983 */ /* 0x000f280000300800 */
[----:B------:R-:W5:Y:S04]  /*61ce0*/  LDL.LU R24, [R1+0x30] ;  /* 0x0000300001187983 */ /* 0x000f680000300800 */
[----:B------:R-:W5:Y:S04]  /*61cf0*/  LDL.LU R25, [R1+0x34] ;  /* 0x0000340001197983 */ /* 0x000f680000300800 */
[----:B------:R-:W2:Y:S04]  /*61d00*/  LDL.LU R26, [R1+0x38] ;  /* 0x00003800011a7983 */ /* 0x000ea80000300800 */
[----:B------:R-:W2:Y:S04]  /*61d10*/  LDL.LU R27, [R1+0x3c] ;  /* 0x00003c00011b7983 */ /* 0x000ea80000300800 */
[----:B--2---:R-:W-:Y:S04]  /*61d20*/  STL.64 [R1+0x1b80], R26 ;  /* 0x001b801a01007387 */ /* 0x004fe80000100a00 */
[----:B-----5:R-:W-:Y:S04]  /*61d30*/  STL.64 [R1+0x1b78], R24 ;  /* 0x001b781801007387 */ /* 0x020fe80000100a00 */
[----:B------:R-:W2:Y:S04]  /*61d40*/  LDL.LU R4, [R1+0x20] ;  /* 0x0000200001047983 */ /* 0x000ea80000300800 */
[----:B------:R-:W2:Y:S04]  /*61d50*/  LDL.LU R5, [R1+0x24] ;  /* 0x0000240001057983 */ /* 0x000ea80000300800 */
[----:B------:R-:W2:Y:S04]  /*61d60*/  LDL.LU R6, [R1+0x28] ;  /* 0x0000280001067983 */ /* 0x000ea80000300800 */
[----:B------:R-:W2:Y:S04]  /*61d70*/  LDL.LU R7, [R1+0x2c] ;  /* 0x00002c0001077983 */ /* 0x000ea80000300800 */
[----:B----4-:R-:W-:Y:S04]  /*61d80*/  STL.64 [R1+0x1b28], R10 ;  /* 0x001b280a01007387 */ /* 0x010fe80000100a00 */
[----:B---3--:R0:W-:Y:S04]  /*61d90*/  STL.64 [R1+0x1b20], R8 ;  /* 0x001b200801007387 */ /* 0x0081e80000100a00 */
        /* <DEDUP_REMOVED lines=9> */
[----:B------:R-:W4:Y:S01]  /*61e30*/  LDL.LU R11, [R1+0x6c] ;  /* 0x00006c00010b7983 */ /* 0x000f220000300800 */
[C---:B------:R-:W-:Y:S01]  /*61e40*/  ISETP.GE.AND P0, PT, R0.reuse, c[0x0][0x178], PT ;  /* 0x00005e0000007a0c */ /* 0x040fe20003f06270 */
[----:B------:R-:W-:Y:S01]  /*61e50*/  IMAD R2, R0, c[0x0][0x194], RZ ;  /* 0x0000650000027a24 */ /* 0x000fe200078e02ff */
[----:B------:R-:W-:-:S05]  /*61e60*/  LOP3.LUT R0, R28, 0x60, RZ, 0x3c, !PT ;  /* 0x000000601c007812 */ /* 0x000fca00078e3cff */
[----:B------:R-:W0:Y:S04]  /*61e70*/  LDS.128 R24, [R0+0x400] ;  /* 0x0004000000187984 */ /* 0x000e280000000c00 */
[----:B------:R-:W1:Y:S04]  /*61e80*/  LDS.128 R16, [R0] ;  /* 0x0000000000107984 */ /* 0x000e680000000c00 */
[----:B------:R-:W-:Y:S06]  /*61e90*/  BAR.SYNC.DEFER_BLOCKING 0x0 ;  /* 0x0000000000007b1d */ /* 0x000fec0000010000 */
[----:B----4-:R-:W-:Y:S04]  /*61ea0*/  STL.64 [R1+0x1b48], R10 ;  /* 0x001b480a01007387 */ /* 0x010fe80000100a00 */
[----:B---3--:R3:W-:Y:S04]  /*61eb0*/  STL.64 [R1+0x1b40], R8 ;  /* 0x001b400801007387 */ /* 0x0087e80000100a00 */
[----:B---3--:R-:W3:Y:S04]  /*61ec0*/  LDL.LU R8, [R1+0x50] ;  /* 0x0000500001087983 */ /* 0x008ee80000300800 */
[----:B------:R-:W3:Y:S04]  /*61ed0*/  LDL.LU R9, [R1+0x54] ;  /* 0x0000540001097983 */ /* 0x000ee80000300800 */
[----:B------:R-:W4:Y:S04]  /*61ee0*/  LDL.LU R10, [R1+0x58] ;  /* 0x00005800010a7983 */ /* 0x000f280000300800 */
[----:B------:R-:W4:Y:S01]  /*61ef0*/  LDL.LU R11, [R1+0x5c] ;  /* 0x00005c00010b7983 */ /* 0x000f220000300800 */
[----:B0-----:R-:W-:-:S02]  /*61f00*/  IMAD.MOV.U32 R23, RZ, RZ, R26 ;  /* 0x000000ffff177224 */ /* 0x001fc400078e001a */
[----:B------:R-:W-:Y:S02]  /*61f10*/  IMAD.MOV.U32 R21, RZ, RZ, R24 ;  /* 0x000000ffff157224 */ /* 0x000fe400078e0018 */
[----:B------:R-:W-:Y:S01]  /*61f20*/  IMAD.MOV.U32 R22, RZ, RZ, R25 ;  /* 0x000000ffff167224 */ /* 0x000fe200078e0019 */
[----:B----4-:R-:W-:Y:S04]  /*61f30*/  STL.64 [R1+0x1b58], R10 ;  /* 0x001b580a01007387 */ /* 0x010fe80000100a00 */
[----:B---3--:R0:W-:Y:S04]  /*61f40*/  STL.64 [R1+0x1b50], R8 ;  /* 0x001b500801007387 */ /* 0x0081e80000100a00 */
[----:B0-----:R-:W3:Y:S04]  /*61f50*/  LDL.LU R8, [R1+0x40] ;  /* 0x0000400001087983 */ /* 0x001ee80000300800 */
[----:B------:R-:W3:Y:S04]  /*61f60*/  LDL.LU R9, [R1+0x44] ;  /* 0x0000440001097983 */ /* 0x000ee80000300800 */
[----:B------:R-:W3:Y:S04]  /*61f70*/  LDL.LU R10, [R1+0x48] ;  /* 0x00004800010a7983 */ /* 0x000ee80000300800 */
[----:B------:R-:W3:Y:S04]  /*61f80*/  LDL.LU R11, [R1+0x4c] ;  /* 0x00004c00010b7983 */ /* 0x000ee80000300800 */
[----:B------:R0:W-:Y:S04]  /*61f90*/  STL [R1+0xac], R27 ;  /* 0x0000ac1b01007387 */ /* 0x0001e80000100800 */
[----:B0-----:R-:W4:Y:S04]  /*61fa0*/  LDL.LU.64 R26, [R1+0x1b80] ;  /* 0x001b8000011a7983 */ /* 0x001f280000300a00 */
[----:B------:R-:W4:Y:S04]  /*61fb0*/  LDL.LU.64 R24, [R1+0x1b78] ;  /* 0x001b780001187983 */ /* 0x000f280000300a00 */
[----:B--2---:R0:W-:Y:S04]  /*61fc0*/  STS.128 [R3], R4 ;  /* 0x0000000403007388 */ /* 0x0041e80000000c00 */
[----:B0-----:R-:W2:Y:S04]  /*61fd0*/  LDL.LU.64 R4, [R1+0x1b70] ;  /* 0x001b700001047983 */ /* 0x001ea80000300a00 */
[----:B---3--:R-:W-:Y:S04]  /*61fe0*/  STS.128 [R3+0x80], R8 ;  /* 0x0000800803007388 */ /* 0x008fe80000000c00 */
[----:B----4-:R0:W-:Y:S04]  /*61ff0*/  STS.128 [R3+0x200], R24 ;  /* 0x0002001803007388 */ /* 0x0101e80000000c00 */
[----:B0-----:R-:W3:Y:S04]  /*62000*/  LDL.LU.64 R26, [R1+0x1b68] ;  /* 0x001b6800011a7983 */ /* 0x001ee80000300a00 */
[----:B------:R-:W4:Y:S04]  /*62010*/  LDL.LU R25, [R1+0x1b60] ;  /* 0x001b600001197983 */ /* 0x000f280000300800 */
[----:B------:R-:W5:Y:S04]  /*62020*/  LDL.LU R7, [R1+0xb8] ;  /* 0x0000b80001077983 */ /* 0x000f680000300800 */
[----:B------:R-:W2:Y:S04]  /*62030*/  LDL.LU.64 R10, [R1+0x1b58] ;  /* 0x001b5800010a7983 */ /* 0x000ea80000300a00 */
[----:B------:R-:W2:Y:S04]  /*62040*/  LDL.LU.64 R8, [R1+0x1b50] ;  /* 0x001b500001087983 */ /* 0x000ea80000300a00 */
[----:B--2---:R0:W-:Y:S04]  /*62050*/  STS.128 [R3+0x280], R8 ;  /* 0x0002800803007388 */ /* 0x0041e80000000c00 */
[----:B0-----:R-:W2:Y:S04]  /*62060*/  LDL.LU.64 R10, [R1+0x1b48] ;  /* 0x001b4800010a7983 */ /* 0x001ea80000300a00 */
[----:B------:R-:W2:Y:S04]  /*62070*/  LDL.LU.64 R8, [R1+0x1b40] ;  /* 0x001b400001087983 */ /* 0x000ea80000300a00 */
[----:B--2---:R0:W-:Y:S04]  /*62080*/  STS.128 [R3+0x100], R8 ;  /* 0x0001000803007388 */ /* 0x0041e80000000c00 */
[----:B0-----:R-:W2:Y:S04]  /*62090*/  LDL.LU.64 R10, [R1+0x1b38] ;  /* 0x001b3800010a7983 */ /* 0x001ea80000300a00 */
[----:B------:R-:W2:Y:S04]  /*620a0*/  LDL.LU.64 R8, [R1+0x1b30] ;  /* 0x001b300001087983 */ /* 0x000ea80000300a00 */
[----:B------:R-:W3:Y:S04]  /*620b0*/  LDL.LU R6, [R1] ;  /* 0x0000000001067983 */ /* 0x000ee80000300800 */
[----:B--2---:R0:W-:Y:S04]  /*620c0*/  STS.128 [R3+0x300], R8 ;  /* 0x0003000803007388 */ /* 0x0041e80000000c00 */
[----:B0-----:R-:W2:Y:S04]  /*620d0*/  LDL.LU.64 R10, [R1+0x1b28] ;  /* 0x001b2800010a7983 */ /* 0x001ea80000300a00 */
[----:B------:R-:W2:Y:S04]  /*620e0*/  LDL.LU.64 R8, [R1+0x1b20] ;  /* 0x001b200001087983 */ /* 0x000ea80000300a00 */
[----:B--2---:R0:W-:Y:S04]  /*620f0*/  STS.128 [R3+0x180], R8 ;  /* 0x0001800803007388 */ /* 0x0041e80000000c00 */
[----:B0-----:R-:W2:Y:S04]  /*62100*/  LDL.LU.64 R10, [R1+0x1b18] ;  /* 0x001b1800010a7983 */ /* 0x001ea80000300a00 */
[----:B------:R-:W2:Y:S01]  /*62110*/  LDL.LU.64 R8, [R1+0x1b10] ;  /* 0x001b100001087983 */ /* 0x000ea20000300a00 */
[C---:B----4-:R-:W-:Y:S01]  /*62120*/  ISETP.LT.AND P1, PT, R25.reuse, c[0x0][0x17c], !P0 ;  /* 0x00005f0019007a0c */ /* 0x050fe20004721270 */
[----:B------:R-:W-:Y:S01]  /*62130*/  IMAD R25, R25, c[0x0][0x198], RZ ;  /* 0x0000660019197a24 */ /* 0x000fe200078e02ff */
[----:B------:R-:W-:-:S04]  /*62140*/  LEA R0, P2, R2, c[0x0][0x170], 0x1 ;  /* 0x00005c0002007a11 */ /* 0x000fc800078408ff */
[----:B------:R-:W-:Y:S02]  /*62150*/  LEA.HI.X.SX32 R2, R2, c[0x0][0x174], 0x1, P2 ;  /* 0x00005d0002027a11 */ /* 0x000fe400010f0eff */
[----:B------:R-:W-:-:S04]  /*62160*/  LEA R24, P2, R25, R0, 0x1 ;  /* 0x0000000019187211 */ /* 0x000fc800078408ff */
[----:B------:R-:W-:Y:S01]  /*62170*/  LEA.HI.X.SX32 R25, R25, R2, 0x1, P2 ;  /* 0x0000000219197211 */ /* 0x000fe200010f0eff */
[----:B--2---:R0:W-:Y:S04]  /*62180*/  STS.128 [R3+0x380], R8 ;  /* 0x0003800803007388 */ /* 0x0041e80000000c00 */
[----:B------:R-:W-:Y:S06]  /*62190*/  BAR.SYNC.DEFER_BLOCKING 0x0 ;  /* 0x0000000000007b1d */ /* 0x000fec0000010000 */
[----:B0-----:R-:W2:Y:S04]  /*621a0*/  LDL.LU.64 R10, [R1+0x1b08] ;  /* 0x001b0800010a7983 */ /* 0x001ea80000300a00 */
[----:B------:R-:W4:Y:S04]  /*621b0*/  LDL.LU.64 R8, [R1+0x1b00] ;  /* 0x001b000001087983 */ /* 0x000f280000300a00 */
[----:B------:R0:W-:Y:S04]  /*621c0*/  @P1 STG.E.U16 [R24.64], R5 ;  /* 0x0000000518001986 */ /* 0x0001e8000c101508 */
[----:B0-----:R-:W2:Y:S01]  /*621d0*/  LDL.LU R24, [R1+0xb4] ;  /* 0x0000b40001187983 */ /* 0x001ea20000300800 */
[C---:B---3--:R-:W-:Y:S01]  /*621e0*/  IMAD R3, R26.reuse, c[0x0][0x198], RZ ;  /* 0x000066001a037a24 */ /* 0x048fe200078e02ff */
[----:B------:R-:W-:-:S02]  /*621f0*/  ISETP.LT.AND P3, PT, R26, c[0x0][0x17c], !P0 ;  /* 0x00005f001a007a0c */ /* 0x000fc40004761270 */
[C---:B------:R-:W-:Y:S01]  /*62200*/  ISETP.LT.AND P4, PT, R29.reuse, c[0x0][0x17c], !P0 ;  /* 0x00005f001d007a0c */ /* 0x040fe20004781270 */
[----:B------:R-:W-:Y:S01]  /*62210*/  IMAD R29, R29, c[0x0][0x198], RZ ;  /* 0x000066001d1d7a24 */ /* 0x000fe200078e02ff */
[-C--:B------:R-:W-:Y:S01]  /*62220*/  LEA R26, P1, R3, R0.reuse, 0x1 ;  /* 0x00000000031a7211 */ /* 0x080fe200078208ff */
[C---:B------:R-:W-:Y:S01]  /*62230*/  IMAD R25, R27.reuse, c[0x0][0x198], RZ ;  /* 0x000066001b197a24 */ /* 0x040fe200078e02ff */
[----:B------:R-:W-:Y:S02]  /*62240*/  ISETP.LT.AND P2, PT, R27, c[0x0][0x17c], !P0 ;  /* 0x00005f001b007a0c */ /* 0x000fe40004741270 */
[----:B------:R-:W-:Y:S02]  /*62250*/  LEA R28, P5, R29, R0, 0x1 ;  /* 0x000000001d1c7211 */ /* 0x000fe400078a08ff */
[-C--:B------:R-:W-:Y:S02]  /*62260*/  LEA.HI.X.SX32 R27, R3, R2.reuse, 0x1, P1 ;  /* 0x00000002031b7211 */ /* 0x080fe400008f0eff */
[----:B------:R-:W-:-:S03]  /*62270*/  LEA.HI.X.SX32 R29, R29, R2, 0x1, P5 ;  /* 0x000000021d1d7211 */ /* 0x000fc600028f0eff */
[----:B------:R-:W-:Y:S01]  /*62280*/  @P3 STG.E.U16 [R26.64], R20 ;  /* 0x000000141a003986 */ /* 0x000fe2000c101508 */
[----:B-----5:R-:W-:-:S03]  /*62290*/  ISETP.LT.AND P3, PT, R7, c[0x0][0x17c], !P0 ;  /* 0x00005f0007007a0c */ /* 0x020fc60004761270 */
[----:B----4-:R0:W-:Y:S04]  /*622a0*/  @P4 STG.E.U16 [R28.64], R8 ;  /* 0x000000081c004986 */ /* 0x0101e8000c101508 */
[----:B0-----:R-:W3:Y:S01]  /*622b0*/  LDL.LU R29, [R1+0xc0] ;  /* 0x0000c000011d7983 */ /* 0x001ee20000300800 */
[C---:B--2---:R-:W-:Y:S01]  /*622c0*/  IMAD R3, R24.reuse, c[0x0][0x198], RZ ;  /* 0x0000660018037a24 */ /* 0x044fe200078e02ff */
[----:B------:R-:W-:Y:S02]  /*622d0*/  ISETP.LT.AND P1, PT, R24, c[0x0][0x17c], !P0 ;  /* 0x00005f0018007a0c */ /* 0x000fe40004721270 */
[-C--:B------:R-:W-:Y:S02]  /*622e0*/  LEA R24, P6, R25, R0.reuse, 0x1 ;  /* 0x0000000019187211 */ /* 0x080fe400078c08ff */
[----:B------:R-:W-:Y:S01]  /*622f0*/  LEA R26, P5, R3, R0, 0x1 ;  /* 0x00000000031a7211 */ /* 0x000fe200078a08ff */
[----:B------:R-:W-:Y:S01]  /*62300*/  IMAD R28, R7, c[0x0][0x198], RZ ;  /* 0x00006600071c7a24 */ /* 0x000fe200078e02ff */
[-C--:B------:R-:W-:Y:S01]  /*62310*/  LEA.HI.X.SX32 R25, R25, R2.reuse, 0x1, P6 ;  /* 0x0000000219197211 */ /* 0x080fe200030f0eff */
[----:B------:R-:W2:Y:S01]  /*62320*/  LDL.LU R7, [R1+0xd0] ;  /* 0x0000d00001077983 */ /* 0x000ea20000300800 */
[----:B------:R-:W-:-:S03]  /*62330*/  LEA.HI.X.SX32 R27, R3, R2, 0x1, P5 ;  /* 0x00000002031b7211 */ /* 0x000fc600028f0eff */
[----:B------:R-:W4:Y:S04]  /*62340*/  LDL.LU R3, [R1+0xbc] ;  /* 0x0000bc0001037983 */ /* 0x000f280000300800 */
[----:B-1----:R0:W-:Y:S02]  /*62350*/  @P2 STG.E.U16 [R24.64], R16 ;  /* 0x0000001018002986 */ /* 0x0021e4000c101508 */
[----:B0-----:R-:W-:-:S04]  /*62360*/  LEA R24, P4, R28, R0, 0x1 ;  /* 0x000000001c187211 */ /* 0x001fc800078808ff */
[----:B------:R-:W-:Y:S02]  /*62370*/  LEA.HI.X.SX32 R25, R28, R2, 0x1, P4 ;  /* 0x000000021c197211 */ /* 0x000fe400020f0eff */
[----:B------:R-:W5:Y:S04]  /*62380*/  LDL.LU R28, [R1+0xc4] ;  /* 0x0000c400011c7983 */ /* 0x000f680000300800 */
[----:B------:R-:W-:Y:S04]  /*62390*/  @P1 STG.E.U16 [R26.64], R6 ;  /* 0x000000061a001986 */ /* 0x000fe8000c101508 */
[----:B------:R0:W-:Y:S02]  /*623a0*/  @P3 STG.E.U16 [R24.64], R4 ;  /* 0x0000000418003986 */ /* 0x0001e4000c101508 */
[----:B0-----:R-:W-:-:S02]  /*623b0*/  PRMT R4, R5, 0x7632, R4 ;  /* 0x0000763205047816 */ /* 0x001fc40000000004 */
[C---:B---3--:R-:W-:Y:S01]  /*623c0*/  ISETP.LT.AND P1, PT, R29.reuse, c[0x0][0x17c], !P0 ;  /* 0x00005f001d007a0c */ /* 0x048fe20004721270 */
[----:B------:R-:W-:-:S05]  /*623d0*/  IMAD R29, R29, c[0x0][0x198], RZ ;  /* 0x000066001d1d7a24 */ /* 0x000fca00078e02ff */
[----:B------:R-:W-:Y:S02]  /*623e0*/  LEA R24, P3, R29, R0, 0x1 ;  /* 0x000000001d187211 */ /* 0x000fe400078608ff */
[C---:B----4-:R-:W-:Y:S01]  /*623f0*/  ISETP.LT.AND P2, PT, R3.reuse, c[0x0][0x17c], !P0 ;  /* 0x00005f0003007a0c */ /* 0x050fe20004741270 */
[----:B------:R-:W-:-:S05]  /*62400*/  IMAD R3, R3, c[0x0][0x198], RZ ;  /* 0x0000660003037a24 */ /* 0x000fca00078e02ff */
[----:B------:R-:W-:-:S04]  /*62410*/  LEA R26, P5, R3, R0, 0x1 ;  /* 0x00000000031a7211 */ /* 0x000fc800078a08ff */
[-C--:B------:R-:W-:Y:S02]  /*62420*/  LEA.HI.X.SX32 R27, R3, R2.reuse, 0x1, P5 ;  /* 0x00000002031b7211 */ /* 0x080fe400028f0eff */
[----:B------:R-:W3:Y:S01]  /*62430*/  LDL.LU R3, [R1+0xc8] ;  /* 0x0000c80001037983 */ /* 0x000ee20000300800 */
[----:B------:R-:W-:-:S03]  /*62440*/  LEA.HI.X.SX32 R25, R29, R2, 0x1, P3 ;  /* 0x000000021d197211 */ /* 0x000fc600018f0eff */
[----:B------:R0:W-:Y:S04]  /*62450*/  @P2 STG.E.U16 [R26.64], R12 ;  /* 0x0000000c1a002986 */ /* 0x0001e8000c101508 */
[----:B------:R-:W4:Y:S01]  /*62460*/  LDL.LU R29, [R1+0xd8] ;  /* 0x0000d800011d7983 */ /* 0x000f220000300800 */
[C---:B-----5:R-:W-:Y:S01]  /*62470*/  ISETP.LT.AND P4, PT, R28.reuse, c[0x0][0x17c], !P0 ;  /* 0x00005f001c007a0c */ /* 0x060fe20004781270 */
[----:B------:R-:W-:-:S05]  /*62480*/  IMAD R28, R28, c[0x0][0x198], RZ ;  /* 0x000066001c1c7a24 */ /* 0x000fca00078e02ff */
[C---:B0-----:R-:W-:Y:S01]  /*62490*/  LEA R26, P5, R28.reuse, R0, 0x1 ;  /* 0x000000001c1a7211 */ /* 0x041fe200078a08ff */
[----:B------:R0:W-:Y:S03]  /*624a0*/  @P1 STG.E.U16 [R24.64], R21 ;  /* 0x0000001518001986 */ /* 0x0001e6000c101508 */
[----:B------:R-:W-:Y:S02]  /*624b0*/  LEA.HI.X.SX32 R27, R28, R2, 0x1, P5 ;  /* 0x000000021c1b7211 */ /* 0x000fe400028f0eff */
[----:B------:R-:W5:Y:S04]  /*624c0*/  LDL.LU R28, [R1+0xd4] ;  /* 0x0000d400011c7983 */ /* 0x000f680000300800 */
[----:B------:R-:W2:Y:S04]  /*624d0*/  LDL.LU R5, [R1+0x1afc] ;  /* 0x001afc0001057983 */ /* 0x000ea80000300800 */
[----:B0-----:R-:W2:Y:S01]  /*624e0*/  LDL.LU R25, [R1+0xcc] ;  /* 0x0000cc0001197983 */ /* 0x001ea20000300800 */
[----:B------:R-:W-:-:S03]  /*624f0*/  PRMT R20, R20, 0x7632, R20 ;  /* 0x0000763214147816 */ /* 0x000fc60000000014 */
[----:B------:R0:W-:Y:S01]  /*62500*/  @P4 STG.E.U16 [R26.64], R4 ;  /* 0x000000041a004986 */ /* 0x0001e2000c101508 */
[----:B------:R-:W-:Y:S02]  /*62510*/  PRMT R16, R16, 0x7632, R16 ;  /* 0x0000763210107816 */ /* 0x000fe40000000010 */
[----:B0-----:R-:W-:Y:S02]  /*62520*/  PRMT R4, R8, 0x7632, R4 ;  /* 0x0000763208047816 */ /* 0x001fe40000000004 */
[C---:B---3--:R-:W-:Y:S01]  /*62530*/  ISETP.LT.AND P2, PT, R3.reuse, c[0x0][0x17c], !P0 ;  /* 0x00005f0003007a0c */ /* 0x048fe20004741270 */
[----:B------:R-:W-:-:S05]  /*62540*/  IMAD R3, R3, c[0x0][0x198], RZ ;  /* 0x0000660003037a24 */ /* 0x000fca00078e02ff */
[----:B------:R-:W-:Y:S02]  /*62550*/  LEA R24, P3, R3, R0, 0x1 ;  /* 0x0000000003187211 */ /* 0x000fe400078608ff */
[C---:B--2---:R-:W-:Y:S01]  /*62560*/  ISETP.LT.AND P1, PT, R25.reuse, c[0x0][0x17c], !P0 ;  /* 0x00005f0019007a0c */ /* 0x044fe20004721270 */
[----:B------:R-:W-:Y:S01]  /*62570*/  IMAD R27, R25, c[0x0][0x198], RZ ;  /* 0x00006600191b7a24 */ /* 0x000fe200078e02ff */
[----:B------:R-:W-:Y:S01]  /*62580*/  LEA.HI.X.SX32 R25, R3, R2, 0x1, P3 ;  /* 0x0000000203197211 */ /* 0x000fe200018f0eff */
[C---:B------:R-:W-:Y:S01]  /*62590*/  IMAD R3, R7.reuse, c[0x0][0x198], RZ ;  /* 0x0000660007037a24 */ /* 0x040fe200078e02ff */
[----:B------:R-:W-:Y:S02]  /*625a0*/  ISETP.LT.AND P3, PT, R7, c[0x0][0x17c], !P0 ;  /* 0x00005f0007007a0c */ /* 0x000fe40004761270 */
[C---:B------:R-:W-:Y:S01]  /*625b0*/  LEA R26, P4, R27.reuse, R0, 0x1 ;  /* 0x000000001b1a7211 */ /* 0x040fe200078808ff */
[----:B------:R0:W-:Y:S03]  /*625c0*/  @P2 STG.E.U16 [R24.64], R20 ;  /* 0x0000001418002986 */ /* 0x0001e6000c101508 */
[----:B------:R-:W-:Y:S01]  /*625d0*/  LEA.HI.X.SX32 R27, R27, R2, 0x1, P4 ;  /* 0x000000021b1b7211 */ /* 0x000fe200020f0eff */
[----:B------:R-:W2:Y:S01]  /*625e0*/  LDL.LU R7, [R1+0xe4] ;  /* 0x0000e40001077983 */ /* 0x000ea20000300800 */
[----:B0-----:R-:W-:-:S03]  /*625f0*/  LEA R24, P5, R3, R0, 0x1 ;  /* 0x0000000003187211 */ /* 0x001fc600078a08ff */
[----:B------:R-:W3:Y:S01]  /*62600*/  LDL.LU R20, [R1+0xe0] ;  /* 0x0000e00001147983 */ /* 0x000ee20000300800 */
[----:B------:R-:W-:Y:S01]  /*62610*/  LEA.HI.X.SX32 R25, R3, R2, 0x1, P5 ;  /* 0x0000000203197211 */ /* 0x000fe200028f0eff */
[C---:B-----5:R-:W-:Y:S01]  /*62620*/  IMAD R8, R28.reuse, c[0x0][0x198], RZ ;  /* 0x000066001c087a24 */ /* 0x060fe200078e02ff */
[----:B------:R-:W-:Y:S01]  /*62630*/  ISETP.LT.AND P2, PT, R28, c[0x0][0x17c], !P0 ;  /* 0x00005f001c007a0c */ /* 0x000fe20004741270 */
[----:B------:R-:W-:Y:S04]  /*62640*/  @P1 STG.E.U16 [R26.64], R4 ;  /* 0x000000041a001986 */ /* 0x000fe8000c101508 */
[----:B------:R-:W5:Y:S04]  /*62650*/  LDL.LU R28, [R1+0xe8] ;  /* 0x0000e800011c7983 */ /* 0x000f680000300800 */
[----:B------:R0:W-:Y:S04]  /*62660*/  @P3 STG.E.U16 [R24.64], R16 ;  /* 0x0000001018003986 */ /* 0x0001e8000c101508 */
[----:B0-----:R-:W2:Y:S01]  /*62670*/  LDL.LU R25, [R1+0xdc] ;  /* 0x0000dc0001197983 */ /* 0x001ea20000300800 */
[C---:B----4-:R-:W-:Y:S01]  /*62680*/  ISETP.LT.AND P1, PT, R29.reuse, c[0x0][0x17c], !P0 ;  /* 0x00005f001d007a0c */ /* 0x050fe20004721270 */
[----:B------:R-:W-:-:S02]  /*62690*/  IMAD R3, R29, c[0x0][0x198], RZ ;  /* 0x000066001d037a24 */ /* 0x000fc400078e02ff */
[----:B------:R-:W4:Y:S01]  /*626a0*/  LDL.LU R29, [R1+0xec] ;  /* 0x0000ec00011d7983 */ /* 0x000f220000300800 */
[----:B------:R-:W-:Y:S02]  /*626b0*/  LEA R26, P4, R8, R0, 0x1 ;  /* 0x00000000081a7211 */ /* 0x000fe400078808ff */
[----:B------:R-:W-:Y:S02]  /*626c0*/  PRMT R4, R6, 0x7632, R4 ;  /* 0x0000763206047816 */ /* 0x000fe40000000004 */
[----:B------:R-:W-:Y:S01]  /*626d0*/  LEA.HI.X.SX32 R27, R8, R2, 0x1, P4 ;  /* 0x00000002081b7211 */ /* 0x000fe200020f0eff */
[----:B------:R-:W4:Y:S01]  /*626e0*/  LDL.LU R6, [R1+0x14] ;  /* 0x0000140001067983 */ /* 0x000f220000300800 */
[----:B------:R-:W-:-:S03]  /*626f0*/  LEA R24, P4, R3, R0, 0x1 ;  /* 0x0000000003187211 */ /* 0x000fc600078808ff */
[----:B------:R0:W-:Y:S01]  /*62700*/  @P2 STG.E.U16 [R26.64], R4 ;  /* 0x000000041a002986 */ /* 0x0001e2000c101508 */
[----:B------:R-:W-:Y:S02]  /*62710*/  PRMT R12, R12, 0x7632, R12 ;  /* 0x000076320c0c7816 */ /* 0x000fe4000000000c */
[----:B0-----:R-:W-:Y:S02]  /*62720*/  PRMT R4, R4, 0x7632, R4 ;  /* 0x0000763204047816 */ /* 0x001fe40000000004 */
[C---:B---3--:R-:W-:Y:S01]  /*62730*/  ISETP.LT.AND P2, PT, R20.reuse, c[0x0][0x17c], !P0 ;  /* 0x00005f0014007a0c */ /* 0x048fe20004741270 */
[C---:B--2---:R-:W-:Y:S01]  /*62740*/  IMAD R8, R25.reuse, c[0x0][0x198], RZ ;  /* 0x0000660019087a24 */ /* 0x044fe200078e02ff */
[----:B------:R-:W-:Y:S02]  /*62750*/  ISETP.LT.AND P3, PT, R25, c[0x0][0x17c], !P0 ;  /* 0x00005f0019007a0c */ /* 0x000fe40004761270 */
[----:B------:R-:W-:Y:S01]  /*62760*/  LEA.HI.X.SX32 R25, R3, R2, 0x1, P4 ;  /* 0x0000000203197211 */ /* 0x000fe200020f0eff */
[----:B------:R-:W-:Y:S01]  /*62770*/  IMAD R3, R20, c[0x0][0x198], RZ ;  /* 0x0000660014037a24 */ /* 0x000fe200078e02ff */
[C---:B------:R-:W-:Y:S01]  /*62780*/  LEA R26, P5, R8.reuse, R0, 0x1 ;  /* 0x00000000081a7211 */ /* 0x040fe200078a08ff */
[----:B------:R-:W2:Y:S04]  /*62790*/  LDL.LU R20, [R1+0xf4] ;  /* 0x0000f40001147983 */ /* 0x000ea80000300800 */
[----:B------:R0:W-:Y:S01]  /*627a0*/  @P1 STG.E.U16 [R24.64], R4 ;  /* 0x0000000418001986 */ /* 0x0001e2000c101508 */
[----:B------:R-:W-:-:S02]  /*627b0*/  LEA.HI.X.SX32 R27, R8, R2, 0x1, P5 ;  /* 0x00000002081b7211 */ /* 0x000fc400028f0eff */
[----:B------:R-:W-:-:S03]  /*627c0*/  ISETP.LT.AND P4, PT, R7, c[0x0][0x17c], !P0 ;  /* 0x00005f0007007a0c */ /* 0x000fc60004781270 */
[----:B------:R1:W-:Y:S01]  /*627d0*/  @P3 STG.E.U16 [R26.64], R12 ;  /* 0x0000000c1a003986 */ /* 0x0003e2000c101508 */
[----:B0-----:R-:W-:Y:S02]  /*627e0*/  LEA R24, P1, R3, R0, 0x1 ;  /* 0x0000000003187211 */ /* 0x001fe400078208ff */
[----:B------:R-:W-:Y:S02]  /*627f0*/  PRMT R4, R21, 0x7632, R4 ;  /* 0x0000763215047816 */ /* 0x000fe40000000004 */
[----:B------:R-:W-:Y:S01]  /*62800*/  LEA.HI.X.SX32 R25, R3, R2, 0x1, P1 ;  /* 0x0000000203197211 */ /* 0x000fe200008f0eff */
[----:B------:R-:W3:Y:S01]  /*62810*/  LDL.LU R21, [R1+0x1af8] ;  /* 0x001af80001157983 */ /* 0x000ee20000300800 */
[----:B------:R-:W-:-:S03]  /*62820*/  IMAD R3, R7, c[0x0][0x198], RZ ;  /* 0x0000660007037a24 */ /* 0x000fc600078e02ff */
[----:B-1----:R-:W2:Y:S04]  /*62830*/  LDL.LU R12, [R1+0x100] ;  /* 0x00010000010c7983 */ /* 0x002ea80000300800 */
[----:B------:R-:W2:Y:S04]  /*62840*/  LDL.LU R7, [R1+0x4] ;  /* 0x0000040001077983 */ /* 0x000ea80000300800 */
[----:B------:R-:W2:Y:S04]  /*62850*/  LDL.LU R16, [R1+0x104] ;  /* 0x0001040001107983 */ /* 0x000ea80000300800 */
[----:B------:R0:W-:Y:S04]  /*62860*/  @P2 STG.E.U16 [R24.64], R4 ;  /* 0x0000000418002986 */ /* 0x0001e8000c101508 */
[----:B0-----:R-:W2:Y:S01]  /*62870*/  LDL.LU R25, [R1+0xf0] ;  /* 0x0000f00001197983 */ /* 0x001ea20000300800 */
[C---:B-----5:R-:W-:Y:S01]  /*62880*/  IMAD R8, R28.reuse, c[0x0][0x198], RZ ;  /* 0x000066001c087a24 */ /* 0x060fe200078e02ff */
[----:B------:R-:W-:Y:S01]  /*62890*/  ISETP.LT.AND P3, PT, R28, c[0x0][0x17c], !P0 ;  /* 0x00005f001c007a0c */ /* 0x000fe20004761270 */
[----:B----4-:R-:W-:-:S03]  /*628a0*/  IMAD R4, R29, c[0x0][0x198], RZ ;  /* 0x000066001d047a24 */ /* 0x010fc600078e02ff */
[C---:B------:R-:W-:Y:S02]  /*628b0*/  LEA R28, P5, R8.reuse, R0, 0x1 ;  /* 0x00000000081c7211 */ /* 0x040fe400078a08ff */
[----:B------:R-:W-:Y:S02]  /*628c0*/  ISETP.LT.AND P1, PT, R29, c[0x0][0x17c], !P0 ;  /* 0x00005f001d007a0c */ /* 0x000fe40004721270 */
[----:B------:R-:W-:Y:S02]  /*628d0*/  LEA.HI.X.SX32 R29, R8, R2, 0x1, P5 ;  /* 0x00000002081d7211 */ /* 0x000fe400028f0eff */
[----:B------:R-:W4:Y:S01]  /*628e0*/  LDL.LU R8, [R1+0xfc] ;  /* 0x0000fc0001087983 */ /* 0x000f220000300800 */
[CC--:B------:R-:W-:Y:S02]  /*628f0*/  LEA R26, P2, R3.reuse, R0.reuse, 0x1 ;  /* 0x00000000031a7211 */ /* 0x0c0fe400078408ff */
[----:B------:R-:W-:Y:S02]  /*62900*/  LEA R24, P6, R4, R0, 0x1 ;  /* 0x0000000004187211 */ /* 0x000fe400078c08ff */
[----:B------:R-:W-:-:S05]  /*62910*/  LEA.HI.X.SX32 R27, R3, R2, 0x1, P2 ;  /* 0x00000002031b7211 */ /* 0x000fca00010f0eff */
[----:B------:R0:W-:Y:S01]  /*62920*/  @P4 STG.E.U16 [R26.64], R6 ;  /* 0x000000061a004986 */ /* 0x0001e2000c101508 */
[C---:B--2---:R-:W-:Y:S01]  /*62930*/  ISETP.LT.AND P2, PT, R25.reuse, c[0x0][0x17c], !P0 ;  /* 0x00005f0019007a0c */ /* 0x044fe20004741270 */
[----:B------:R-:W-:Y:S01]  /*62940*/  IMAD R3, R25, c[0x0][0x198], RZ ;  /* 0x0000660019037a24 */ /* 0x000fe200078e02ff */
[----:B------:R-:W-:Y:S02]  /*62950*/  LEA.HI.X.SX32 R25, R4, R2, 0x1, P6 ;  /* 0x0000000204197211 */ /* 0x000fe400030f0eff */
[----:B------:R-:W2:Y:S02]  /*62960*/  LDL.LU R4, [R1+0xf8] ;  /* 0x0000f80001047983 */ /* 0x000ea40000300800 */
[C---:B0-----:R-:W-:Y:S02]  /*62970*/  LEA R26, P4, R3.reuse, R0, 0x1 ;  /* 0x00000000031a7211 */ /* 0x041fe400078808ff */
[C---:B------:R-:W-:Y:S02]  /*62980*/  ISETP.LT.AND P5, PT, R20.reuse, c[0x0][0x17c], !P0 ;  /* 0x00005f0014007a0c */ /* 0x040fe400047a1270 */
[----:B------:R-:W-:Y:S01]  /*62990*/  LEA.HI.X.SX32 R27, R3, R2, 0x1, P4 ;  /* 0x00000002031b7211 */ /* 0x000fe200020f0eff */
[----:B------:R-:W-:Y:S01]  /*629a0*/  IMAD R3, R20, c[0x0][0x198], RZ ;  /* 0x0000660014037a24 */ /* 0x000fe200078e02ff */
[----:B---3--:R-:W-:Y:S04]  /*629b0*/  @P3 STG.E.U16 [R28.64], R21 ;  /* 0x000000151c003986 */ /* 0x008fe8000c101508 */
[----:B------:R0:W-:Y:S04]  /*629c0*/  @P1 STG.E.U16 [R24.64], R9 ;  /* 0x0000000918001986 */ /* 0x0001e8000c101508 */
[----:B------:R-:W-:Y:S04]  /*629d0*/  @P2 STG.E.U16 [R26.64], R17 ;  /* 0x000000111a002986 */ /* 0x000fe8000c101508 */
[----:B------:R-:W3:Y:S01]  /*629e0*/  LDL.LU R20, [R1+0x10c] ;  /* 0x00010c0001147983 */ /* 0x000ee20000300800 */
[----:B0-----:R-:W-:-:S04]  /*629f0*/  LEA R24, P1, R3, R0, 0x1 ;  /* 0x0000000003187211 */ /* 0x001fc800078208ff */
[----:B------:R-:W-:Y:S01]  /*62a00*/  LEA.HI.X.SX32 R25, R3, R2, 0x1, P1 ;  /* 0x0000000203197211 */ /* 0x000fe200008f0eff */
[----:B----4-:R-:W-:-:S04]  /*62a10*/  IMAD R3, R8, c[0x0][0x198], RZ ;  /* 0x0000660008037a24 */ /* 0x010fc800078e02ff */
[----:B------:R0:W-:Y:S02]  /*62a20*/  @P5 STG.E.U16 [R24.64], R7 ;  /* 0x0000000718005986 */ /* 0x0001e4000c101508 */
[----:B0-----:R-:W-:-:S04]  /*62a30*/  LEA R24, P6, R3, R0, 0x1 ;  /* 0x0000000003187211 */ /* 0x001fc800078c08ff */
[----:B------:R-:W-:Y:S02]  /*62a40*/  LEA.HI.X.SX32 R25, R3, R2, 0x1, P6 ;  /* 0x0000000203197211 */ /* 0x000fe400030f0eff */
[----:B------:R-:W4:Y:S01]  /*62a50*/  LDL.LU R3, [R1+0x108] ;  /* 0x0001080001037983 */ /* 0x000f220000300800 */
[----:B------:R-:W-:Y:S01]  /*62a60*/  ISETP.LT.AND P2, PT, R8, c[0x0][0x17c], !P0 ;  /* 0x00005f0008007a0c */ /* 0x000fe20004741270 */
[C---:B------:R-:W-:Y:S01]  /*62a70*/  IMAD R8, R12.reuse, c[0x0][0x198], RZ ;  /* 0x000066000c087a24 */ /* 0x040fe200078e02ff */
[----:B------:R-:W-:Y:S02]  /*62a80*/  ISETP.LT.AND P1, PT, R12, c[0x0][0x17c], !P0 ;  /* 0x00005f000c007a0c */ /* 0x000fe40004721270 */
[----:B------:R-:W5:Y:S02]  /*62a90*/  LDL.LU R12, [R1+0x114] ;  /* 0x00011400010c7983 */ /* 0x000f640000300800 */
[----:B------:R-:W-:-:S04]  /*62aa0*/  LEA R26, P5, R8, R0, 0x1 ;  /* 0x00000000081a7211 */ /* 0x000fc800078a08ff */
[----:B------:R-:W-:Y:S02]  /*62ab0*/  LEA.HI.X.SX32 R27, R8, R2, 0x1, P5 ;  /* 0x00000002081b7211 */ /* 0x000fe400028f0eff */
[C---:B--2---:R-:W-:Y:S01]  /*62ac0*/  ISETP.LT.AND P3, PT, R4.reuse, c[0x0][0x17c], !P0 ;  /* 0x00005f0004007a0c */ /* 0x044fe20004761270 */
[----:B------:R-:W-:-:S05]  /*62ad0*/  IMAD R4, R4, c[0x0][0x198], RZ ;  /* 0x0000660004047a24 */ /* 0x000fca00078e02ff */
[----:B------:R-:W-:-:S04]  /*62ae0*/  LEA R28, P4, R4, R0, 0x1 ;  /* 0x00000000041c7211 */ /* 0x000fc800078808ff */
[----:B------:R-:W-:Y:S01]  /*62af0*/  LEA.HI.X.SX32 R29, R4, R2, 0x1, P4 ;  /* 0x00000002041d7211 */ /* 0x000fe200020f0eff */
[C---:B------:R-:W-:Y:S01]  /*62b00*/  IMAD R4, R16.reuse, c[0x0][0x198], RZ ;  /* 0x0000660010047a24 */ /* 0x040fe200078e02ff */
[----:B------:R-:W-:Y:S02]  /*62b10*/  ISETP.LT.AND P4, PT, R16, c[0x0][0x17c], !P0 ;  /* 0x00005f0010007a0c */ /* 0x000fe40004781270 */
[----:B------:R-:W2:Y:S04]  /*62b20*/  LDL.LU R16, [R1+0x118] ;  /* 0x0001180001107983 */ /* 0x000ea80000300800 */
[----:B------:R-:W2:Y:S04]  /*62b30*/  LDL.LU R8, [R1+0x110] ;  /* 0x0001100001087983 */ /* 0x000ea80000300800 */
[----:B------:R0:W-:Y:S04]  /*62b40*/  @P3 STG.E.U16 [R28.64], R5 ;  /* 0x000000051c003986 */ /* 0x0001e8000c101508 */
[----:B0-----:R-:W5:Y:S04]  /*62b50*/  LDL.LU R29, [R1+0x11c] ;  /* 0x00011c00011d7983 */ /* 0x001f680000300800 */
[----:B------:R0:W-:Y:S04]  /*62b60*/  @P2 STG.E.U16 [R24.64], R13 ;  /* 0x0000000d18002986 */ /* 0x0001e8000c101508 */
[----:B------:R1:W-:Y:S01]  /*62b70*/  @P1 STG.E.U16 [R26.64], R22 ;  /* 0x000000161a001986 */ /* 0x0003e2000c101508 */
[----:B------:R-:W-:-:S02]  /*62b80*/  PRMT R5, R6, 0x7632, R5 ;  /* 0x0000763206057816 */ /* 0x000fc40000000005 */
[----:B---3--:R-:W-:Y:S01]  /*62b90*/  ISETP.LT.AND P3, PT, R20, c[0x0][0x17c], !P0 ;  /* 0x00005f0014007a0c */ /* 0x008fe20004761270 */
[----:B------:R-:W3:Y:S01]  /*62ba0*/  LDL.LU R6, [R1+0x1af4] ;  /* 0x001af40001067983 */ /* 0x000ee20000300800 */
[C---:B0-----:R-:W-:Y:S02]  /*62bb0*/  LEA R24, P2, R4.reuse, R0, 0x1 ;  /* 0x0000000004187211 */ /* 0x041fe400078408ff */
[C---:B----4-:R-:W-:Y:S01]  /*62bc0*/  ISETP.LT.AND P1, PT, R3.reuse, c[0x0][0x17c], !P0 ;  /* 0x00005f0003007a0c */ /* 0x050fe20004721270 */
[----:B------:R-:W-:Y:S01]  /*62bd0*/  IMAD R3, R3, c[0x0][0x198], RZ ;  /* 0x0000660003037a24 */ /* 0x000fe200078e02ff */
[----:B------:R-:W-:Y:S01]  /*62be0*/  LEA.HI.X.SX32 R25, R4, R2, 0x1, P2 ;  /* 0x0000000204197211 */ /* 0x000fe200010f0eff */
[----:B------:R-:W-:Y:S01]  /*62bf0*/  IMAD R4, R20, c[0x0][0x198], RZ ;  /* 0x0000660014047a24 */ /* 0x000fe200078e02ff */
[----:B-1----:R-:W4:Y:S02]  /*62c00*/  LDL.LU R26, [R1+0x124] ;  /* 0x00012400011a7983 */ /* 0x002f240000300800 */
[----:B------:R-:W-:-:S02]  /*62c10*/  LEA R20, P2, R3, R0, 0x1 ;  /* 0x0000000003147211 */ /* 0x000fc400078408ff */
[----:B------:R0:W-:Y:S04]  /*62c20*/  @P4 STG.E.U16 [R24.64], R5 ;  /* 0x0000000518004986 */ /* 0x0001e8000c101508 */
[----:B------:R-:W3:Y:S01]  /*62c30*/  LDL.LU R28, [R1+0x128] ;  /* 0x00012800011c7983 */ /* 0x000ee20000300800 */
[----:B0-----:R-:W-:Y:S02]  /*62c40*/  PRMT R5, R21, 0x7632, R5 ;  /* 0x0000763215057816 */ /* 0x001fe40000000005 */
[----:B------:R-:W-:-:S05]  /*62c50*/  LEA.HI.X.SX32 R21, R3, R2, 0x1, P2 ;  /* 0x0000000203157211 */ /* 0x000fca00010f0eff */
[----:B------:R0:W-:Y:S04]  /*62c60*/  @P1 STG.E.U16 [R20.64], R5 ;  /* 0x0000000514001986 */ /* 0x0001e8000c101508 */
[----:B0-----:R-:W3:Y:S01]  /*62c70*/  LDL.LU R21, [R1+0x120] ;  /* 0x0001200001157983 */ /* 0x001ee20000300800 */
[C---:B------:R-:W-:Y:S02]  /*62c80*/  LEA R24, P4, R4.reuse, R0, 0x1 ;  /* 0x0000000004187211 */ /* 0x040fe400078808ff */
[----:B------:R-:W-:Y:S02]  /*62c90*/  PRMT R9, R9, 0x7632, R9 ;  /* 0x0000763209097816 */ /* 0x000fe40000000009 */
[----:B------:R-:W-:Y:S02]  /*62ca0*/  LEA.HI.X.SX32 R25, R4, R2, 0x1, P4 ;  /* 0x0000000204197211 */ /* 0x000fe400020f0eff */
[----:B------:R-:W-:-:S03]  /*62cb0*/  PRMT R13, R7, 0x7632, R13 ;  /* 0x00007632070d7816 */ /* 0x000fc6000000000d */
[----:B------:R0:W-:Y:S04]  /*62cc0*/  @P3 STG.E.U16 [R24.64], R9 ;  /* 0x0000000918003986 */ /* 0x0001e8000c101508 */
[----:B0-----:R-:W4:Y:S04]  /*62cd0*/  LDL.LU R25, [R1+0x12c] ;  /* 0x00012c0001197983 */ /* 0x001f280000300800 */
[----:B------:R-:W4:Y:S04]  /*62ce0*/  LDL.LU R27, [R1+0x18] ;  /* 0x00001800011b7983 */ /* 0x000f280000300800 */
[----:B------:R-:W4:Y:S01]  /*62cf0*/  LDL.LU R7, [R1+0x1af0] ;  /* 0x001af00001077983 */ /* 0x000f220000300800 */
[C---:B--2---:R-:W-:Y:S01]  /*62d00*/  IMAD R3, R8.reuse, c[0x0][0x198], RZ ;  /* 0x0000660008037a24 */ /* 0x044fe200078e02ff */
[----:B------:R-:W-:-:S04]  /*62d10*/  ISETP.LT.AND P2, PT, R8, c[0x0][0x17c], !P0 ;  /* 0x00005f0008007a0c */ /* 0x000fc80004741270 */
[----:B------:R-:W-:-:S04]  /*62d20*/  LEA R8, P1, R3, R0, 0x1 ;  /* 0x0000000003087211 */ /* 0x000fc800078208ff */
[----:B------:R-:W-:Y:S02]  /*62d30*/  LEA.HI.X.SX32 R9, R3, R2, 0x1, P1 ;  /* 0x0000000203097211 */ /* 0x000fe400008f0eff */
[C---:B-----5:R-:W-:Y:S01]  /*62d40*/  ISETP.LT.AND P1, PT, R29.reuse, c[0x0][0x17c], !P0 ;  /* 0x00005f001d007a0c */ /* 0x060fe20004721270 */
[----:B------:R-:W-:Y:S02]  /*62d50*/  IMAD R3, R29, c[0x0][0x198], RZ ;  /* 0x000066001d037a24 */ /* 0x000fe400078e02ff */
[----:B------:R-:W2:Y:S01]  /*62d60*/  LDL.LU R29, [R1+0x130] ;  /* 0x00013000011d7983 */ /* 0x000ea20000300800 */
[----:B------:R-:W-:Y:S02]  /*62d70*/  PRMT R17, R17, 0x7632, R17 ;  /* 0x0000763211117816 */ /* 0x000fe40000000011 */
[C---:B------:R-:W-:Y:S01]  /*62d80*/  ISETP.LT.AND P4, PT, R12.reuse, c[0x0][0x17c], !P0 ;  /* 0x00005f000c007a0c */ /* 0x040fe20004781270 */
[----:B------:R-:W-:Y:S01]  /*62d90*/  IMAD R12, R12, c[0x0][0x198], RZ ;  /* 0x000066000c0c7a24 */ /* 0x000fe200078e02ff */
[C---:B------:R-:W-:Y:S01]  /*62da0*/  ISETP.LT.AND P3, PT, R16.reuse, c[0x0][0x17c], !P0 ;  /* 0x00005f0010007a0c */ /* 0x040fe20004761270 */
[----:B------:R-:W-:Y:S01]  /*62db0*/  IMAD R16, R16, c[0x0][0x198], RZ ;  /* 0x0000660010107a24 */ /* 0x000fe200078e02ff */
[----:B------:R0:W-:Y:S04]  /*62dc0*/  @P2 STG.E.U16 [R8.64], R17 ;  /* 0x0000001108002986 */ /* 0x0001e8000c101508 */
[-C--:B------:R-:W-:Y:S01]  /*62dd0*/  LEA R4, P5, R16, R0.reuse, 0x1 ;  /* 0x0000000010047211 */ /* 0x080fe200078a08ff */
[----:B------:R-:W5:Y:S01]  /*62de0*/  LDL.LU R20, [R1+0x138] ;  /* 0x0001380001147983 */ /* 0x000f620000300800 */
[----:B0-----:R-:W-:-:S02]  /*62df0*/  LEA R8, P2, R12, R0, 0x1 ;  /* 0x000000000c087211 */ /* 0x001fc400078408ff */
[----:B------:R-:W-:Y:S02]  /*62e00*/  PRMT R17, R5, 0x7632, R17 ;  /* 0x0000763205117816 */ /* 0x000fe40000000011 */
[-C--:B------:R-:W-:Y:S02]  /*62e10*/  LEA.HI.X.SX32 R9, R12, R2.reuse, 0x1, P2 ;  /* 0x000000020c097211 */ /* 0x080fe400010f0eff */
[----:B------:R-:W-:Y:S02]  /*62e20*/  LEA.HI.X.SX32 R5, R16, R2, 0x1, P5 ;  /* 0x0000000210057211 */ /* 0x000fe400028f0eff */
[----:B------:R-:W-:Y:S01]  /*62e30*/  LEA R12, P2, R3, R0, 0x1 ;  /* 0x00000000030c7211 */ /* 0x000fe200078408ff */
[----:B------:R0:W-:Y:S04]  /*62e40*/  @P4 STG.E.U16 [R8.64], R13 ;  /* 0x0000000d08004986 */ /* 0x0001e8000c101508 */
[----:B------:R3:W-:Y:S01]  /*62e50*/  @P3 STG.E.U16 [R4.64], R17 ;  /* 0x0000001104003986 */ /* 0x0007e2000c101508 */
[----:B0-----:R-:W-:-:S02]  /*62e60*/  PRMT R8, R13, 0x7632, R8 ;  /* 0x000076320d087816 */ /* 0x001fc40000000008 */
[----:B------:R-:W-:-:S05]  /*62e70*/  LEA.HI.X.SX32 R13, R3, R2, 0x1, P2 ;  /* 0x00000002030d7211 */ /* 0x000fca00010f0eff */
[----:B------:R0:W-:Y:S01]  /*62e80*/  @P1 STG.E.U16 [R12.64], R8 ;  /* 0x000000080c001986 */ /* 0x0001e2000c101508 */
[C---:B---3--:R-:W-:Y:S01]  /*62e90*/  IMAD R4, R21.reuse, c[0x0][0x198], RZ ;  /* 0x0000660015047a24 */ /* 0x048fe200078e02ff */
[----:B------:R-:W-:Y:S02]  /*62ea0*/  ISETP.LT.AND P3, PT, R21, c[0x0][0x17c], !P0 ;  /* 0x00005f0015007a0c */ /* 0x000fe40004761270 */
[----:B------:R-:W3:Y:S02]  /*62eb0*/  LDL.LU R21, [R1+0x13c] ;  /* 0x00013c0001157983 */ /* 0x000ee40000300800 */
[----:B0-----:R-:W-:Y:S02]  /*62ec0*/  LEA R12, P2, R4, R0, 0x1 ;  /* 0x00000000040c7211 */ /* 0x001fe400078408ff */
[----:B------:R-:W-:Y:S02]  /*62ed0*/  PRMT R17, R22, 0x7632, R17 ;  /* 0x0000763216117816 */ /* 0x000fe40000000011 */
[----:B------:R-:W-:Y:S01]  /*62ee0*/  LEA.HI.X.SX32 R13, R4, R2, 0x1, P2 ;  /* 0x00000002040d7211 */ /* 0x000fe200010f0eff */
[----:B------:R-:W3:Y:S01]  /*62ef0*/  LDL.LU R22, [R1+0x1aec] ;  /* 0x001aec0001167983 */ /* 0x000ee20000300800 */
[C---:B----4-:R-:W-:Y:S01]  /*62f00*/  ISETP.LT.AND P4, PT, R26.reuse, c[0x0][0x17c], !P0 ;  /* 0x00005f001a007a0c */ /* 0x050fe20004781270 */
[----:B------:R-:W-:Y:S01]  /*62f10*/  IMAD R5, R26, c[0x0][0x198], RZ ;  /* 0x000066001a057a24 */ /* 0x000fe200078e02ff */
[C---:B------:R-:W-:Y:S01]  /*62f20*/  ISETP.LT.AND P1, PT, R28.reuse, c[0x0][0x17c], !P0 ;  /* 0x00005f001c007a0c */ /* 0x040fe20004721270 */
[----:B------:R-:W-:Y:S01]  /*62f30*/  IMAD R3, R28, c[0x0][0x198], RZ ;  /* 0x000066001c037a24 */ /* 0x000fe200078e02ff */
[----:B------:R-:W4:Y:S04]  /*62f40*/  LDL.LU R26, [R1+0x140] ;  /* 0x00014000011a7983 */ /* 0x000f280000300800 */
[----:B------:R-:W4:Y:S04]  /*62f50*/  LDL.LU R28, [R1+0x8] ;  /* 0x00000800011c7983 */ /* 0x000f280000300800 */
[----:B------:R-:W4:Y:S04]  /*62f60*/  LDL.LU R24, [R1+0x144] ;  /* 0x0001440001187983 */ /* 0x000f280000300800 */
[----:B------:R0:W-:Y:S01]  /*62f70*/  @P3 STG.E.U16 [R12.64], R17 ;  /* 0x000000110c003986 */ /* 0x0001e2000c101508 */
[----:B------:R-:W-:-:S03]  /*62f80*/  LEA R8, P5, R5, R0, 0x1 ;  /* 0x0000000005087211 */ /* 0x000fc600078a08ff */
[----:B0-----:R-:W4:Y:S01]  /*62f90*/  LDL.LU R17, [R1+0x134] ;  /* 0x0001340001117983 */ /* 0x001f220000300800 */
[----:B------:R-:W-:Y:S02]  /*62fa0*/  LEA R4, P6, R3, R0, 0x1 ;  /* 0x0000000003047211 */ /* 0x000fe400078c08ff */
[-C--:B------:R-:W-:Y:S02]  /*62fb0*/  LEA.HI.X.SX32 R9, R5, R2.reuse, 0x1, P5 ;  /* 0x0000000205097211 */ /* 0x080fe400028f0eff */
[----:B------:R-:W-:Y:S02]  /*62fc0*/  LEA.HI.X.SX32 R5, R3, R2, 0x1, P6 ;  /* 0x0000000203057211 */ /* 0x000fe400030f0eff */
[C---:B--2---:R-:W-:Y:S01]  /*62fd0*/  ISETP.LT.AND P5, PT, R29.reuse, c[0x0][0x17c], !P0 ;  /* 0x00005f001d007a0c */ /* 0x044fe200047a1270 */
[----:B------:R-:W-:Y:S02]  /*62fe0*/  IMAD R3, R29, c[0x0][0x198], RZ ;  /* 0x000066001d037a24 */ /* 0x000fe400078e02ff */
[----:B------:R-:W2:Y:S01]  /*62ff0*/  LDL.LU R29, [R1+0x148] ;  /* 0x00014800011d7983 */ /* 0x000ea20000300800 */
[C---:B------:R-:W-:Y:S01]  /*63000*/  IMAD R16, R25.reuse, c[0x0][0x198], RZ ;  /* 0x0000660019107a24 */ /* 0x040fe200078e02ff */
[----:B------:R-:W-:-:S02]  /*63010*/  ISETP.LT.AND P2, PT, R25, c[0x0][0x17c], !P0 ;  /* 0x00005f0019007a0c */ /* 0x000fc40004741270 */
[----:B------:R5:W-:Y:S02]  /*63020*/  @P4 STG.E.U16 [R8.64], R27 ;  /* 0x0000001b08004986 */ /* 0x000be4000c101508 */
[C---:B------:R-:W-:Y:S02]  /*63030*/  LEA R12, P3, R16.reuse, R0, 0x1 ;  /* 0x00000000100c7211 */ /* 0x040fe400078608ff */
[----:B------:R-:W2:Y:S02]  /*63040*/  LDL.LU R25, [R1+0x14c] ;  /* 0x00014c0001197983 */ /* 0x000ea40000300800 */
[----:B------:R-:W-:Y:S01]  /*63050*/  LEA.HI.X.SX32 R13, R16, R2, 0x1, P3 ;  /* 0x00000002100d7211 */ /* 0x000fe200018f0eff */
[----:B-----5:R-:W-:-:S05]  /*63060*/  IMAD R9, R20, c[0x0][0x198], RZ ;  /* 0x0000660014097a24 */ /* 0x020fca00078e02ff */
[----:B------:R-:W-:-:S04]  /*63070*/  LEA R8, P6, R9, R0, 0x1 ;  /* 0x0000000009087211 */ /* 0x000fc800078c08ff */
[----:B------:R-:W-:Y:S01]  /*63080*/  LEA.HI.X.SX32 R9, R9, R2, 0x1, P6 ;  /* 0x0000000209097211 */ /* 0x000fe200030f0eff */
[----:B---3--:R-:W-:Y:S04]  /*63090*/  @P1 STG.E.U16 [R4.64], R22 ;  /* 0x0000001604001986 */ /* 0x008fe8000c101508 */
[----:B------:R0:W-:Y:S01]  /*630a0*/  @P2 STG.E.U16 [R12.64], R10 ;  /* 0x0000000a0c002986 */ /* 0x0001e2000c101508 */
[----:B------:R-:W-:-:S03]  /*630b0*/  ISETP.LT.AND P1, PT, R20, c[0x0][0x17c], !P0 ;  /* 0x00005f0014007a0c */ /* 0x000fc60004721270 */
[----:B------:R-:W3:Y:S01]  /*630c0*/  LDL.LU R20, [R1+0x150] ;  /* 0x0001500001147983 */ /* 0x000ee20000300800 */
[----:B0-----:R-:W-:-:S04]  /*630d0*/  LEA R12, P2, R3, R0, 0x1 ;  /* 0x00000000030c7211 */ /* 0x001fc800078408ff */
[----:B------:R-:W-:Y:S01]  /*630e0*/  LEA.HI.X.SX32 R13, R3, R2, 0x1, P2 ;  /* 0x00000002030d7211 */ /* 0x000fe200010f0eff */
[C---:B------:R-:W-:Y:S01]  /*630f0*/  IMAD R3, R21.reuse, c[0x0][0x198], RZ ;  /* 0x0000660015037a24 */ /* 0x040fe200078e02ff */
[----:B------:R-:W-:Y:S01]  /*63100*/  ISETP.LT.AND P2, PT, R21, c[0x0][0x17c], !P0 ;  /* 0x00005f0015007a0c */ /* 0x000fe20004741270 */
[----:B----4-:R-:W-:Y:S01]  /*63110*/  IMAD R16, R26, c[0x0][0x198], RZ ;  /* 0x000066001a107a24 */ /* 0x010fe200078e02ff */
[----:B------:R-:W4:Y:S01]  /*63120*/  LDL.LU R21, [R1+0x154] ;  /* 0x0001540001157983 */ /* 0x000f220000300800 */
[C---:B------:R-:W-:Y:S01]  /*63130*/  IMAD R5, R17.reuse, c[0x0][0x198], RZ ;  /* 0x0000660011057a24 */ /* 0x040fe200078e02ff */
[----:B------:R-:W-:Y:S02]  /*63140*/  ISETP.LT.AND P3, PT, R17, c[0x0][0x17c], !P0 ;  /* 0x00005f0011007a0c */ /* 0x000fe40004761270 */
[----:B------:R0:W-:Y:S02]  /*63150*/  @P5 STG.E.U16 [R12.64], R18 ;  /* 0x000000120c005986 */ /* 0x0001e4000c101508 */
[----:B------:R-:W-:-:S04]  /*63160*/  LEA R4, P4, R5, R0, 0x1 ;  /* 0x0000000005047211 */ /* 0x000fc800078808ff */
[----:B------:R-:W-:Y:S02]  /*63170*/  LEA.HI.X.SX32 R5, R5, R2, 0x1, P4 ;  /* 0x0000000205057211 */ /* 0x000fe400020f0eff */
[----:B0-----:R-:W-:-:S03]  /*63180*/  LEA R12, P5, R3, R0, 0x1 ;  /* 0x00000000030c7211 */ /* 0x001fc600078a08ff */
[----:B------:R0:W-:Y:S01]  /*63190*/  @P3 STG.E.U16 [R4.64], R28 ;  /* 0x0000001c04003986 */ /* 0x0001e2000c101508 */
[----:B------:R-:W-:-:S03]  /*631a0*/  LEA.HI.X.SX32 R13, R3, R2, 0x1, P5 ;  /* 0x00000002030d7211 */ /* 0x000fc600028f0eff */
[----:B------:R1:W-:Y:S01]  /*631b0*/  @P1 STG.E.U16 [R8.64], R6 ;  /* 0x0000000608001986 */ /* 0x0003e2000c101508 */
[----:B------:R-:W-:-:S03]  /*631c0*/  ISETP.LT.AND P4, PT, R26, c[0x0][0x17c], !P0 ;  /* 0x00005f001a007a0c */ /* 0x000fc60004781270 */
[----:B------:R-:W-:Y:S04]  /*631d0*/  @P2 STG.E.U16 [R12.64], R14 ;  /* 0x0000000e0c002986 */ /* 0x000fe8000c101508 */
[----:B------:R-:W5:Y:S01]  /*631e0*/  LDL.LU R26, [R1+0x158] ;  /* 0x00015800011a7983 */ /* 0x000f620000300800 */
[C---:B--2---:R-:W-:Y:S01]  /*631f0*/  ISETP.LT.AND P2, PT, R29.reuse, c[0x0][0x17c], !P0 ;  /* 0x00005f001d007a0c */ /* 0x044fe20004741270 */
[----:B------:R-:W-:Y:S02]  /*63200*/  IMAD R3, R29, c[0x0][0x198], RZ ;  /* 0x000066001d037a24 */ /* 0x000fe400078e02ff */
[----:B------:R-:W2:Y:S01]  /*63210*/  LDL.LU R29, [R1+0x15c] ;  /* 0x00015c00011d7983 */ /* 0x000ea20000300800 */
[----:B0-----:R-:W-:Y:S01]  /*63220*/  LEA R4, P3, R16, R0, 0x1 ;  /* 0x0000000010047211 */ /* 0x001fe200078608ff */
[----:B-1----:R-:W-:-:S03]  /*63230*/  IMAD R9, R24, c[0x0][0x198], RZ ;  /* 0x0000660018097a24 */ /* 0x002fc600078e02ff */
[----:B------:R-:W-:Y:S02]  /*63240*/  LEA.HI.X.SX32 R5, R16, R2, 0x1, P3 ;  /* 0x0000000210057211 */ /* 0x000fe400018f0eff */
[----:B------:R-:W-:-:S03]  /*63250*/  ISETP.LT.AND P3, PT, R24, c[0x0][0x17c], !P0 ;  /* 0x00005f0018007a0c */ /* 0x000fc60004761270 */
[----:B------:R0:W-:Y:S01]  /*63260*/  @P4 STG.E.U16 [R4.64], R23 ;  /* 0x0000001704004986 */ /* 0x0001e2000c101508 */
[----:B------:R-:W-:-:S03]  /*63270*/  PRMT R6, R27, 0x7632, R6 ;  /* 0x000076321b067816 */ /* 0x000fc60000000006 */
[----:B------:R-:W4:Y:S01]  /*63280*/  LDL.LU R27, [R1+0x160] ;  /* 0x00016000011b7983 */ /* 0x000f220000300800 */
[----:B0-----:R-:W-:-:S04]  /*63290*/  LEA R4, P4, R9, R0, 0x1 ;  /* 0x0000000009047211 */ /* 0x001fc800078808ff */
[----:B------:R-:W-:-:S05]  /*632a0*/  LEA.HI.X.SX32 R5, R9, R2, 0x1, P4 ;  /* 0x0000000209057211 */ /* 0x000fca00020f0eff */
[----:B------:R0:W-:Y:S01]  /*632b0*/  @P3 STG.E.U16 [R4.64], R6 ;  /* 0x0000000604003986 */ /* 0x0001e2000c101508 */
[----:B------:R-:W-:Y:S01]  /*632c0*/  IMAD R13, R25, c[0x0][0x198], RZ ;  /* 0x00006600190d7a24 */ /* 0x000fe200078e02ff */
[----:B------:R-:W-:Y:S02]  /*632d0*/  LEA R8, P5, R3, R0, 0x1 ;  /* 0x0000000003087211 */ /* 0x000fe400078a08ff */
[----:B0-----:R-:W-:Y:S02]  /*632e0*/  PRMT R6, R28, 0x7632, R6 ;  /* 0x000076321c067816 */ /* 0x001fe40000000006 */
[----:B------:R-:W4:Y:S01]  /*632f0*/  LDL.LU R28, [R1+0x164] ;  /* 0x00016400011c7983 */ /* 0x000f220000300800 */
[----:B------:R-:W-:Y:S02]  /*63300*/  ISETP.LT.AND P1, PT, R25, c[0x0][0x17c], !P0 ;  /* 0x00005f0019007a0c */ /* 0x000fe40004721270 */
[----:B------:R-:W-:Y:S01]  /*63310*/  LEA.HI.X.SX32 R9, R3, R2, 0x1, P5 ;  /* 0x0000000203097211 */ /* 0x000fe200028f0eff */
[----:B------:R-:W4:Y:S01]  /*63320*/  LDL.LU R25, [R1+0x168] ;  /* 0x0001680001197983 */ /* 0x000f220000300800 */
[----:B------:R-:W-:-:S02]  /*63330*/  LEA R12, P4, R13, R0, 0x1 ;  /* 0x000000000d0c7211 */ /* 0x000fc400078808ff */
[----:B------:R-:W-:Y:S02]  /*63340*/  PRMT R22, R22, 0x7632, R22 ;  /* 0x0000763216167816 */ /* 0x000fe40000000016 */
[----:B------:R-:W-:Y:S02]  /*63350*/  PRMT R10, R10, 0x7632, R10 ;  /* 0x000076320a0a7816 */ /* 0x000fe4000000000a */
[----:B------:R-:W-:Y:S01]  /*63360*/  LEA.HI.X.SX32 R13, R13, R2, 0x1, P4 ;  /* 0x000000020d0d7211 */ /* 0x000fe200020f0eff */
[----:B------:R-:W-:Y:S01]  /*63370*/  @P2 STG.E.U16 [R8.64], R22 ;  /* 0x0000001608002986 */ /* 0x000fe2000c101508 */
[C---:B---3--:R-:W-:Y:S01]  /*63380*/  IMAD R3, R20.reuse, c[0x0][0x198], RZ ;  /* 0x0000660014037a24 */ /* 0x048fe200078e02ff */
[----:B------:R-:W-:Y:S02]  /*63390*/  ISETP.LT.AND P2, PT, R20, c[0x0][0x17c], !P0 ;  /* 0x00005f0014007a0c */ /* 0x000fe40004741270 */
[----:B------:R0:W-:Y:S02]  /*633a0*/  @P1 STG.E.U16 [R12.64], R10 ;  /* 0x0000000a0c001986 */ /* 0x0001e4000c101508 */
[----:B------:R-:W-:-:S02]  /*633b0*/  LEA R4, P4, R3, R0, 0x1 ;  /* 0x0000000003047211 */ /* 0x000fc400078808ff */
[----:B------:R-:W3:Y:S02]  /*633c0*/  LDL.LU R20, [R1+0x16c] ;  /* 0x00016c0001147983 */ /* 0x000ee40000300800 */
[----:B------:R-:W-:Y:S02]  /*633d0*/  LEA.HI.X.SX32 R5, R3, R2, 0x1, P4 ;  /* 0x0000000203057211 */ /* 0x000fe400020f0eff */
[C---:B-----5:R-:W-:Y:S01]  /*633e0*/  ISETP.LT.AND P1, PT, R26.reuse, c[0x0][0x17c], !P0 ;  /* 0x00005f001a007a0c */ /* 0x060fe20004721270 */
[----:B------:R-:W-:Y:S01]  /*633f0*/  IMAD R3, R26, c[0x0][0x198], RZ ;  /* 0x000066001a037a24 */ /* 0x000fe200078e02ff */
[C---:B--2---:R-:W-:Y:S01]  /*63400*/  ISETP.LT.AND P4, PT, R29.reuse, c[0x0][0x17c], !P0 ;  /* 0x00005f001d007a0c */ /* 0x044fe20004781270 */
[----:B0-----:R-:W-:Y:S02]  /*63410*/  IMAD R10, R29, c[0x0][0x198], RZ ;  /* 0x000066001d0a7a24 */ /* 0x001fe400078e02ff */
[----:B------:R-:W2:Y:S04]  /*63420*/  LDL.LU R29, [R1+0x1a8] ;  /* 0x0001a800011d7983 */ /* 0x000ea80000300800 */
[----:B------:R-:W5:Y:S01]  /*63430*/  LDL.LU R26, [R1+0x170] ;  /* 0x00017000011a7983 */ /* 0x000f620000300800 */
[C---:B----4-:R-:W-:Y:S01]  /*63440*/  IMAD R9, R21.reuse, c[0x0][0x198], RZ ;  /* 0x0000660015097a24 */ /* 0x050fe200078e02ff */
[----:B------:R-:W-:-:S02]  /*63450*/  ISETP.LT.AND P3, PT, R21, c[0x0][0x17c], !P0 ;  /* 0x00005f0015007a0c */ /* 0x000fc40004761270 */
[----:B------:R-:W-:Y:S01]  /*63460*/  PRMT R18, R18, 0x7632, R18 ;  /* 0x0000763212127816 */ /* 0x000fe20000000012 */
[----:B------:R-:W4:Y:S01]  /*63470*/  LDL.LU R17, [R1+0x1c] ;  /* 0x00001c0001117983 */ /* 0x000f220000300800 */
[----:B------:R-:W-:-:S03]  /*63480*/  LEA R8, P5, R9, R0, 0x1 ;  /* 0x0000000009087211 */ /* 0x000fc600078a08ff */
[----:B------:R0:W-:Y:S01]  /*63490*/  @P2 STG.E.U16 [R4.64], R18 ;  /* 0x0000001204002986 */ /* 0x0001e2000c101508 */
[----:B------:R-:W-:Y:S02]  /*634a0*/  LEA.HI.X.SX32 R9, R9, R2, 0x1, P5 ;  /* 0x0000000209097211 */ /* 0x000fe400028f0eff */
[----:B------:R-:W-:Y:S01]  /*634b0*/  PRMT R14, R14, 0x7632, R14 ;  /* 0x000076320e0e7816 */ /* 0x000fe2000000000e */
[----:B------:R-:W4:Y:S04]  /*634c0*/  LDL.LU R21, [R1+0x174] ;  /* 0x0001740001157983 */ /* 0x000f280000300800 */
[----:B------:R1:W-:Y:S01]  /*634d0*/  @P3 STG.E.U16 [R8.64], R6 ;  /* 0x0000000608003986 */ /* 0x0003e2000c101508 */
[----:B0-----:R-:W-:-:S04]  /*634e0*/  LEA R4, P2, R3, R0, 0x1 ;  /* 0x0000000003047211 */ /* 0x001fc800078408ff */
[----:B------:R-:W-:Y:S02]  /*634f0*/  LEA.HI.X.SX32 R5, R3, R2, 0x1, P2 ;  /* 0x0000000203057211 */ /* 0x000fe400010f0eff */
[----:B-1----:R-:W-:Y:S02]  /*63500*/  LEA R8, P3, R10, R0, 0x1 ;  /* 0x000000000a087211 */ /* 0x002fe400078608ff */
[----:B------:R-:W-:Y:S02]  /*63510*/  PRMT R6, R6, 0x7632, R6 ;  /* 0x0000763206067816 */ /* 0x000fe40000000006 */
[----:B------:R-:W-:-:S03]  /*63520*/  LEA.HI.X.SX32 R9, R10, R2, 0x1, P3 ;  /* 0x000000020a097211 */ /* 0x000fc600018f0eff */
[----:B------:R-:W-:Y:S04]  /*63530*/  @P1 STG.E.U16 [R4.64], R6 ;  /* 0x0000000604001986 */ /* 0x000fe8000c101508 */
[----:B------:R0:W-:Y:S01]  /*63540*/  @P4 STG.E.U16 [R8.64], R14 ;  /* 0x0000000e08004986 */ /* 0x0001e2000c101508 */
[C---:B------:R-:W-:Y:S01]  /*63550*/  ISETP.LT.AND P3, PT, R27.reuse, c[0x0][0x17c], !P0 ;  /* 0x00005f001b007a0c */ /* 0x040fe20004761270 */
[----:B------:R-:W-:Y:S01]  /*63560*/  IMAD R3, R27, c[0x0][0x198], RZ ;  /* 0x000066001b037a24 */ /* 0x000fe200078e02ff */
[C---:B------:R-:W-:Y:S02]  /*63570*/  ISETP.LT.AND P4, PT, R28.reuse, c[0x0][0x17c], !P0 ;  /* 0x00005f001c007a0c */ /* 0x040fe40004781270 */
[----:B0-----:R-:W-:Y:S02]  /*63580*/  PRMT R9, R23, 0x7632, R9 ;  /* 0x0000763217097816 */ /* 0x001fe40000000009 */
[----:B------:R-:W4:Y:S01]  /*63590*/  LDL.LU R23, [R1+0x1ae8] ;  /* 0x001ae80001177983 */ /* 0x000f220000300800 */
[----:B------:R-:W-:-:S03]  /*635a0*/  IMAD R6, R28, c[0x0][0x198], RZ ;  /* 0x000066001c067a24 */ /* 0x000fc600078e02ff */
[----:B------:R-:W4:Y:S04]  /*635b0*/  LDL.LU R27, [R1+0x178] ;  /* 0x00017800011b7983 */ /* 0x000f280000300800 */
[----:B------:R-:W4:Y:S01]  /*635c0*/  LDL.LU R28, [R1+0x1ac] ;  /* 0x0001ac00011c7983 */ /* 0x000f220000300800 */
[----:B------:R-:W-:-:S03]  /*635d0*/  LEA R4, P1, R3, R0, 0x1 ;  /* 0x0000000003047211 */ /* 0x000fc600078208ff */
[----:B------:R-:W4:Y:S01]  /*635e0*/  LDL.LU R24, [R1+0x17c] ;  /* 0x00017c0001187983 */ /* 0x000f220000300800 */
[----:B------:R-:W-:-:S05]  /*635f0*/  LEA.HI.X.SX32 R5, R3, R2, 0x1, P1 ;  /* 0x0000000203057211 */ /* 0x000fca00008f0eff */
[----:B------:R0:W-:Y:S01]  /*63600*/  @P3 STG.E.U16 [R4.64], R9 ;  /* 0x0000000904003986 */ /* 0x0001e2000c101508 */
[C---:B------:R-:W-:Y:S01]  /*63610*/  IMAD R3, R25.reuse, c[0x0][0x198], RZ ;  /* 0x0000660019037a24 */ /* 0x040fe200078e02ff */
[----:B------:R-:W-:-:S04]  /*63620*/  ISETP.LT.AND P2, PT, R25, c[0x0][0x17c], !P0 ;  /* 0x00005f0019007a0c */ /* 0x000fc80004741270 */
[----:B0-----:R-:W-:-:S04]  /*63630*/  LEA R4, P5, R3, R0, 0x1 ;  /* 0x0000000003047211 */ /* 0x001fc800078a08ff */
[----:B------:R-:W-:Y:S02]  /*63640*/  LEA.HI.X.SX32 R5, R3, R2, 0x1, P5 ;  /* 0x0000000203057211 */ /* 0x000fe400028f0eff */
[----:B--2---:R-:W-:Y:S02]  /*63650*/  ISETP.LT.AND P3, PT, R29, c[0x0][0x17c], !P0 ;  /* 0x00005f001d007a0c */ /* 0x004fe40004761270 */
[----:B------:R-:W2:Y:S01]  /*63660*/  LDL.LU R29, [R1+0xc] ;  /* 0x00000c00011d7983 */ /* 0x000ea20000300800 */
[C---:B-----5:R-:W-:Y:S01]  /*63670*/  ISETP.LT.AND P5, PT, R26.reuse, c[0x0][0x17c], !P0 ;  /* 0x00005f001a007a0c */ /* 0x060fe200047a1270 */
[----:B------:R-:W-:Y:S02]  /*63680*/  IMAD R3, R26, c[0x0][0x198], RZ ;  /* 0x000066001a037a24 */ /* 0x000fe400078e02ff */
[----:B------:R-:W5:Y:S04]  /*63690*/  LDL.LU R25, [R1+0x180] ;  /* 0x0001800001197983 */ /* 0x000f680000300800 */
[----:B------:R-:W5:Y:S01]  /*636a0*/  LDL.LU R26, [R1+0x184] ;  /* 0x00018400011a7983 */ /* 0x000f620000300800 */
[----:B------:R-:W-:Y:S01]  /*636b0*/  LEA R8, P6, R6, R0, 0x1 ;  /* 0x0000000006087211 */ /* 0x000fe200078c08ff */
[C---:B---3--:R-:W-:Y:S01]  /*636c0*/  IMAD R10, R20.reuse, c[0x0][0x198], RZ ;  /* 0x00006600140a7a24 */ /* 0x048fe200078e02ff */
[----:B------:R-:W-:-:S02]  /*636d0*/  ISETP.LT.AND P1, PT, R20, c[0x0][0x17c], !P0 ;  /* 0x00005f0014007a0c */ /* 0x000fc40004721270 */
[----:B------:R-:W-:Y:S01]  /*636e0*/  LEA.HI.X.SX32 R9, R6, R2, 0x1, P6 ;  /* 0x0000000206097211 */ /* 0x000fe200030f0eff */
[----:B------:R-:W3:Y:S01]  /*636f0*/  LDL.LU R20, [R1+0x188] ;  /* 0x0001880001147983 */ /* 0x000ee20000300800 */
[C---:B------:R-:W-:Y:S01]  /*63700*/  LEA R12, P6, R10.reuse, R0, 0x1 ;  /* 0x000000000a0c7211 */ /* 0x040fe200078c08ff */
[C---:B----4-:R-:W-:Y:S02]  /*63710*/  IMAD R6, R21.reuse, c[0x0][0x198], RZ ;  /* 0x0000660015067a24 */ /* 0x050fe400078e02ff */
[----:B------:R0:W-:Y:S01]  /*63720*/  @P4 STG.E.U16 [R8.64], R17 ;  /* 0x0000001108004986 */ /* 0x0001e2000c101508 */
[----:B------:R-:W-:Y:S02]  /*63730*/  LEA.HI.X.SX32 R13, R10, R2, 0x1, P6 ;  /* 0x000000020a0d7211 */ /* 0x000fe400030f0eff */
[----:B------:R-:W-:Y:S02]  /*63740*/  ISETP.LT.AND P4, PT, R21, c[0x0][0x17c], !P0 ;  /* 0x00005f0015007a0c */ /* 0x000fe40004781270 */
[----:B------:R-:W4:Y:S01]  /*63750*/  LDL.LU R21, [R1+0xac] ;  /* 0x0000ac0001157983 */ /* 0x000f220000300800 */
[----:B0-----:R-:W-:-:S03]  /*63760*/  LEA R8, P6, R6, R0, 0x1 ;  /* 0x0000000006087211 */ /* 0x001fc600078c08ff */
[----:B------:R0:W-:Y:S04]  /*63770*/  @P2 STG.E.U16 [R4.64], R23 ;  /* 0x0000001704002986 */ /* 0x0001e8000c101508 */
[----:B------:R-:W-:Y:S01]  /*63780*/  @P1 STG.E.U16 [R12.64], R11 ;  /* 0x0000000b0c001986 */ /* 0x000fe2000c101508 */
[----:B------:R-:W-:Y:S02]  /*63790*/  ISETP.LT.AND P1, PT, R27, c[0x0][0x17c], !P0 ;  /* 0x00005f001b007a0c */ /* 0x000fe40004721270 */
[----:B0-----:R-:W-:-:S04]  /*637a0*/  LEA R4, P2, R3, R0, 0x1 ;  /* 0x0000000003047211 */ /* 0x001fc800078408ff */
[-C--:B------:R-:W-:Y:S01]  /*637b0*/  LEA.HI.X.SX32 R5, R3, R2.reuse, 0x1, P2 ;  /* 0x0000000203057211 */ /* 0x080fe200010f0eff */
[----:B------:R-:W-:Y:S01]  /*637c0*/  IMAD R3, R27, c[0x0][0x198], RZ ;  /* 0x000066001b037a24 */ /* 0x000fe200078e02ff */
[----:B------:R-:W-:Y:S01]  /*637d0*/  ISETP.LT.AND P2, PT, R28, c[0x0][0x17c], !P0 ;  /* 0x00005f001c007a0c */ /* 0x000fe20004741270 */
[----:B------:R-:W4:Y:S04]  /*637e0*/  LDL.LU R27, [R1+0x18c] ;  /* 0x00018c00011b7983 */ /* 0x000f280000300800 */
[----:B------:R-:W4:Y:S01]  /*637f0*/  LDL.LU R28, [R1+0x190] ;  /* 0x00019000011c7983 */ /* 0x000f220000300800 */
[----:B------:R-:W-:-:S03]  /*63800*/  LEA.HI.X.SX32 R9, R6, R2, 0x1, P6 ;  /* 0x0000000206097211 */ /* 0x000fc600030f0eff */
[----:B------:R0:W-:Y:S02]  /*63810*/  @P5 STG.E.U16 [R4.64], R19 ;  /* 0x0000001304005986 */ /* 0x0001e4000c101508 */
[----:B0-----:R-:W-:-:S04]  /*63820*/  LEA R4, P5, R3, R0, 0x1 ;  /* 0x0000000003047211 */ /* 0x001fc800078a08ff */
[----:B------:R-:W-:Y:S01]  /*63830*/  LEA.HI.X.SX32 R5, R3, R2, 0x1, P5 ;  /* 0x0000000203057211 */ /* 0x000fe200028f0eff */
[----:B------:R-:W-:Y:S01]  /*63840*/  IMAD R10, R24, c[0x0][0x198], RZ ;  /* 0x00006600180a7a24 */ /* 0x000fe200078e02ff */
[----:B--2---:R-:W-:Y:S01]  /*63850*/  PRMT R3, R29, 0x7632, R3 ;  /* 0x000076321d037816 */ /* 0x004fe20000000003 */
[----:B------:R0:W-:Y:S04]  /*63860*/  @P4 STG.E.U16 [R8.64], R29 ;  /* 0x0000001d08004986 */ /* 0x0001e8000c101508 */
[----:B0-----:R-:W2:Y:S01]  /*63870*/  LDL.LU R29, [R1+0x194] ;  /* 0x00019400011d7983 */ /* 0x001ea20000300800 */
[----:B------:R-:W-:-:S03]  /*63880*/  LEA R8, P4, R10, R0, 0x1 ;  /* 0x000000000a087211 */ /* 0x000fc600078808ff */
[----:B------:R0:W-:Y:S01]  /*63890*/  @P1 STG.E.U16 [R4.64], R7 ;  /* 0x0000000704001986 */ /* 0x0001e2000c101508 */
[----:B------:R-:W-:Y:S01]  /*638a0*/  LEA.HI.X.SX32 R9, R10, R2, 0x1, P4 ;  /* 0x000000020a097211 */ /* 0x000fe200020f0eff */
[C---:B-----5:R-:W-:Y:S01]  /*638b0*/  IMAD R10, R26.reuse, c[0x0][0x198], RZ ;  /* 0x000066001a0a7a24 */ /* 0x060fe200078e02ff */
[----:B------:R-:W-:Y:S02]  /*638c0*/  ISETP.LT.AND P1, PT, R26, c[0x0][0x17c], !P0 ;  /* 0x00005f001a007a0c */ /* 0x000fe40004721270 */
[----:B------:R-:W5:Y:S01]  /*638d0*/  LDL.LU R26, [R1+0x198] ;  /* 0x00019800011a7983 */ /* 0x000f620000300800 */
[----:B------:R-:W-:Y:S02]  /*638e0*/  ISETP.LT.AND P6, PT, R24, c[0x0][0x17c], !P0 ;  /* 0x00005f0018007a0c */ /* 0x000fe400047c1270 */
[C---:B------:R-:W-:Y:S01]  /*638f0*/  ISETP.LT.AND P5, PT, R25.reuse, c[0x0][0x17c], !P0 ;  /* 0x00005f0019007a0c */ /* 0x040fe200047a1270 */
[----:B0-----:R-:W-:-:S05]  /*63900*/  IMAD R5, R25, c[0x0][0x198], RZ ;  /* 0x0000660019057a24 */ /* 0x001fca00078e02ff */
[----:B------:R-:W-:Y:S01]  /*63910*/  LEA R4, P4, R5, R0, 0x1 ;  /* 0x0000000005047211 */ /* 0x000fe200078808ff */
[----:B---3--:R-:W-:-:S03]  /*63920*/  IMAD R12, R20, c[0x0][0x198], RZ ;  /* 0x00006600140c7a24 */ /* 0x008fc600078e02ff */
[----:B------:R-:W-:Y:S01]  /*63930*/  LEA.HI.X.SX32 R5, R5, R2, 0x1, P4 ;  /* 0x0000000205057211 */ /* 0x000fe200020f0eff */
[----:B------:R0:W-:Y:S04]  /*63940*/  @P6 STG.E.U16 [R8.64], R15 ;  /* 0x0000000f08006986 */ /* 0x0001e8000c101508 */
[----:B----4-:R1:W-:Y:S01]  /*63950*/  @P5 STG.E.U16 [R4.64], R21 ;  /* 0x0000001504005986 */ /* 0x0103e2000c101508 */
[-C--:B0-----:R-:W-:Y:S02]  /*63960*/  LEA R8, P6, R10, R0.reuse, 0x1 ;  /* 0x000000000a087211 */ /* 0x081fe400078c08ff */
[----:B-1----:R-:W-:Y:S02]  /*63970*/  LEA R4, P5, R12, R0, 0x1 ;  /* 0x000000000c047211 */ /* 0x002fe400078a08ff */
[----:B------:R-:W-:-:S02]  /*63980*/  LEA.HI.X.SX32 R9, R10, R2, 0x1, P6 ;  /* 0x000000020a097211 */ /* 0x000fc400030f0eff */
[----:B------:R-:W-:Y:S02]  /*63990*/  LEA.HI.X.SX32 R5, R12, R2, 0x1, P5 ;  /* 0x000000020c057211 */ /* 0x000fe400028f0eff */
[----:B------:R-:W-:-:S05]  /*639a0*/  PRMT R6, R17, 0x7632, R6 ;  /* 0x0000763211067816 */ /* 0x000fca0000000006 */
[----:B------:R0:W-:Y:S01]  /*639b0*/  @P1 STG.E.U16 [R8.64], R6 ;  /* 0x0000000608001986 */ /* 0x0001e2000c101508 */
[C---:B------:R-:W-:Y:S01]  /*639c0*/  ISETP.LT.AND P6, PT, R28.reuse, c[0x0][0x17c], !P0 ;  /* 0x00005f001c007a0c */ /* 0x040fe200047c1270 */
[----:B------:R-:W-:Y:S02]  /*639d0*/  IMAD R12, R28, c[0x0][0x198], RZ ;  /* 0x000066001c0c7a24 */ /* 0x000fe400078e02ff */
[----:B------:R-:W1:Y:S01]  /*639e0*/  S2R R28, SR_TID.X ;  /* 0x00000000001c7919 */ /* 0x000e620000002100 */
[----:B0-----:R-:W-:Y:S01]  /*639f0*/  IMAD R6, R27, c[0x0][0x198], RZ ;  /* 0x000066001b067a24 */ /* 0x001fe200078e02ff */
[----:B------:R-:W-:-:S04]  /*63a00*/  ISETP.LT.AND P4, PT, R20, c[0x0][0x17c], !P0 ;  /* 0x00005f0014007a0c */ /* 0x000fc80004781270 */
[----:B------:R-:W-:-:S04]  /*63a10*/  LEA R8, P5, R6, R0, 0x1 ;  /* 0x0000000006087211 */ /* 0x000fc800078a08ff */
[----:B------:R-:W-:Y:S02]  /*63a20*/  LEA.HI.X.SX32 R9, R6, R2, 0x1, P5 ;  /* 0x0000000206097211 */ /* 0x000fe400028f0eff */
[----:B------:R-:W-:Y:S02]  /*63a30*/  PRMT R23, R23, 0x7632, R23 ;  /* 0x0000763217177816 */ /* 0x000fe40000000017 */
[----:B------:R-:W-:Y:S02]  /*63a40*/  ISETP.LT.AND P1, PT, R27, c[0x0][0x17c], !P0 ;  /* 0x00005f001b007a0c */ /* 0x000fe40004721270 */
[----:B------:R-:W3:Y:S04]  /*63a50*/  LDL.LU R27, [R1+0x19c] ;  /* 0x00019c00011b7983 */ /* 0x000ee80000300800 */
[----:B------:R0:W-:Y:S01]  /*63a60*/  @P4 STG.E.U16 [R4.64], R23 ;  /* 0x0000001704004986 */ /* 0x0001e2000c101508 */
[----:B-1----:R-:W-:-:S03]  /*63a70*/  LOP3.LUT R16, R28, 0x3f, RZ, 0xc0, !PT ;  /* 0x0000003f1c107812 */ /* 0x002fc600078ec0ff */
[----:B------:R-:W-:Y:S04]  /*63a80*/  STL [R1+0x1adc], R21 ;  /* 0x001adc1501007387 */ /* 0x000fe80000100800 */
[----:B------:R-:W-:Y:S01]  /*63a90*/  STL [R1+0x1ae4], R15 ;  /* 0x001ae40f01007387 */ /* 0x000fe20000100800 */
[----:B0-----:R-:W-:-:S03]  /*63aa0*/  LEA R4, P4, R12, R0, 0x1 ;  /* 0x000000000c047211 */ /* 0x001fc600078808ff */
[----:B------:R-:W-:Y:S01]  /*63ab0*/  STL [R1+0x1ae0], R13 ;  /* 0x001ae00d01007387 */ /* 0x000fe20000100800 */
[----:B------:R-:W-:-:S03]  /*63ac0*/  LEA.HI.X.SX32 R5, R12, R2, 0x1, P4 ;  /* 0x000000020c057211 */ /* 0x000fc600020f0eff */
[----:B------:R-:W4:Y:S04]  /*63ad0*/  LDL.LU R17, [R1+0x1a0] ;  /* 0x0001a00001117983 */ /* 0x000f280000300800 */
[----:B------:R-:W3:Y:S01]  /*63ae0*/  LDL.LU R24, [R1+0x1b8] ;  /* 0x0001b80001187983 */ /* 0x000ee20000300800 */
[C---:B--2---:R-:W-:Y:S01]  /*63af0*/  ISETP.LT.AND P5, PT, R29.reuse, c[0x0][0x17c], !P0 ;  /* 0x00005f001d007a0c */ /* 0x044fe200047a1270 */
[----:B------:R-:W-:Y:S02]  /*63b00*/  IMAD R10, R29, c[0x0][0x198], RZ ;  /* 0x000066001d0a7a24 */ /* 0x000fe400078e02ff */
[----:B------:R-:W-:-:S05]  /*63b10*/  IMAD.SHL.U32 R29, R28, 0x400, RZ ;  /* 0x000004001c1d7824 */ /* 0x000fca00078e00ff */
[----:B------:R-:W-:-:S05]  /*63b20*/  LOP3.LUT R29, R29, 0x1800, RZ, 0xc0, !PT ;  /* 0x000018001d1d7812 */ /* 0x000fca00078ec0ff */
[----:B------:R-:W-:-:S05]  /*63b30*/  IMAD R29, R16, 0x10, R29 ;  /* 0x00000010101d7824 */ /* 0x000fca00078e021d */
[----:B------:R-:W0:Y:S01]  /*63b40*/  LDS.128 R12, [R29] ;  /* 0x000000001d0c7984 */ /* 0x000e220000000c00 */
[C---:B-----5:R-:W-:Y:S01]  /*63b50*/  ISETP.LT.AND P4, PT, R26.reuse, c[0x0][0x17c], !P0 ;  /* 0x00005f001a007a0c */ /* 0x060fe20004781270 */
[----:B------:R-:W-:Y:S02]  /*63b60*/  IMAD R6, R26, c[0x0][0x198], RZ ;  /* 0x000066001a067a24 */ /* 0x000fe400078e02ff */
[----:B------:R-:W-:-:S05]  /*63b70*/  IMAD.SHL.U32 R26, R28, 0x400, RZ ;  /* 0x000004001c1a7824 */ /* 0x000fca00078e00ff */
[----:B------:R-:W-:-:S05]  /*63b80*/  LOP3.LUT R26, R26, 0x1800, RZ, 0xc0, !PT ;  /* 0x000018001a1a7812 */ /* 0x000fca00078ec0ff */
[----:B------:R-:W-:-:S05]  /*63b90*/  IMAD R26, R16, 0x10, R26 ;  /* 0x00000010101a7824 */ /* 0x000fca00078e021a */
[----:B------:R-:W-:Y:S01]  /*63ba0*/  LOP3.LUT R26, R26, 0x20, RZ, 0x3c, !PT ;  /* 0x000000201a1a7812 */ /* 0x000fe200078e3cff */
[----:B0-----:R-:W-:Y:S04]  /*63bb0*/  STL.64 [R1+0x20], R12 ;  /* 0x0000200c01007387 */ /* 0x001fe80000100a00 */
[----:B------:R-:W-:Y:S04]  /*63bc0*/  STL.64 [R1+0x28], R14 ;  /* 0x0000280e01007387 */ /* 0x000fe80000100a00 */
[----:B------:R-:W0:Y:S04]  /*63bd0*/  LDS.128 R12, [R26] ;  /* 0x000000001a0c7984 */ /* 0x000e280000000c00 */
[----:B------:R-:W2:Y:S04]  /*63be0*/  LDL.LU R20, [R1+0x1a4] ;  /* 0x0001a40001147983 */ /* 0x000ea80000300800 */
[----:B0-----:R-:W-:Y:S04]  /*63bf0*/  STL.64 [R1+0x10], R12 ;  /* 0x0000100c01007387 */ /* 0x001fe80000100a00 */
[----:B------:R0:W-:Y:S04]  /*63c00*/  STL.64 [R1+0x18], R14 ;  /* 0x0000180e01007387 */ /* 0x0001e80000100a00 */
[----:B0-----:R-:W5:Y:S04]  /*63c10*/  LDL.LU R15, [R1+0x1ae4] ;  /* 0x001ae400010f7983 */ /* 0x001f680000300800 */
[----:B------:R-:W5:Y:S01]  /*63c20*/  LDL.LU R13, [R1+0x1ae0] ;  /* 0x001ae000010d7983 */ /* 0x000f620000300800 */
[C---:B------:R-:W-:Y:S01]  /*63c30*/  IMAD.SHL.U32 R25, R28.reuse, 0x400, RZ ;  /* 0x000004001c197824 */ /* 0x040fe200078e00ff */
[----:B------:R-:W-:Y:S01]  /*63c40*/  PRMT R11, R11, 0x7632, R11 ;  /* 0x000076320b0b7816 */ /* 0x000fe2000000000b */
[----:B------:R-:W-:Y:S01]  /*63c50*/  IMAD.SHL.U32 R28, R28, 0x400, RZ ;  /* 0x000004001c1c7824 */ /* 0x000fe200078e00ff */
[----:B------:R-:W-:-:S02]  /*63c60*/  PRMT R19, R19, 0x7632, R19 ;  /* 0x0000763213137816 */ /* 0x000fc40000000013 */
[----:B------:R-:W-:Y:S01]  /*63c70*/  LOP3.LUT R25, R25, 0x1800, RZ, 0xc0, !PT ;  /* 0x0000180019197812 */ /* 0x000fe200078ec0ff */
[----:B------:R0:W-:Y:S01]  /*63c80*/  @P1 STG.E.U16 [R8.64], R11 ;  /* 0x0000000b08001986 */ /* 0x0001e2000c101508 */
[----:B------:R-:W-:-:S03]  /*63c90*/  LOP3.LUT R28, R28, 0x1800, RZ, 0xc0, !PT ;  /* 0x000018001c1c7812 */ /* 0x000fc600078ec0ff */
[----:B------:R1:W-:Y:S01]  /*63ca0*/  @P6 STG.E.U16 [R4.64], R19 ;  /* 0x0000001304006986 */ /* 0x0003e2000c101508 */
[C---:B------:R-:W-:Y:S01]  /*63cb0*/  IMAD R25, R16.reuse, 0x10, R25 ;  /* 0x0000001010197824 */ /* 0x040fe200078e0219 */
[----:B------:R-:W-:Y:S01]  /*63cc0*/  PRMT R7, R7, 0x7632, R7 ;  /* 0x0000763207077816 */ /* 0x000fe20000000007 */
[----:B------:R-:W-:Y:S01]  /*63cd0*/  IMAD R28, R16, 0x10, R28 ;  /* 0x00000010101c7824 */ /* 0x000fe200078e021c */
[-C--:B0-----:R-:W-:Y:S02]  /*63ce0*/  LEA R8, P1, R10, R0.reuse, 0x1 ;  /* 0x000000000a087211 */ /* 0x081fe400078208ff */
[----:B-1----:R-:W-:Y:S02]  /*63cf0*/  LEA R4, P6, R6, R0, 0x1 ;  /* 0x0000000006047211 */ /* 0x002fe400078c08ff */
[-C--:B------:R-:W-:Y:S01]  /*63d00*/  LEA.HI.X.SX32 R9, R10, R2.reuse, 0x1, P1 ;  /* 0x000000020a097211 */ /* 0x080fe200008f0eff */
[----:B---3--:R-:W-:Y:S01]  /*63d10*/  IMAD R10, R27, c[0x0][0x198], RZ ;  /* 0x000066001b0a7a24 */ /* 0x008fe200078e02ff */
[----:B------:R-:W-:-:S02]  /*63d20*/  LEA.HI.X.SX32 R5, R6, R2, 0x1, P6 ;  /* 0x0000000206057211 */ /* 0x000fc400030f0eff */
[----:B------:R-:W-:Y:S01]  /*63d30*/  LOP3.LUT R25, R25, 0x40, RZ, 0x3c, !PT ;  /* 0x0000004019197812 */ /* 0x000fe200078e3cff */
[----:B------:R-:W-:Y:S01]  /*63d40*/  @P5 STG.E.U16 [R8.64], R3 ;  /* 0x0000000308005986 */ /* 0x000fe2000c101508 */
[----:B------:R-:W-:Y:S02]  /*63d50*/  LEA R14, P5, R10, R0, 0x1 ;  /* 0x000000000a0e7211 */ /* 0x000fe400078a08ff */
[----:B------:R-:W-:Y:S01]  /*63d60*/  LOP3.LUT R28, R28, 0x60, RZ, 0x3c, !PT ;  /* 0x000000601c1c7812 */ /* 0x000fe200078e3cff */
[----:B------:R-:W-:Y:S04]  /*63d70*/  @P4 STG.E.U16 [R4.64], R7 ;  /* 0x0000000704004986 */ /* 0x000fe8000c101508 */
[----:B------:R-:W0:Y:S01]  /*63d80*/  LDS.128 R4, [R25] ;  /* 0x0000000019047984 */ /* 0x000e220000000c00 */
[----:B------:R-:W-:-:S03]  /*63d90*/  ISETP.LT.AND P1, PT, R27, c[0x0][0x17c], !P0 ;  /* 0x00005f001b007a0c */ /* 0x000fc60004721270 */
[----:B------:R-:W3:Y:S04]  /*63da0*/  LDL.LU R27, [R1+0x1c0] ;  /* 0x0001c000011b7983 */ /* 0x000ee80000300800 */
[----:B0-----:R0:W-:Y:S04]  /*63db0*/  STL [R1+0x1ad4], R5 ;  /* 0x001ad40501007387 */ /* 0x0011e80000100800 */
[----:B0-----:R-:W3:Y:S04]  /*63dc0*/  LDL.LU R5, [R1+0x10] ;  /* 0x0000100001057983 */ /* 0x001ee80000300800 */
[----:B------:R-:W-:Y:S04]  /*63dd0*/  STL [R1+0x1ac8], R6 ;  /* 0x001ac80601007387 */ /* 0x000fe80000100800 */
[----:B------:R-:W-:Y:S01]  /*63de0*/  STL [R1+0x1ac4], R7 ;  /* 0x001ac40701007387 */ /* 0x000fe20000100800 */
[C---:B--2---:R-:W-:Y:S01]  /*63df0*/  ISETP.LT.AND P4, PT, R20.reuse, c[0x0][0x17c], !P0 ;  /* 0x00005f0014007a0c */ /* 0x044fe20004781270 */
[----:B------:R-:W-:-:S02]  /*63e00*/  IMAD R3, R20, c[0x0][0x198], RZ ;  /* 0x0000660014037a24 */ /* 0x000fc400078e02ff */
[----:B------:R-:W0:Y:S01]  /*63e10*/  LDS.128 R20, [R29+0x400] ;  /* 0x000400001d147984 */ /* 0x000e220000000c00 */
[----:B-----5:R-:W-:Y:S02]  /*63e20*/  PRMT R13, R15, 0x7632, R13 ;  /* 0x000076320f0d7816 */ /* 0x020fe4000000000d */
[----:B------:R-:W-:Y:S02]  /*63e30*/  LEA.HI.X.SX32 R15, R10, R2, 0x1, P5 ;  /* 0x000000020a0f7211 */ /* 0x000fe400028f0eff */
[----:B------:R-:W1:Y:S01]  /*63e40*/  LDS.128 R8, [R28] ;  /* 0x000000001c087984 */ /* 0x000e620000000c00 */
[----:B0-----:R-:W-:-:S03]  /*63e50*/  IMAD.MOV.U32 R6, RZ, RZ, R21 ;  /* 0x000000ffff067224 */ /* 0x001fc600078e0015 */
[----:B-1----:R0:W-:Y:S04]  /*63e60*/  STL [R1+0x1ad8], R9 ;  /* 0x001ad80901007387 */ /* 0x0021e80000100800 */
[----:B0-----:R-:W2:Y:S04]  /*63e70*/  LDL.LU R9, [R1+0x20] ;  /* 0x0000200001097983 */ /* 0x001ea80000300800 */
[----:B------:R0:W-:Y:S04]  /*63e80*/  STL [R1+0x1ad0], R10 ;  /* 0x001ad00a01007387 */ /* 0x0001e80000100800 */
[----:B------:R1:W-:Y:S04]  /*63e90*/  STL [R1+0x1acc], R11 ;  /* 0x001acc0b01007387 */ /* 0x0003e80000100800 */
[----:B------:R-:W-:Y:S04]  /*63ea0*/  STL [R1+0xc], R23 ;  /* 0x00000c1701007387 */ /* 0x000fe80000100800 */
[----:B------:R-:W5:Y:S01]  /*63eb0*/  LDL.LU R21, [R1+0x1adc] ;  /* 0x001adc0001157983 */ /* 0x000f620000300800 */
[C---:B----4-:R-:W-:Y:S01]  /*63ec0*/  IMAD R12, R17.reuse, c[0x0][0x198], RZ ;  /* 0x00006600110c7a24 */ /* 0x050fe200078e02ff */
[----:B------:R-:W-:-:S02]  /*63ed0*/  ISETP.LT.AND P6, PT, R17, c[0x0][0x17c], !P0 ;  /* 0x00005f0011007a0c */ /* 0x000fc400047c1270 */
[----:B------:R-:W-:Y:S02]  /*63ee0*/  @P1 STG.E.U16 [R14.64], R13 ;  /* 0x0000000d0e001986 */ /* 0x000fe4000c101508 */
[C---:B------:R-:W-:Y:S01]  /*63ef0*/  LEA R16, P1, R12.reuse, R0, 0x1 ;  /* 0x000000000c107211 */ /* 0x040fe200078208ff */
[----:B0-----:R-:W-:Y:S02]  /*63f00*/  IMAD.MOV.U32 R10, RZ, RZ, c[0x0][0x198] ;  /* 0x00006600ff0a7624 */ /* 0x001fe400078e00ff */
[----:B------:R-:W-:Y:S01]  /*63f10*/  IMAD.MOV.U32 R7, RZ, RZ, R22 ;  /* 0x000000ffff077224 */ /* 0x000fe200078e0016 */
[----:B------:R-:W-:Y:S01]  /*63f20*/  LEA.HI.X.SX32 R17, R12, R2, 0x1, P1 ;  /* 0x000000020c117211 */ /* 0x000fe200008f0eff */
[----:B-1----:R-:W-:Y:S01]  /*63f30*/  IMAD.MOV.U32 R11, RZ, RZ, R20 ;  /* 0x000000ffff0b7224 */ /* 0x002fe200078e0014 */
[----:B------:R-:W-:Y:S01]  /*63f40*/  LEA R20, P1, R3, R0, 0x1 ;  /* 0x0000000003147211 */ /* 0x000fe200078208ff */
[----:B------:R-:W-:Y:S01]  /*63f50*/  IMAD R22, R10, 0x2, R3 ;  /* 0x000000020a167824 */ /* 0x000fe200078e0203 */
[----:B------:R0:W1:Y:S01]  /*63f60*/  LDS.128 R12, [R26+0x400] ;  /* 0x000400001a0c7984 */ /* 0x0000620000000c00 */
[----:B------:R-:W-:-:S03]  /*63f70*/  ISETP.LT.AND P5, PT, R24, c[0x0][0x17c], !P0 ;  /* 0x00005f0018007a0c */ /* 0x000fc600047a1270 */
[----:B------:R-:W4:Y:S01]  /*63f80*/  LDL.LU R29, [R1+0x1d0] ;  /* 0x0001d000011d7983 */ /* 0x000f220000300800 */
[----:B-----5:R-:W-:Y:S02]  /*63f90*/  PRMT R18, R21, 0x7632, R18 ;  /* 0x0000763215127816 */ /* 0x020fe40000000012 */
[----:B------:R-:W-:Y:S01]  /*63fa0*/  LEA.HI.X.SX32 R21, R3, R2, 0x1, P1 ;  /* 0x0000000203157211 */ /* 0x000fe200008f0eff */
[----:B------:R-:W-:Y:S02]  /*63fb0*/  IMAD R3, R10, 0x2, R22 ;  /* 0x000000020a037824 */ /* 0x000fe400078e0216 */
[----:B------:R-:W-:Y:S01]  /*63fc0*/  @P6 STG.E.U16 [R16.64], R18 ;  /* 0x0000001210006986 */ /* 0x000fe2000c101508 */
[----:B0-----:R-:W-:-:S03]  /*63fd0*/  LEA R26, P6, R22, R0, 0x1 ;  /* 0x00000000161a7211 */ /* 0x001fc600078c08ff */
[----:B--2---:R-:W-:Y:S01]  /*63fe0*/  @P4 STG.E.U16 [R20.64], R9 ;  /* 0x0000000914004986 */ /* 0x004fe2000c101508 */
[----:B------:R-:W-:Y:S02]  /*63ff0*/  LEA R24, P4, R3, R0, 0x1 ;  /* 0x0000000003187211 */ /* 0x000fe400078808ff */
[----:B---3--:R-:W-:Y:S01]  /*64000*/  ISETP.LT.AND P1, PT, R27, c[0x0][0x17c], !P0 ;  /* 0x00005f001b007a0c */ /* 0x008fe20004721270 */
[----:B------:R0:W2:Y:S01]  /*64010*/  LDS.128 R16, [R25+0x400] ;  /* 0x0004000019107984 */ /* 0x0000a20000000c00 */
[----:B------:R-:W-:-:S03]  /*64020*/  LEA.HI.X.SX32 R27, R22, R2, 0x1, P6 ;  /* 0x00000002161b7211 */ /* 0x000fc600030f0eff */
[----:B------:R3:W5:Y:S01]  /*64030*/  LDS.128 R20, [R28+0x400] ;  /* 0x000400001c147984 */ /* 0x0007620000000c00 */
[----:B0-----:R-:W-:Y:S01]  /*64040*/  LEA.HI.X.SX32 R25, R3, R2, 0x1, P4 ;  /* 0x0000000203197211 */ /* 0x001fe200020f0eff */
[----:B---3--:R-:W-:Y:S02]  /*64050*/  IMAD R28, R10, 0x2, R3 ;  /* 0x000000020a1c7824 */ /* 0x008fe400078e0203 */
[----:B------:R-:W3:Y:S04]  /*64060*/  LDL.LU R3, [R1+0x1c8] ;  /* 0x0001c80001037983 */ /* 0x000ee80000300800 */
[----:B------:R0:W-:Y:S04]  /*64070*/  @P3 STG.E.U16 [R26.64], R5 ;  /* 0x000000051a003986 */ /* 0x0001e8000c101508 */
[----:B0-----:R-:W2:Y:S01]  /*64080*/  LDL.LU R27, [R1+0x1c4] ;  /* 0x0001c400011b7983 */ /* 0x001ea20000300800 */
[----:B------:R-:W-:-:S03]  /*64090*/  LEA R26, P6, R28, R0, 0x1 ;  /* 0x000000001c1a7211 */ /* 0x000fc600078c08ff */
[----:B------:R0:W-:Y:S01]  /*640a0*/  @P2 STG.E.U16 [R24.64], R4 ;  /* 0x0000000418002986 */ /* 0x0001e2000c101508 */
[----:B---3--:R-:W-:Y:S01]  /*640b0*/  ISETP.LT.AND P4, PT, R3, c[0x0][0x17c], !P0 ;  /* 0x00005f0003007a0c */ /* 0x008fe20004781270 */
[----:B------:R-:W-:-:S05]  /*640c0*/  IMAD R3, R10, 0x2, R28 ;  /* 0x000000020a037824 */ /* 0x000fca00078e021c */
[----:B0-----:R-:W-:-:S04]  /*640d0*/  LEA R24, P2, R3, R0, 0x1 ;  /* 0x0000000003187211 */ /* 0x001fc800078408ff */
[-C--:B------:R-:W-:Y:S02]  /*640e0*/  LEA.HI.X.SX32 R25, R3, R2.reuse, 0x1, P2 ;  /* 0x0000000203197211 */ /* 0x080fe400010f0eff */
[----:B--2---:R-:W-:Y:S02]  /*640f0*/  ISETP.LT.AND P3, PT, R27, c[0x0][0x17c], !P0 ;  /* 0x00005f001b007a0c */ /* 0x004fe40004761270 */
[----:B------:R-:W-:Y:S01]  /*64100*/  LEA.HI.X.SX32 R27, R28, R2, 0x1, P6 ;  /* 0x000000021c1b7211 */ /* 0x000fe200030f0eff */
[----:B------:R-:W-:Y:S02]  /*64110*/  IMAD R28, R10, 0x2, R3 ;  /* 0x000000020a1c7824 */ /* 0x000fe400078e0203 */
[----:B------:R-:W2:Y:S04]  /*64120*/  LDL.LU R3, [R1+0x1cc] ;  /* 0x0001cc0001037983 */ /* 0x000ea80000300800 */
[----:B------:R0:W-:Y:S04]  /*64130*/  @P5 STG.E.U16 [R26.64], R8 ;  /* 0x000000081a005986 */ /* 0x0001e8000c101508 */
[----:B------:R3:W-:Y:S01]  /*64140*/  @P1 STG.E.U16 [R24.64], R11 ;  /* 0x0000000b18001986 */ /* 0x0007e2000c101508 */
[----:B----4-:R-:W-:-:S02]  /*64150*/  ISETP.LT.AND P5, PT, R29, c[0x0][0x17c], !P0 ;  /* 0x00005f001d007a0c */ /* 0x010fc400047a1270 */
[----:B0-----:R-:W-:-:S04]  /*64160*/  LEA R26, P6, R28, R0, 0x1 ;  /* 0x000000001c1a7211 */ /* 0x001fc800078c08ff */
[----:B------:R-:W-:-:S05]  /*64170*/  LEA.HI.X.SX32 R27, R28, R2, 0x1, P6 ;  /* 0x000000021c1b7211 */ /* 0x000fca00030f0eff */
[----:B-1----:R0:W-:Y:S01]  /*64180*/  @P3 STG.E.U16 [R26.64], R12 ;  /* 0x0000000c1a003986 */ /* 0x0021e2000c101508 */
[----:B--2---:R-:W-:Y:S01]  /*64190*/  ISETP.LT.AND P2, PT, R3, c[0x0][0x17c], !P0 ;  /* 0x00005f0003007a0c */ /* 0x004fe20004741270 */
[C---:B------:R-:W-:Y:S02]  /*641a0*/  IMAD R3, R10.reuse, 0x2, R28 ;  /* 0x000000020a037824 */ /* 0x040fe400078e021c */
[----:B------:R-:W2:Y:S03]  /*641b0*/  LDL.LU R28, [R1+0x1d8] ;  /* 0x0001d800011c7983 */ /* 0x000ea60000300800 */
[----:B---3--:R-:W-:Y:S01]  /*641c0*/  LEA R24, P1, R3, R0, 0x1 ;  /* 0x0000000003187211 */ /* 0x008fe200078208ff */
[----:B------:R-:W-:-:S03]  /*641d0*/  IMAD R29, R10, 0x2, R3 ;  /* 0x000000020a1d7824 */ /* 0x000fc600078e0203 */
[----:B------:R-:W-:Y:S02]  /*641e0*/  LEA.HI.X.SX32 R25, R3, R2, 0x1, P1 ;  /* 0x0000000203197211 */ /* 0x000fe400008f0eff */
[----:B------:R-:W3:Y:S04]  /*641f0*/  LDL.LU R3, [R1+0x1dc] ;  /* 0x0001dc0001037983 */ /* 0x000ee80000300800 */
[----:B0-----:R-:W4:Y:S01]  /*64200*/  LDL.LU R27, [R1+0x1d4] ;  /* 0x0001d400011b7983 */ /* 0x001f220000300800 */
[----:B------:R-:W-:-:S03]  /*64210*/  LEA R26, P6, R29, R0, 0x1 ;  /* 0x000000001d1a7211 */ /* 0x000fc600078c08ff */
[----:B------:R-:W-:Y:S01]  /*64220*/  @P4 STG.E.U16 [R24.64], R16 ;  /* 0x0000001018004986 */ /* 0x000fe2000c101508 */
[----:B--2---:R-:W-:Y:S01]  /*64230*/  ISETP.LT.AND P1, PT, R28, c[0x0][0x17c], !P0 ;  /* 0x00005f001c007a0c */ /* 0x004fe20004721270 */
[----:B------:R-:W-:Y:S02]  /*64240*/  IMAD R28, R10, 0x2, R29 ;  /* 0x000000020a1c7824 */ /* 0x000fe400078e021d */
[----:B------:R-:W2:Y:S01]  /*64250*/  LDL.LU R10, [R1+0x1f0] ;  /* 0x0001f000010a7983 */ /* 0x000ea20000300800 */
[----:B----4-:R-:W-:Y:S02]  /*64260*/  ISETP.LT.AND P3, PT, R27, c[0x0][0x17c], !P0 ;  /* 0x00005f001b007a0c */ /* 0x010fe40004761270 */
[----:B------:R-:W-:-:S05]  /*64270*/  LEA.HI.X.SX32 R27, R29, R2, 0x1, P6 ;  /* 0x000000021d1b7211 */ /* 0x000fca00030f0eff */
[----:B-----5:R0:W-:Y:S04]  /*64280*/  @P2 STG.E.U16 [R26.64], R20 ;  /* 0x000000141a002986 */ /* 0x0201e8000c101508 */
[----:B0-----:R-:W4:Y:S01]  /*64290*/  LDL.LU R27, [R1+0x1e0] ;  /* 0x0001e000011b7983 */ /* 0x001f220000300800 */
[----:B------:R-:W-:-:S03]  /*642a0*/  PRMT R4, R9, 0x7632, R4 ;  /* 0x0000763209047816 */ /* 0x000fc60000000004 */
[----:B------:R-:W5:Y:S01]  /*642b0*/  LDL.LU R9, [R1+0x1ad8] ;  /* 0x001ad80001097983 */ /* 0x000f620000300800 */
[----:B------:R-:W-:Y:S01]  /*642c0*/  IMAD.MOV.U32 R29, RZ, RZ, c[0x0][0x198] ;  /* 0x00006600ff1d7624 */ /* 0x000fe200078e00ff */
[C---:B------:R-:W-:Y:S02]  /*642d0*/  LEA R24, P6, R28.reuse, R0, 0x1 ;  /* 0x000000001c187211 */ /* 0x040fe400078c08ff */
[----:B---3--:R-:W-:Y:S02]  /*642e0*/  ISETP.LT.AND P4, PT, R3, c[0x0][0x17c], !P0 ;  /* 0x00005f0003007a0c */ /* 0x008fe40004781270 */
[----:B----4-:R-:W-:Y:S02]  /*642f0*/  ISETP.LT.AND P2, PT, R27, c[0x0][0x17c], !P0 ;  /* 0x00005f001b007a0c */ /* 0x010fe40004741270 */
[----:B------:R-:W3:Y:S01]  /*64300*/  LDL.LU R27, [R1+0x1e4] ;  /* 0x0001e400011b7983 */ /* 0x000ee20000300800 */
[----:B------:R-:W-:Y:S01]  /*64310*/  IMAD R3, R29, 0x2, R28 ;  /* 0x000000021d037824 */ /* 0x000fe200078e021c */
[----:B------:R-:W-:-:S03]  /*64320*/  LEA.HI.X.SX32 R25, R28, R2, 0x1, P6 ;  /* 0x000000021c197211 */ /* 0x000fc600030f0eff */
[--C-:B------:R-:W-:Y:S01]  /*64330*/  IMAD R28, R29, 0x2, R3.reuse ;  /* 0x000000021d1c7824 */ /* 0x100fe200078e0203 */
[----:B------:R-:W-:Y:S01]  /*64340*/  LEA R26, P6, R3, R0, 0x1 ;  /* 0x00000000031a7211 */ /* 0x000fe200078c08ff */
[----:B------:R0:W-:Y:S01]  /*64350*/  @P5 STG.E.U16 [R24.64], R4 ;  /* 0x0000000418005986 */ /* 0x0001e2000c101508 */
[----:B------:R-:W-:Y:S01]  /*64360*/  PRMT R8, R4, 0x7632, R8 ;  /* 0x0000763204087816 */ /* 0x000fe20000000008 */
[----:B0-----:R-:W-:Y:S01]  /*64370*/  IMAD R4, R29, 0x2, R28 ;  /* 0x000000021d047824 */ /* 0x001fe200078e021c */
[----:B---3--:R-:W-:Y:S02]  /*64380*/  ISETP.LT.AND P5, PT, R27, c[0x0][0x17c], !P0 ;  /* 0x00005f001b007a0c */ /* 0x008fe400047a1270 */
[----:B------:R-:W-:Y:S02]  /*64390*/  LEA.HI.X.SX32 R27, R3, R2, 0x1, P6 ;  /* 0x00000002031b7211 */ /* 0x000fe400030f0eff */
[----:B------:R-:W-:Y:S02]  /*643a0*/  LEA R24, P6, R28, R0, 0x1 ;  /* 0x000000001c187211 */ /* 0x000fe400078c08ff */
[----:B------:R-:W-:-:S02]  /*643b0*/  PRMT R3, R5, 0x7632, R3 ;  /* 0x0000763205037816 */ /* 0x000fc40000000003 */
[----:B------:R-:W3:Y:S01]  /*643c0*/  LDL.LU R5, [R1+0x1ad4] ;  /* 0x001ad40001057983 */ /* 0x000ee20000300800 */
[----:B------:R-:W-:-:S03]  /*643d0*/  LEA.HI.X.SX32 R25, R28, R2, 0x1, P6 ;  /* 0x000000021c197211 */ /* 0x000fc600030f0eff */
[----:B------:R-:W4:Y:S04]  /*643e0*/  LDL.LU R28, [R1+0x1f8] ;  /* 0x0001f800011c7983 */ /* 0x000f280000300800 */
[----:B------:R0:W-:Y:S04]  /*643f0*/  @P3 STG.E.U16 [R26.64], R3 ;  /* 0x000000031a003986 */ /* 0x0001e8000c101508 */
[----:B------:R1:W-:Y:S04]  /*64400*/  @P1 STG.E.U16 [R24.64], R8 ;  /* 0x0000000818001986 */ /* 0x0003e8000c101508 */
[----:B0-----:R-:W2:Y:S04]  /*64410*/  LDL.LU R27, [R1+0x1e8] ;  /* 0x0001e800011b7983 */ /* 0x001ea80000300800 */
[----:B-1----:R-:W3:Y:S01]  /*64420*/  LDL.LU R25, [R1+0x1ec] ;  /* 0x0001ec0001197983 */ /* 0x002ee20000300800 */
[----:B------:R-:W-:Y:S01]  /*64430*/  LEA R26, P6, R4, R0, 0x1 ;  /* 0x00000000041a7211 */ /* 0x000fe200078c08ff */
[----:B------:R-:W-:Y:S01]  /*64440*/  IMAD R3, R29, 0x2, R4 ;  /* 0x000000021d037824 */ /* 0x000fe200078e0204 */
[----:B------:R-:W-:-:S02]  /*64450*/  PRMT R8, R8, 0x7632, R8 ;  /* 0x0000763208087816 */ /* 0x000fc40000000008 */
[----:B--2---:R-:W-:Y:S02]  /*64460*/  ISETP.LT.AND P3, PT, R27, c[0x0][0x17c], !P0 ;  /* 0x00005f001b007a0c */ /* 0x004fe40004761270 */
[----:B------:R-:W-:Y:S01]  /*64470*/  LEA.HI.X.SX32 R27, R4, R2, 0x1, P6 ;  /* 0x00000002041b7211 */ /* 0x000fe200030f0eff */
[----:B------:R-:W-:Y:S01]  /*64480*/  IMAD R4, R29, 0x2, R3 ;  /* 0x000000021d047824 */ /* 0x000fe200078e0203 */
[----:B------:R-:W-:Y:S02]  /*64490*/  LEA R24, P6, R3, R0, 0x1 ;  /* 0x0000000003187211 */ /* 0x000fe400078c08ff */
[----:B---3--:R-:W-:Y:S01]  /*644a0*/  ISETP.LT.AND P1, PT, R25, c[0x0][0x17c], !P0 ;  /* 0x00005f0019007a0c */ /* 0x008fe20004721270 */
[----:B------:R0:W-:Y:S01]  /*644b0*/  @P4 STG.E.U16 [R26.64], R8 ;  /* 0x000000081a004986 */ /* 0x0001e2000c101508 */
[----:B------:R-:W-:Y:S02]  /*644c0*/  LEA.HI.X.SX32 R25, R3, R2, 0x1, P6 ;  /* 0x0000000203197211 */ /* 0x000fe400030f0eff */
[----:B------:R-:W-:Y:S01]  /*644d0*/  ISETP.LT.AND P4, PT, R10, c[0x0][0x17c], !P0 ;  /* 0x00005f000a007a0c */ /* 0x000fe20004781270 */
[----:B------:R-:W-:Y:S01]  /*644e0*/  IMAD R3, R29, 0x2, R4 ;  /* 0x000000021d037824 */ /* 0x000fe200078e0204 */
[----:B------:R-:W2:Y:S01]  /*644f0*/  LDL.LU R10, [R1+0x24] ;  /* 0x00002400010a7983 */ /* 0x000ea20000300800 */
[----:B0-----:R-:W-:-:S02]  /*64500*/  LEA R26, P6, R4, R0, 0x1 ;  /* 0x00000000041a7211 */ /* 0x001fc400078c08ff */
[----:B------:R-:W-:Y:S02]  /*64510*/  PRMT R8, R11, 0x7632, R8 ;  /* 0x000076320b087816 */ /* 0x000fe40000000008 */
[----:B------:R-:W3:Y:S01]  /*64520*/  LDL.LU R11, [R1+0x14] ;  /* 0x00001400010b7983 */ /* 0x000ee20000300800 */
[----:B------:R-:W-:-:S03]  /*64530*/  LEA.HI.X.SX32 R27, R4, R2, 0x1, P6 ;  /* 0x00000002041b7211 */ /* 0x000fc600030f0eff */
[----:B------:R-:W2:Y:S01]  /*64540*/  LDL.LU R4, [R1+0x1f4] ;  /* 0x0001f40001047983 */ /* 0x000ea20000300800 */
[----:B------:R-:W-:-:S03]  /*64550*/  PRMT R12, R12, 0x7632, R12 ;  /* 0x000076320c0c7816 */ /* 0x000fc6000000000c */
[----:B------:R0:W-:Y:S04]  /*64560*/  @P2 STG.E.U16 [R24.64], R8 ;  /* 0x0000000818002986 */ /* 0x0001e8000c101508 */
[----:B------:R1:W-:Y:S01]  /*64570*/  @P5 STG.E.U16 [R26.64], R12 ;  /* 0x0000000c1a005986 */ /* 0x0003e2000c101508 */
[----:B0-----:R-:W-:-:S04]  /*64580*/  LEA R24, P6, R3, R0, 0x1 ;  /* 0x0000000003187211 */ /* 0x001fc800078c08ff */
[----:B------:R-:W-:Y:S01]  /*64590*/  LEA.HI.X.SX32 R25, R3, R2, 0x1, P6 ;  /* 0x0000000203197211 */ /* 0x000fe200030f0eff */
[----:B-1----:R-:W3:Y:S01]  /*645a0*/  LDL.LU R12, [R1+0x20c] ;  /* 0x00020c00010c7983 */ /* 0x002ee20000300800 */
[----:B----4-:R-:W-:-:S03]  /*645b0*/  ISETP.LT.AND P5, PT, R28, c[0x0][0x17c], !P0 ;  /* 0x00005f001c007a0c */ /* 0x010fc600047a1270 */
[----:B------:R-:W4:Y:S01]  /*645c0*/  LDL.LU R28, [R1+0x210] ;  /* 0x00021000011c7983 */ /* 0x000f220000300800 */
[----:B--2---:R-:W-:Y:S01]  /*645d0*/  ISETP.LT.AND P2, PT, R4, c[0x0][0x17c], !P0 ;  /* 0x00005f0004007a0c */ /* 0x004fe20004741270 */
[----:B------:R-:W-:-:S05]  /*645e0*/  IMAD R4, R29, 0x2, R3 ;  /* 0x000000021d047824 */ /* 0x000fca00078e0203 */
[----:B------:R-:W-:Y:S01]  /*645f0*/  LEA R26, P6, R4, R0, 0x1 ;  /* 0x00000000041a7211 */ /* 0x000fe200078c08ff */
[----:B------:R-:W-:-:S03]  /*64600*/  IMAD R3, R29, 0x2, R4 ;  /* 0x000000021d037824 */ /* 0x000fc600078e0204 */
[----:B------:R-:W-:Y:S02]  /*64610*/  LEA.HI.X.SX32 R27, R4, R2, 0x1, P6 ;  /* 0x00000002041b7211 */ /* 0x000fe400030f0eff */
[----:B------:R-:W2:Y:S01]  /*64620*/  LDL.LU R4, [R1+0x1fc] ;  /* 0x0001fc0001047983 */ /* 0x000ea20000300800 */
[----:B------:R-:W-:-:S05]  /*64630*/  PRMT R16, R16, 0x7632, R16 ;  /* 0x0000763210107816 */ /* 0x000fca0000000010 */
[----:B------:R0:W-:Y:S02]  /*64640*/  @P3 STG.E.U16 [R24.64], R16 ;  /* 0x0000001018003986 */ /* 0x0001e4000c101508 */
[----:B0-----:R-:W-:-:S04]  /*64650*/  LEA R24, P6, R3, R0, 0x1 ;  /* 0x0000000003187211 */ /* 0x001fc800078c08ff */
[----:B------:R-:W-:Y:S02]  /*64660*/  LEA.HI.X.SX32 R25, R3, R2, 0x1, P6 ;  /* 0x0000000203197211 */ /* 0x000fe400030f0eff */
[----:B--2---:R-:W-:Y:S01]  /*64670*/  ISETP.LT.AND P3, PT, R4, c[0x0][0x17c], !P0 ;  /* 0x00005f0004007a0c */ /* 0x004fe20004761270 */
[----:B------:R-:W-:Y:S02]  /*64680*/  IMAD R4, R29, 0x2, R3 ;  /* 0x000000021d047824 */ /* 0x000fe400078e0203 */
[----:B------:R-:W2:Y:S04]  /*64690*/  LDL.LU R29, [R1+0x214] ;  /* 0x00021400011d7983 */ /* 0x000ea80000300800 */
[----:B------:R-:W2:Y:S01]  /*646a0*/  LDL.LU R3, [R1+0x200] ;  /* 0x0002000001037983 */ /* 0x000ea20000300800 */
[----:B------:R-:W-:-:S05]  /*646b0*/  PRMT R20, R20, 0x7632, R20 ;  /* 0x0000763214147816 */ /* 0x000fca0000000014 */
[----:B------:R0:W-:Y:S02]  /*646c0*/  @P1 STG.E.U16 [R26.64], R20 ;  /* 0x000000141a001986 */ /* 0x0001e4000c101508 */
[----:B0-----:R-:W-:Y:S01]  /*646d0*/  IMAD.MOV.U32 R20, RZ, RZ, c[0x0][0x198] ;  /* 0x00006600ff147624 */ /* 0x001fe200078e00ff */
[----:B------:R-:W-:-:S04]  /*646e0*/  LEA R26, P6, R4, R0, 0x1 ;  /* 0x00000000041a7211 */ /* 0x000fc800078c08ff */
[----:B------:R-:W-:Y:S02]  /*646f0*/  LEA.HI.X.SX32 R27, R4, R2, 0x1, P6 ;  /* 0x00000002041b7211 */ /* 0x000fe400030f0eff */
[----:B--2---:R-:W-:Y:S01]  /*64700*/  ISETP.LT.AND P1, PT, R3, c[0x0][0x17c], !P0 ;  /* 0x00005f0003007a0c */ /* 0x004fe20004721270 */
[----:B------:R-:W-:Y:S02]  /*64710*/  IMAD R3, R20, 0x2, R4 ;  /* 0x0000000214037824 */ /* 0x000fe400078e0204 */
[----:B------:R-:W2:Y:S04]  /*64720*/  LDL.LU R4, [R1+0x204] ;  /* 0x0002040001047983 */ /* 0x000ea80000300800 */
[----:B------:R0:W-:Y:S02]  /*64730*/  @P4 STG.E.U16 [R24.64], R10 ;  /* 0x0000000a18004986 */ /* 0x0001e4000c101508 */
[----:B0-----:R-:W-:-:S04]  /*64740*/  LEA R24, P6, R3, R0, 0x1 ;  /* 0x0000000003187211 */ /* 0x001fc800078c08ff */
[----:B------:R-:W-:Y:S02]  /*64750*/  LEA.HI.X.SX32 R25, R3, R2, 0x1, P6 ;  /* 0x0000000203197211 */ /* 0x000fe400030f0eff */
[----:B--2---:R-:W-:Y:S01]  /*64760*/  ISETP.LT.AND P4, PT, R4, c[0x0][0x17c], !P0 ;  /* 0x00005f0004007a0c */ /* 0x004fe20004781270 */
[----:B------:R-:W-:Y:S02]  /*64770*/  IMAD R4, R20, 0x2, R3 ;  /* 0x0000000214047824 */ /* 0x000fe400078e0203 */
[----:B------:R-:W2:Y:S04]  /*64780*/  LDL.LU R3, [R1+0x208] ;  /* 0x0002080001037983 */ /* 0x000ea80000300800 */
[----:B---3--:R0:W-:Y:S04]  /*64790*/  @P2 STG.E.U16 [R26.64], R11 ;  /* 0x0000000b1a002986 */ /* 0x0081e8000c101508 */
[----:B------:R1:W-:Y:S01]  /*647a0*/  @P5 STG.E.U16 [R24.64], R5 ;  /* 0x0000000518005986 */ /* 0x0003e2000c101508 */
[----:B0-----:R-:W-:-:S04]  /*647b0*/  LEA R26, P6, R4, R0, 0x1 ;  /* 0x00000000041a7211 */ /* 0x001fc800078c08ff */
[----:B------:R-:W-:-:S05]  /*647c0*/  LEA.HI.X.SX32 R27, R4, R2, 0x1, P6 ;  /* 0x00000002041b7211 */ /* 0x000fca00030f0eff */
[----:B-----5:R0:W-:Y:S01]  /*647d0*/  @P3 STG.E.U16 [R26.64], R9 ;  /* 0x000000091a003986 */ /* 0x0201e2000c101508 */
[----:B------:R-:W-:Y:S02]  /*647e0*/  ISETP.LT.AND P5, PT, R12, c[0x0][0x17c], !P0 ;  /* 0x00005f000c007a0c */ /* 0x000fe400047a1270 */
[----:B----4-:R-:W-:Y:S01]  /*647f0*/  ISETP.LT.AND P3, PT, R28, c[0x0][0x17c], !P0 ;  /* 0x00005f001c007a0c */ /* 0x010fe20004761270 */
[----:B------:R-:W3:Y:S04]  /*64800*/  LDL.LU R12, [R1+0x224] ;  /* 0x00022400010c7983 */ /* 0x000ee80000300800 */
[----:B------:R-:W4:Y:S01]  /*64810*/  LDL.LU R28, [R1+0x228] ;  /* 0x00022800011c7983 */ /* 0x000f220000300800 */
[----:B--2---:R-:W-:Y:S01]  /*64820*/  ISETP.LT.AND P2, PT, R3, c[0x0][0x17c], !P0 ;  /* 0x00005f0003007a0c */ /* 0x004fe20004741270 */
[----:B------:R-:W-:-:S04]  /*64830*/  IMAD R3, R20, 0x2, R4 ;  /* 0x0000000214037824 */ /* 0x000fc800078e0204 */
[----:B------:R-:W-:Y:S01]  /*64840*/  IMAD R4, R20, 0x2, R3 ;  /* 0x0000000214047824 */ /* 0x000fe200078e0203 */
[----:B-1----:R-:W-:-:S04]  /*64850*/  LEA R24, P6, R3, R0, 0x1 ;  /* 0x0000000003187211 */ /* 0x002fc800078c08ff */
[----:B------:R-:W-:Y:S01]  /*64860*/  LEA.HI.X.SX32 R25, R3, R2, 0x1, P6 ;  /* 0x0000000203197211 */ /* 0x000fe200030f0eff */
[----:B------:R-:W-:Y:S01]  /*64870*/  IMAD R3, R20, 0x2, R4 ;  /* 0x0000000214037824 */ /* 0x000fe200078e0204 */
[----:B0-----:R-:W-:-:S03]  /*64880*/  LEA R26, P6, R4, R0, 0x1 ;  /* 0x00000000041a7211 */ /* 0x001fc600078c08ff */
[----:B------:R0:W-:Y:S01]  /*64890*/  @P1 STG.E.U16 [R24.64], R6 ;  /* 0x0000000618001986 */ /* 0x0001e2000c101508 */
[----:B------:R-:W-:Y:S01]  /*648a0*/  LEA.HI.X.SX32 R27, R4, R2, 0x1, P6 ;  /* 0x00000002041b7211 */ /* 0x000fe200030f0eff */
[----:B------:R-:W-:Y:S01]  /*648b0*/  IMAD R4, R20, 0x2, R3 ;  /* 0x0000000214047824 */ /* 0x000fe200078e0203 */
[----:B------:R-:W-:Y:S02]  /*648c0*/  ISETP.LT.AND P1, PT, R29, c[0x0][0x17c], !P0 ;  /* 0x00005f001d007a0c */ /* 0x000fe40004721270 */
[----:B------:R-:W2:Y:S01]  /*648d0*/  LDL.LU R29, [R1+0x22c] ;  /* 0x00022c00011d7983 */ /* 0x000ea20000300800 */
[----:B0-----:R-:W-:-:S04]  /*648e0*/  LEA R24, P6, R3, R0, 0x1 ;  /* 0x0000000003187211 */ /* 0x001fc800078c08ff */
[----:B------:R-:W-:Y:S02]  /*648f0*/  LEA.HI.X.SX32 R25, R3, R2, 0x1, P6 ;  /* 0x0000000203197211 */ /* 0x000fe400030f0eff */
[----:B------:R-:W5:Y:S04]  /*64900*/  LDL.LU R3, [R1+0x218] ;  /* 0x0002180001037983 */ /* 0x000f680000300800 */
[----:B------:R0:W-:Y:S04]  /*64910*/  @P4 STG.E.U16 [R26.64], R13 ;  /* 0x0000000d1a004986 */ /* 0x0001e8000c101508 */
[----:B------:R1:W-:Y:S01]  /*64920*/  @P2 STG.E.U16 [R24.64], R17 ;  /* 0x0000001118002986 */ /* 0x0003e2000c101508 */
[----:B0-----:R-:W-:-:S04]  /*64930*/  LEA R26, P6, R4, R0, 0x1 ;  /* 0x00000000041a7211 */ /* 0x001fc800078c08ff */
[----:B------:R-:W-:Y:S02]  /*64940*/  LEA.HI.X.SX32 R27, R4, R2, 0x1, P6 ;  /* 0x00000002041b7211 */ /* 0x000fe400030f0eff */
[----:B-----5:R-:W-:Y:S01]  /*64950*/  ISETP.LT.AND P4, PT, R3, c[0x0][0x17c], !P0 ;  /* 0x00005f0003007a0c */ /* 0x020fe20004781270 */
[----:B------:R-:W-:Y:S02]  /*64960*/  IMAD R3, R20, 0x2, R4 ;  /* 0x0000000214037824 */ /* 0x000fe400078e0204 */
[----:B------:R-:W5:Y:S04]  /*64970*/  LDL.LU R4, [R1+0x21c] ;  /* 0x00021c0001047983 */ /* 0x000f680000300800 */
[----:B-1----:R-:W2:Y:S01]  /*64980*/  LDL.LU R25, [R1+0x220] ;  /* 0x0002200001197983 */ /* 0x002ea20000300800 */
[----:B------:R-:W-:-:S03]  /*64990*/  LEA R24, P6, R3, R0, 0x1 ;  /* 0x0000000003187211 */ /* 0x000fc600078c08ff */
[----:B------:R0:W-:Y:S01]  /*649a0*/  @P5 STG.E.U16 [R26.64], R21 ;  /* 0x000000151a005986 */ /* 0x0001e2000c101508 */
[----:B------:R-:W-:Y:S02]  /*649b0*/  PRMT R8, R10, 0x7632, R8 ;  /* 0x000076320a087816 */ /* 0x000fe40000000008 */
[----:B------:R-:W-:Y:S01]  /*649c0*/  PRMT R5, R11, 0x7632, R5 ;  /* 0x000076320b057816 */ /* 0x000fe20000000005 */
[----:B------:R-:W3:Y:S04]  /*649d0*/  LDL.LU R10, [R1+0x1ad0] ;  /* 0x001ad000010a7983 */ /* 0x000ee80000300800 */
[----:B------:R-:W3:Y:S01]  /*649e0*/  LDL.LU R11, [R1+0x1acc] ;  /* 0x001acc00010b7983 */ /* 0x000ee20000300800 */
[----:B------:R-:W-:Y:S02]  /*649f0*/  PRMT R13, R6, 0x7632, R13 ;  /* 0x00007632060d7816 */ /* 0x000fe4000000000d */
[----:B-----5:R-:W-:Y:S01]  /*64a00*/  ISETP.LT.AND P2, PT, R4, c[0x0][0x17c], !P0 ;  /* 0x00005f0004007a0c */ /* 0x020fe20004741270 */
[----:B------:R-:W-:Y:S01]  /*64a10*/  IMAD R4, R20, 0x2, R3 ;  /* 0x0000000214047824 */ /* 0x000fe200078e0203 */
[----:B--2---:R-:W-:-:S02]  /*64a20*/  ISETP.LT.AND P5, PT, R25, c[0x0][0x17c], !P0 ;  /* 0x00005f0019007a0c */ /* 0x004fc400047a1270 */
[----:B------:R-:W-:Y:S01]  /*64a30*/  LEA.HI.X.SX32 R25, R3, R2, 0x1, P6 ;  /* 0x0000000203197211 */ /* 0x000fe200030f0eff */
[----:B------:R-:W-:Y:S01]  /*64a40*/  IMAD R3, R20, 0x2, R4 ;  /* 0x0000000214037824 */ /* 0x000fe200078e0204 */
[----:B0-----:R-:W-:-:S03]  /*64a50*/  LEA R26, P6, R4, R0, 0x1 ;  /* 0x00000000041a7211 */ /* 0x001fc600078c08ff */
[----:B------:R0:W-:Y:S01]  /*64a60*/  @P3 STG.E.U16 [R24.64], R8 ;  /* 0x0000000818003986 */ /* 0x0001e2000c101508 */
[----:B------:R-:W-:-:S05]  /*64a70*/  LEA.HI.X.SX32 R27, R4, R2, 0x1, P6 ;  /* 0x00000002041b7211 */ /* 0x000fca00030f0eff */
[----:B------:R1:W-:Y:S01]  /*64a80*/  @P1 STG.E.U16 [R26.64], R5 ;  /* 0x000000051a001986 */ /* 0x0003e2000c101508 */
[----:B0-----:R-:W-:-:S04]  /*64a90*/  LEA R24, P6, R3, R0, 0x1 ;  /* 0x0000000003187211 */ /* 0x001fc800078c08ff */
[----:B------:R-:W-:Y:S02]  /*64aa0*/  LEA.HI.X.SX32 R25, R3, R2, 0x1, P6 ;  /* 0x0000000203197211 */ /* 0x000fe400030f0eff */
[----:B-1----:R-:W-:Y:S01]  /*64ab0*/  PRMT R5, R5, 0x7632, R5 ;  /* 0x0000763205057816 */ /* 0x002fe20000000005 */
[----:B------:R-:W2:Y:S04]  /*64ac0*/  LDL.LU R26, [R1+0x234] ;  /* 0x00023400011a7983 */ /* 0x000ea80000300800 */
[----:B------:R0:W-:Y:S04]  /*64ad0*/  @P4 STG.E.U16 [R24.64], R5 ;  /* 0x0000000518004986 */ /* 0x0001e8000c101508 */
[----:B0-----:R-:W5:Y:S01]  /*64ae0*/  LDL.LU R24, [R1+0x230] ;  /* 0x0002300001187983 */ /* 0x001f620000300800 */
[----:B----4-:R-:W-:-:S03]  /*64af0*/  ISETP.LT.AND P1, PT, R28, c[0x0][0x17c], !P0 ;  /* 0x00005f001c007a0c */ /* 0x010fc60004721270 */
[----:B------:R-:W4:Y:S04]  /*64b00*/  LDL.LU R25, [R1+0x238] ;  /* 0x0002380001197983 */ /* 0x000f280000300800 */
[----:B------:R-:W4:Y:S04]  /*64b10*/  LDL.LU R6, [R1+0x1ac8] ;  /* 0x001ac80001067983 */ /* 0x000f280000300800 */
[----:B------:R-:W4:Y:S04]  /*64b20*/  LDL.LU R27, [R1+0x240] ;  /* 0x00024000011b7983 */ /* 0x000f280000300800 */
[----:B------:R-:W4:Y:S01]  /*64b30*/  LDL.LU R28, [R1+0x244] ;  /* 0x00024400011c7983 */ /* 0x000f220000300800 */
[----:B------:R-:W-:Y:S01]  /*64b40*/  IMAD R8, R20, 0x2, R3 ;  /* 0x0000000214087824 */ /* 0x000fe200078e0203 */
[----:B------:R-:W-:-:S04]  /*64b50*/  PRMT R16, R9, 0x7632, R16 ;  /* 0x0000763209107816 */ /* 0x000fc80000000010 */
[----:B------:R-:W-:-:S04]  /*64b60*/  LEA R4, P6, R8, R0, 0x1 ;  /* 0x0000000008047211 */ /* 0x000fc800078c08ff */
[----:B------:R-:W-:Y:S01]  /*64b70*/  LEA.HI.X.SX32 R5, R8, R2, 0x1, P6 ;  /* 0x0000000208057211 */ /* 0x000fe200030f0eff */
[----:B------:R-:W-:Y:S01]  /*64b80*/  IMAD R3, R20, 0x2, R8 ;  /* 0x0000000214037824 */ /* 0x000fe200078e0208 */
[----:B------:R-:W-:Y:S02]  /*64b90*/  ISETP.LT.AND P4, PT, R29, c[0x0][0x17c], !P0 ;  /* 0x00005f001d007a0c */ /* 0x000fe40004781270 */
[----:B------:R-:W4:Y:S04]  /*64ba0*/  LDL.LU R29, [R1+0x18] ;  /* 0x00001800011d7983 */ /* 0x000f280000300800 */
[----:B------:R0:W-:Y:S01]  /*64bb0*/  @P2 STG.E.U16 [R4.64], R16 ;  /* 0x0000001004002986 */ /* 0x0001e2000c101508 */
[----:B---3--:R-:W-:Y:S01]  /*64bc0*/  ISETP.LT.AND P3, PT, R12, c[0x0][0x17c], !P0 ;  /* 0x00005f000c007a0c */ /* 0x008fe20004761270 */
[C---:B------:R-:W-:Y:S01]  /*64bd0*/  IMAD R12, R20.reuse, 0x2, R3 ;  /* 0x00000002140c7824 */ /* 0x040fe200078e0203 */
[C---:B------:R-:W-:Y:S01]  /*64be0*/  LEA R8, P6, R3.reuse, R0, 0x1 ;  /* 0x0000000003087211 */ /* 0x040fe200078c08ff */
[----:B0-----:R-:W3:Y:S03]  /*64bf0*/  LDL.LU R16, [R1+0x28] ;  /* 0x0000280001107983 */ /* 0x001ee60000300800 */
[----:B------:R-:W-:Y:S01]  /*64c00*/  LEA.HI.X.SX32 R9, R3, R2, 0x1, P6 ;  /* 0x0000000203097211 */ /* 0x000fe200030f0eff */
[----:B------:R-:W-:Y:S01]  /*64c10*/  IMAD R3, R20, 0x2, R12 ;  /* 0x0000000214037824 */ /* 0x000fe200078e020c */
[----:B------:R-:W-:-:S03]  /*64c20*/  LEA R4, P6, R12, R0, 0x1 ;  /* 0x000000000c047211 */ /* 0x000fc600078c08ff */
[----:B------:R0:W-:Y:S01]  /*64c30*/  @P5 STG.E.U16 [R8.64], R13 ;  /* 0x0000000d08005986 */ /* 0x0001e2000c101508 */
[----:B------:R-:W-:Y:S01]  /*64c40*/  LEA.HI.X.SX32 R5, R12, R2, 0x1, P6 ;  /* 0x000000020c057211 */ /* 0x000fe200030f0eff */
[----:B------:R-:W-:Y:S01]  /*64c50*/  IMAD R12, R20, 0x2, R3 ;  /* 0x00000002140c7824 */ /* 0x000fe200078e0203 */
[----:B------:R-:W-:Y:S02]  /*64c60*/  PRMT R17, R17, 0x7632, R17 ;  /* 0x0000763211117816 */ /* 0x000fe40000000011 */
[----:B0-----:R-:W-:Y:S02]  /*64c70*/  PRMT R13, R13, 0x7632, R13 ;  /* 0x000076320d0d7816 */ /* 0x001fe4000000000d */
[----:B------:R-:W-:-:S03]  /*64c80*/  LEA R8, P6, R3, R0, 0x1 ;  /* 0x0000000003087211 */ /* 0x000fc600078c08ff */
[----:B------:R0:W-:Y:S01]  /*64c90*/  @P3 STG.E.U16 [R4.64], R13 ;  /* 0x0000000d04003986 */ /* 0x0001e2000c101508 */
[----:B------:R-:W-:Y:S01]  /*64ca0*/  LEA.HI.X.SX32 R9, R3, R2, 0x1, P6 ;  /* 0x0000000203097211 */ /* 0x000fe200030f0eff */
[----:B------:R-:W-:Y:S01]  /*64cb0*/  IMAD R3, R20, 0x2, R12 ;  /* 0x0000000214037824 */ /* 0x000fe200078e020c */
[----:B------:R-:W-:-:S03]  /*64cc0*/  PRMT R21, R21, 0x7632, R21 ;  /* 0x0000763215157816 */ /* 0x000fc60000000015 */
[----:B------:R1:W-:Y:S01]  /*64cd0*/  @P1 STG.E.U16 [R8.64], R17 ;  /* 0x0000001108001986 */ /* 0x0003e2000c101508 */
[----:B0-----:R-:W-:-:S04]  /*64ce0*/  LEA R4, P6, R12, R0, 0x1 ;  /* 0x000000000c047211 */ /* 0x001fc800078c08ff */
[----:B------:R-:W-:Y:S02]  /*64cf0*/  LEA.HI.X.SX32 R5, R12, R2, 0x1, P6 ;  /* 0x000000020c057211 */ /* 0x000fe400030f0eff */
[----:B-1----:R-:W-:-:S03]  /*64d00*/  LEA R8, P1, R3, R0, 0x1 ;  /* 0x0000000003087211 */ /* 0x002fc600078208ff */
[----:B------:R0:W-:Y:S01]  /*64d10*/  @P4 STG.E.U16 [R4.64], R21 ;  /* 0x0000001504004986 */ /* 0x0001e2000c101508 */
[----:B------:R-:W-:Y:S02]  /*64d20*/  LEA.HI.X.SX32 R9, R3, R2, 0x1, P1 ;  /* 0x0000000203097211 */ /* 0x000fe400008f0eff */
[----:B--2---:R-:W-:Y:S02]  /*64d30*/  ISETP.LT.AND P5, PT, R26, c[0x0][0x17c], !P0 ;  /* 0x00005f001a007a0c */ /* 0x004fe400047a1270 */
[----:B-----5:R-:W-:Y:S02]  /*64d40*/  ISETP.LT.AND P2, PT, R24, c[0x0][0x17c], !P0 ;  /* 0x00005f0018007a0c */ /* 0x020fe40004741270 */
[----:B------:R-:W2:Y:S04]  /*64d50*/  LDL.LU R24, [R1+0x248] ;  /* 0x0002480001187983 */ /* 0x000ea80000300800 */
[----:B------:R-:W5:Y:S01]  /*64d60*/  LDL.LU R26, [R1+0x24c] ;  /* 0x00024c00011a7983 */ /* 0x000f620000300800 */
[----:B----4-:R-:W-:-:S03]  /*64d70*/  ISETP.LT.AND P3, PT, R25, c[0x0][0x17c], !P0 ;  /* 0x00005f0019007a0c */ /* 0x010fc60004761270 */
[----:B------:R-:W4:Y:S01]  /*64d80*/  LDL.LU R25, [R1+0x254] ;  /* 0x0002540001197983 */ /* 0x000f220000300800 */
[----:B------:R-:W-:-:S03]  /*64d90*/  ISETP.LT.AND P4, PT, R27, c[0x0][0x17c], !P0 ;  /* 0x00005f001b007a0c */ /* 0x000fc60004781270 */
[----:B------:R-:W4:Y:S01]  /*64da0*/  LDL.LU R17, [R1+0x250] ;  /* 0x0002500001117983 */ /* 0x000f220000300800 */
[----:B------:R-:W-:-:S03]  /*64db0*/  ISETP.LT.AND P1, PT, R28, c[0x0][0x17c], !P0 ;  /* 0x00005f001c007a0c */ /* 0x000fc60004721270 */
[----:B------:R-:W4:Y:S04]  /*64dc0*/  LDL.LU R13, [R1+0x258] ;  /* 0x00025800010d7983 */ /* 0x000f280000300800 */
[----:B------:R-:W4:Y:S04]  /*64dd0*/  LDL.LU R27, [R1+0x25c] ;  /* 0x00025c00011b7983 */ /* 0x000f280000300800 */
[----:B------:R-:W4:Y:S01]  /*64de0*/  LDL.LU R28, [R1+0x260] ;  /* 0x00026000011c7983 */ /* 0x000f220000300800 */
[----:B------:R-:W-:-:S04]  /*64df0*/  IMAD R12, R20, 0x2, R3 ;  /* 0x00000002140c7824 */ /* 0x000fc800078e0203 */
[----:B------:R-:W-:Y:S01]  /*64e00*/  IMAD R3, R20, 0x2, R12 ;  /* 0x0000000214037824 */ /* 0x000fe200078e020c */
[----:B0-----:R-:W-:-:S04]  /*64e10*/  LEA R4, P6, R12, R0, 0x1 ;  /* 0x000000000c047211 */ /* 0x001fc800078c08ff */
[----:B------:R-:W-:Y:S01]  /*64e20*/  LEA.HI.X.SX32 R5, R12, R2, 0x1, P6 ;  /* 0x000000020c057211 */ /* 0x000fe200030f0eff */
[----:B------:R-:W-:Y:S01]  /*64e30*/  IMAD R12, R20, 0x2, R3 ;  /* 0x00000002140c7824 */ /* 0x000fe200078e0203 */
[----:B---3--:R0:W-:Y:S04]  /*64e40*/  @P2 STG.E.U16 [R8.64], R16 ;  /* 0x0000001008002986 */ /* 0x0081e8000c101508 */
[----:B------:R1:W-:Y:S01]  /*64e50*/  @P5 STG.E.U16 [R4.64], R29 ;  /* 0x0000001d04005986 */ /* 0x0003e2000c101508 */
[----:B0-----:R-:W-:-:S04]  /*64e60*/  LEA R8, P2, R3, R0, 0x1 ;  /* 0x0000000003087211 */ /* 0x001fc800078408ff */
[----:B------:R-:W-:Y:S01]  /*64e70*/  LEA.HI.X.SX32 R9, R3, R2, 0x1, P2 ;  /* 0x0000000203097211 */ /* 0x000fe200010f0eff */
[----:B------:R-:W-:Y:S01]  /*64e80*/  IMAD R3, R20, 0x2, R12 ;  /* 0x0000000214037824 */ /* 0x000fe200078e020c */
[----:B-1----:R-:W-:-:S03]  /*64e90*/  LEA R4, P6, R12, R0, 0x1 ;  /* 0x000000000c047211 */ /* 0x002fc600078c08ff */
[----:B------:R0:W-:Y:S01]  /*64ea0*/  @P3 STG.E.U16 [R8.64], R6 ;  /* 0x0000000608003986 */ /* 0x0001e2000c101508 */
[----:B------:R-:W-:Y:S01]  /*64eb0*/  LEA.HI.X.SX32 R5, R12, R2, 0x1, P6 ;  /* 0x000000020c057211 */ /* 0x000fe200030f0eff */
[----:B------:R-:W-:Y:S01]  /*64ec0*/  IMAD R12, R20, 0x2, R3 ;  /* 0x00000002140c7824 */ /* 0x000fe200078e0203 */
[----:B0-----:R-:W-:-:S04]  /*64ed0*/  LEA R8, P3, R3, R0, 0x1 ;  /* 0x0000000003087211 */ /* 0x001fc800078608ff */
[----:B------:R-:W-:Y:S01]  /*64ee0*/  LEA.HI.X.SX32 R9, R3, R2, 0x1, P3 ;  /* 0x0000000203097211 */ /* 0x000fe200018f0eff */
[----:B------:R-:W-:Y:S01]  /*64ef0*/  IMAD R3, R20, 0x2, R12 ;  /* 0x0000000214037824 */ /* 0x000fe200078e020c */
[----:B------:R0:W-:Y:S04]  /*64f00*/  @P4 STG.E.U16 [R4.64], R10 ;  /* 0x0000000a04004986 */ /* 0x0001e8000c101508 */
[----:B------:R1:W-:Y:S01]  /*64f10*/  @P1 STG.E.U16 [R8.64], R7 ;  /* 0x0000000708001986 */ /* 0x0003e2000c101508 */
[CC--:B0-----:R-:W-:Y:S02]  /*64f20*/  LEA R4, P6, R12.reuse, R0.reuse, 0x1 ;  /* 0x000000000c047211 */ /* 0x0c1fe400078c08ff */
[----:B-1----:R-:W-:Y:S02]  /*64f30*/  LEA R8, P1, R3, R0, 0x1 ;  /* 0x0000000003087211 */ /* 0x002fe400078208ff */
[----:B------:R-:W-:-:S02]  /*64f40*/  LEA.HI.X.SX32 R5, R12, R2, 0x1, P6 ;  /* 0x000000020c057211 */ /* 0x000fc400030f0eff */
[----:B------:R-:W-:Y:S02]  /*64f50*/  LEA.HI.X.SX32 R9, R3, R2, 0x1, P1 ;  /* 0x0000000203097211 */ /* 0x000fe400008f0eff */
[----:B--2---:R-:W-:Y:S02]  /*64f60*/  ISETP.LT.AND P2, PT, R24, c[0x0][0x17c], !P0 ;  /* 0x00005f0018007a0c */ /* 0x004fe40004741270 */
[----:B------:R-:W2:Y:S01]  /*64f70*/  LDL.LU R24, [R1+0x264] ;  /* 0x0002640001187983 */ /* 0x000ea20000300800 */
[----:B-----5:R-:W-:-:S03]  /*64f80*/  ISETP.LT.AND P5, PT, R26, c[0x0][0x17c], !P0 ;  /* 0x00005f001a007a0c */ /* 0x020fc600047a1270 */
[----:B------:R-:W3:Y:S01]  /*64f90*/  LDL.LU R26, [R1+0x268] ;  /* 0x00026800011a7983 */ /* 0x000ee20000300800 */
[----:B----4-:R-:W-:-:S03]  /*64fa0*/  ISETP.LT.AND P3, PT, R25, c[0x0][0x17c], !P0 ;  /* 0x00005f0019007a0c */ /* 0x010fc60004761270 */
[----:B------:R-:W4:Y:S04]  /*64fb0*/  LDL.LU R25, [R1+0x26c] ;  /* 0x00026c0001197983 */ /* 0x000f280000300800 */
[----:B------:R0:W-:Y:S04]  /*64fc0*/  @P2 STG.E.U16 [R4.64], R14 ;  /* 0x0000000e04002986 */ /* 0x0001e8000c101508 */
[----:B------:R1:W-:Y:S01]  /*64fd0*/  @P5 STG.E.U16 [R8.64], R18 ;  /* 0x0000001208005986 */ /* 0x0003e2000c101508 */
[----:B------:R-:W-:-:S03]  /*64fe0*/  ISETP.LT.AND P2, PT, R27, c[0x0][0x17c], !P0 ;  /* 0x00005f001b007a0c */ /* 0x000fc60004741270 */
[----:B------:R-:W5:Y:S01]  /*64ff0*/  LDL.LU R27, [R1+0x270] ;  /* 0x00027000011b7983 */ /* 0x000f620000300800 */
[----:B------:R-:W-:-:S03]  /*65000*/  ISETP.LT.AND P5, PT, R28, c[0x0][0x17c], !P0 ;  /* 0x00005f001c007a0c */ /* 0x000fc600047a1270 */
[----:B------:R-:W2:Y:S01]  /*65010*/  LDL.LU R28, [R1+0x274] ;  /* 0x00027400011c7983 */ /* 0x000ea20000300800 */
[----:B------:R-:W-:Y:S01]  /*65020*/  IMAD R12, R20, 0x2, R3 ;  /* 0x00000002140c7824 */ /* 0x000fe200078e0203 */
[----:B------:R-:W-:-:S04]  /*65030*/  ISETP.LT.AND P4, PT, R17, c[0x0][0x17c], !P0 ;  /* 0x00005f0011007a0c */ /* 0x000fc80004781270 */
[----:B0-----:R-:W-:Y:S01]  /*65040*/  LEA R4, P6, R12, R0, 0x1 ;  /* 0x000000000c047211 */ /* 0x001fe200078c08ff */
[----:B------:R-:W-:-:S03]  /*65050*/  IMAD R3, R20, 0x2, R12 ;  /* 0x0000000214037824 */ /* 0x000fc600078e020c */
[----:B------:R-:W-:Y:S02]  /*65060*/  LEA.HI.X.SX32 R5, R12, R2, 0x1, P6 ;  /* 0x000000020c057211 */ /* 0x000fe400030f0eff */
[----:B-1----:R-:W-:-:S03]  /*65070*/  LEA R8, P6, R3, R0, 0x1 ;  /* 0x0000000003087211 */ /* 0x002fc600078c08ff */
[----:B------:R0:W-:Y:S01]  /*65080*/  @P4 STG.E.U16 [R4.64], R22 ;  /* 0x0000001604004986 */ /* 0x0001e2000c101508 */
[----:B------:R-:W-:Y:S02]  /*65090*/  ISETP.LT.AND P1, PT, R13, c[0x0][0x17c], !P0 ;  /* 0x00005f000d007a0c */ /* 0x000fe40004721270 */
[----:B------:R-:W-:Y:S02]  /*650a0*/  LEA.HI.X.SX32 R9, R3, R2, 0x1, P6 ;  /* 0x0000000203097211 */ /* 0x000fe400030f0eff */
[----:B------:R-:W-:Y:S01]  /*650b0*/  PRMT R6, R16, 0x7632, R6 ;  /* 0x0000763210067816 */ /* 0x000fe20000000006 */
[----:B0-----:R-:W-:-:S04]  /*650c0*/  IMAD R5, R20, 0x2, R3 ;  /* 0x0000000214057824 */ /* 0x001fc800078e0203 */
[----:B------:R-:W-:Y:S01]  /*650d0*/  IMAD R3, R20, 0x2, R5 ;  /* 0x0000000214037824 */ /* 0x000fe200078e0205 */
[----:B------:R-:W-:Y:S01]  /*650e0*/  LEA R4, P6, R5, R0, 0x1 ;  /* 0x0000000005047211 */ /* 0x000fe200078c08ff */
[----:B------:R0:W-:Y:S01]  /*650f0*/  @P3 STG.E.U16 [R8.64], R6 ;  /* 0x0000000608003986 */ /* 0x0001e2000c101508 */
[----:B------:R-:W-:Y:S02]  /*65100*/  PRMT R12, R29, 0x7632, R12 ;  /* 0x000076321d0c7816 */ /* 0x000fe4000000000c */
[----:B------:R-:W-:Y:S02]  /*65110*/  LEA.HI.X.SX32 R5, R5, R2, 0x1, P6 ;  /* 0x0000000205057211 */ /* 0x000fe400030f0eff */
[----:B------:R-:W-:Y:S02]  /*65120*/  PRMT R10, R6, 0x7632, R10 ;  /* 0x00007632060a7816 */ /* 0x000fe4000000000a */
[C---:B0-----:R-:W-:Y:S01]  /*65130*/  LEA R8, P6, R3.reuse, R0, 0x1 ;  /* 0x0000000003087211 */ /* 0x041fe200078c08ff */
[----:B------:R-:W-:Y:S01]  /*65140*/  IMAD R6, R20, 0x2, R3 ;  /* 0x0000000214067824 */ /* 0x000fe200078e0203 */
[----:B------:R0:W-:Y:S02]  /*65150*/  @P1 STG.E.U16 [R4.64], R12 ;  /* 0x0000000c04001986 */ /* 0x0001e4000c101508 */
[----:B------:R-:W-:-:S05]  /*65160*/  LEA.HI.X.SX32 R9, R3, R2, 0x1, P6 ;  /* 0x0000000203097211 */ /* 0x000fca00030f0eff */
[----:B------:R1:W-:Y:S01]  /*65170*/  @P2 STG.E.U16 [R8.64], R10 ;  /* 0x0000000a08002986 */ /* 0x0003e2000c101508 */
[----:B0-----:R-:W-:-:S04]  /*65180*/  LEA R4, P6, R6, R0, 0x1 ;  /* 0x0000000006047211 */ /* 0x001fc800078c08ff */
[----:B------:R-:W-:Y:S02]  /*65190*/  LEA.HI.X.SX32 R5, R6, R2, 0x1, P6 ;  /* 0x0000000206057211 */ /* 0x000fe400030f0eff */
[----:B-1----:R-:W-:-:S05]  /*651a0*/  PRMT R10, R10, 0x7632, R10 ;  /* 0x000076320a0a7816 */ /* 0x002fca000000000a */
[----:B------:R0:W-:Y:S01]  /*651b0*/  @P5 STG.E.U16 [R4.64], R10 ;  /* 0x0000000a04005986 */ /* 0x0001e2000c101508 */
[----:B---3--:R-:W-:-:S03]  /*651c0*/  ISETP.LT.AND P3, PT, R26, c[0x0][0x17c], !P0 ;  /* 0x00005f001a007a0c */ /* 0x008fc60004761270 */
[----:B------:R-:W3:Y:S04]  /*651d0*/  LDL.LU R26, [R1+0x278] ;  /* 0x00027800011a7983 */ /* 0x000ee80000300800 */
[----:B------:R-:W3:Y:S01]  /*651e0*/  LDL.LU R29, [R1+0x27c] ;  /* 0x00027c00011d7983 */ /* 0x000ee20000300800 */
[----:B-----5:R-:W-:-:S03]  /*651f0*/  ISETP.LT.AND P2, PT, R27, c[0x0][0x17c], !P0 ;  /* 0x00005f001b007a0c */ /* 0x020fc60004741270 */
[----:B------:R-:W5:Y:S01]  /*65200*/  LDL.LU R27, [R1+0x280] ;  /* 0x00028000011b7983 */ /* 0x000f620000300800 */
[----:B--2---:R-:W-:-:S03]  /*65210*/  ISETP.LT.AND P5, PT, R28, c[0x0][0x17c], !P0 ;  /* 0x00005f001c007a0c */ /* 0x004fc600047a1270 */
[----:B------:R-:W2:Y:S01]  /*65220*/  LDL.LU R28, [R1+0x284] ;  /* 0x00028400011c7983 */ /* 0x000ea20000300800 */
[----:B------:R-:W-:Y:S01]  /*65230*/  IMAD R3, R20, 0x2, R6 ;  /* 0x0000000214037824 */ /* 0x000fe200078e0206 */
[----:B------:R-:W-:Y:S02]  /*65240*/  ISETP.LT.AND P4, PT, R24, c[0x0][0x17c], !P0 ;  /* 0x00005f0018007a0c */ /* 0x000fe40004781270 */
[----:B------:R-:W2:Y:S01]  /*65250*/  LDL.LU R24, [R1+0x2c] ;  /* 0x00002c0001187983 */ /* 0x000ea20000300800 */
[----:B------:R-:W-:Y:S01]  /*65260*/  IMAD R6, R20, 0x2, R3 ;  /* 0x0000000214067824 */ /* 0x000fe200078e0203 */
[----:B------:R-:W-:Y:S02]  /*65270*/  LEA R8, P6, R3, R0, 0x1 ;  /* 0x0000000003087211 */ /* 0x000fe400078c08ff */
[----:B0-----:R-:W-:Y:S02]  /*65280*/  PRMT R10, R7, 0x7632, R10 ;  /* 0x00007632070a7816 */ /* 0x001fe4000000000a */
[----:B------:R-:W-:Y:S01]  /*65290*/  LEA.HI.X.SX32 R9, R3, R2, 0x1, P6 ;  /* 0x0000000203097211 */ /* 0x000fe200030f0eff */
[----:B------:R-:W2:Y:S01]  /*652a0*/  LDL.LU R7, [R1+0x1ac4] ;  /* 0x001ac40001077983 */ /* 0x000ea20000300800 */
[----:B------:R-:W-:-:S03]  /*652b0*/  LEA R4, P6, R6, R0, 0x1 ;  /* 0x0000000006047211 */ /* 0x000fc600078c08ff */
[----:B------:R-:W2:Y:S01]  /*652c0*/  LDL.LU R13, [R1+0x288] ;  /* 0x00028800010d7983 */ /* 0x000ea20000300800 */
[----:B----4-:R-:W-:Y:S01]  /*652d0*/  ISETP.LT.AND P1, PT, R25, c[0x0][0x17c], !P0 ;  /* 0x00005f0019007a0c */ /* 0x010fe20004721270 */
[----:B------:R-:W-:Y:S01]  /*652e0*/  IMAD R3, R20, 0x2, R6 ;  /* 0x0000000214037824 */ /* 0x000fe200078e0206 */
[----:B------:R-:W-:Y:S01]  /*652f0*/  PRMT R14, R14, 0x7632, R14 ;  /* 0x000076320e0e7816 */ /* 0x000fe2000000000e */
[----:B------:R-:W4:Y:S01]  /*65300*/  LDL.LU R25, [R1+0x1c] ;  /* 0x00001c0001197983 */ /* 0x000f220000300800 */
[----:B------:R-:W-:-:S03]  /*65310*/  LEA.HI.X.SX32 R5, R6, R2, 0x1, P6 ;  /* 0x0000000206057211 */ /* 0x000fc600030f0eff */
[----:B------:R0:W-:Y:S04]  /*65320*/  @P4 STG.E.U16 [R8.64], R10 ;  /* 0x0000000a08004986 */ /* 0x0001e8000c101508 */
[----:B------:R1:W-:Y:S01]  /*65330*/  @P3 STG.E.U16 [R4.64], R14 ;  /* 0x0000000e04003986 */ /* 0x0003e2000c101508 */
[----:B------:R-:W-:Y:S02]  /*65340*/  PRMT R18, R18, 0x7632, R18 ;  /* 0x0000763212127816 */ /* 0x000fe40000000012 */
[----:B------:R-:W-:Y:S01]  /*65350*/  PRMT R22, R22, 0x7632, R22 ;  /* 0x0000763216167816 */ /* 0x000fe20000000016 */
[----:B------:R-:W4:Y:S01]  /*65360*/  LDL.LU R16, [R1+0x28c] ;  /* 0x00028c0001107983 */ /* 0x000f220000300800 */
[----:B0-----:R-:W-:-:S03]  /*65370*/  LEA R8, P6, R3, R0, 0x1 ;  /* 0x0000000003087211 */ /* 0x001fc600078c08ff */
[----:B------:R-:W4:Y:S01]  /*65380*/  LDL.LU R17, [R1+0x290] ;  /* 0x0002900001117983 */ /* 0x000f220000300800 */
[----:B-1----:R-:W-:Y:S01]  /*65390*/  IMAD R5, R20, 0x2, R3 ;  /* 0x0000000214057824 */ /* 0x002fe200078e0203 */
[----:B------:R-:W-:-:S04]  /*653a0*/  LEA.HI.X.SX32 R9, R3, R2, 0x1, P6 ;  /* 0x0000000203097211 */ /* 0x000fc800030f0eff */
[----:B------:R-:W-:Y:S01]  /*653b0*/  LEA R4, P6, R5, R0, 0x1 ;  /* 0x0000000005047211 */ /* 0x000fe200078c08ff */
[----:B------:R-:W-:-:S03]  /*653c0*/  IMAD R3, R20, 0x2, R5 ;  /* 0x0000000214037824 */ /* 0x000fc600078e0205 */
[----:B------:R-:W-:Y:S01]  /*653d0*/  LEA.HI.X.SX32 R5, R5, R2, 0x1, P6 ;  /* 0x0000000205057211 */ /* 0x000fe200030f0eff */
[----:B------:R0:W-:Y:S04]  /*653e0*/  @P1 STG.E.U16 [R8.64], R18 ;  /* 0x0000001208001986 */ /* 0x0001e8000c101508 */
[----:B------:R1:W-:Y:S01]  /*653f0*/  @P2 STG.E.U16 [R4.64], R22 ;  /* 0x0000001604002986 */ /* 0x0003e2000c101508 */
[----:B---3--:R-:W-:-:S03]  /*65400*/  ISETP.LT.AND P4, PT, R26, c[0x0][0x17c], !P0 ;  /* 0x00005f001a007a0c */ /* 0x008fc60004781270 */
[----:B------:R-:W3:Y:S01]  /*65410*/  LDL.LU R26, [R1+0x294] ;  /* 0x00029400011a7983 */ /* 0x000ee20000300800 */
[----:B------:R-:W-:-:S03]  /*65420*/  ISETP.LT.AND P3, PT, R29, c[0x0][0x17c], !P0 ;  /* 0x00005f001d007a0c */ /* 0x000fc60004761270 */
[----:B------:R-:W3:Y:S01]  /*65430*/  LDL.LU R29, [R1+0xc] ;  /* 0x00000c00011d7983 */ /* 0x000ee20000300800 */
[----:B-----5:R-:W-:-:S03]  /*65440*/  ISETP.LT.AND P1, PT, R27, c[0x0][0x17c], !P0 ;  /* 0x00005f001b007a0c */ /* 0x020fc60004721270 */
[----:B------:R-:W5:Y:S01]  /*65450*/  LDL.LU R27, [R1+0x298] ;  /* 0x00029800011b7983 */ /* 0x000f620000300800 */
[----:B--2---:R-:W-:-:S03]  /*65460*/  ISETP.LT.AND P2, PT, R28, c[0x0][0x17c], !P0 ;  /* 0x00005f001c007a0c */ /* 0x004fc60004741270 */
[----:B------:R-:W2:Y:S01]  /*65470*/  LDL.LU R28, [R1+0x29c] ;  /* 0x00029c00011c7983 */ /* 0x000ea20000300800 */
[C---:B0-----:R-:W-:Y:S01]  /*65480*/  LEA R8, P6, R3.reuse, R0, 0x1 ;  /* 0x0000000003087211 */ /* 0x041fe200078c08ff */
[C---:B------:R-:W-:Y:S02]  /*65490*/  IMAD R6, R20.reuse, 0x2, R3 ;  /* 0x0000000214067824 */ /* 0x040fe400078e0203 */
[----:B------:R-:W2:Y:S01]  /*654a0*/  LDL.LU R12, [R1+0x2a0] ;  /* 0x0002a000010c7983 */ /* 0x000ea20000300800 */
[----:B------:R-:W-:Y:S01]  /*654b0*/  LEA.HI.X.SX32 R9, R3, R2, 0x1, P6 ;  /* 0x0000000203097211 */ /* 0x000fe200030f0eff */
[----:B------:R-:W-:Y:S01]  /*654c0*/  IMAD R3, R20, 0x2, R6 ;  /* 0x0000000214037824 */ /* 0x000fe200078e0206 */
[----:B-1----:R-:W-:-:S03]  /*654d0*/  LEA R4, P6, R6, R0, 0x1 ;  /* 0x0000000006047211 */ /* 0x002fc600078c08ff */
[----:B------:R0:W-:Y:S01]  /*654e0*/  @P5 STG.E.U16 [R8.64], R24 ;  /* 0x0000001808005986 */ /* 0x0001e2000c101508 */
[----:B------:R-:W-:Y:S02]  /*654f0*/  LEA.HI.X.SX32 R5, R6, R2, 0x1, P6 ;  /* 0x0000000206057211 */ /* 0x000fe400030f0eff */
[----:B------:R-:W-:Y:S01]  /*65500*/  ISETP.LT.AND P5, PT, R13, c[0x0][0x17c], !P0 ;  /* 0x00005f000d007a0c */ /* 0x000fe200047a1270 */
[----:B------:R-:W-:Y:S02]  /*65510*/  IMAD R13, R20, 0x2, R3 ;  /* 0x00000002140d7824 */ /* 0x000fe400078e0203 */
[----:B----4-:R1:W-:Y:S01]  /*65520*/  @P4 STG.E.U16 [R4.64], R25 ;  /* 0x0000001904004986 */ /* 0x0103e2000c101508 */
[----:B0-----:R-:W-:-:S04]  /*65530*/  LEA R8, P6, R3, R0, 0x1 ;  /* 0x0000000003087211 */ /* 0x001fc800078c08ff */
[----:B------:R-:W-:Y:S01]  /*65540*/  LEA.HI.X.SX32 R9, R3, R2, 0x1, P6 ;  /* 0x0000000203097211 */ /* 0x000fe200030f0eff */
[----:B------:R-:W-:Y:S01]  /*65550*/  IMAD R3, R20, 0x2, R13 ;  /* 0x0000000214037824 */ /* 0x000fe200078e020d */
[----:B-1----:R-:W-:-:S03]  /*65560*/  LEA R4, P6, R13, R0, 0x1 ;  /* 0x000000000d047211 */ /* 0x002fc600078c08ff */
[----:B------:R0:W-:Y:S01]  /*65570*/  @P3 STG.E.U16 [R8.64], R7 ;  /* 0x0000000708003986 */ /* 0x0001e2000c101508 */
[----:B------:R-:W-:Y:S01]  /*65580*/  LEA.HI.X.SX32 R5, R13, R2, 0x1, P6 ;  /* 0x000000020d057211 */ /* 0x000fe200030f0eff */
[----:B------:R-:W-:-:S04]  /*65590*/  IMAD R13, R20, 0x2, R3 ;  /* 0x00000002140d7824 */ /* 0x000fc800078e0203 */
[----:B------:R1:W-:Y:S01]  /*655a0*/  @P1 STG.E.U16 [R4.64], R11 ;  /* 0x0000000b04001986 */ /* 0x0003e2000c101508 */
[----:B0-----:R-:W-:-:S04]  /*655b0*/  LEA R8, P6, R3, R0, 0x1 ;  /* 0x0000000003087211 */ /* 0x001fc800078c08ff */
[----:B------:R-:W-:Y:S02]  /*655c0*/  LEA.HI.X.SX32 R9, R3, R2, 0x1, P6 ;  /* 0x0000000203097211 */ /* 0x000fe400030f0eff */
[C---:B-1----:R-:W-:Y:S02]  /*655d0*/  LEA R4, P6, R13.reuse, R0, 0x1 ;  /* 0x000000000d047211 */ /* 0x042fe400078c08ff */
[----:B------:R-:W-:Y:S02]  /*655e0*/  ISETP.LT.AND P4, PT, R16, c[0x0][0x17c], !P0 ;  /* 0x00005f0010007a0c */ /* 0x000fe40004781270 */
[----:B------:R-:W4:Y:S01]  /*655f0*/  LDL.LU R16, [R1+0x2a4] ;  /* 0x0002a40001107983 */ /* 0x000f220000300800 */
[----:B------:R-:W-:Y:S02]  /*65600*/  LEA.HI.X.SX32 R5, R13, R2, 0x1, P6 ;  /* 0x000000020d057211 */ /* 0x000fe400030f0eff */
[----:B---3--:R-:W-:Y:S02]  /*65610*/  ISETP.LT.AND P1, PT, R26, c[0x0][0x17c], !P0 ;  /* 0x00005f001a007a0c */ /* 0x008fe40004721270 */
[----:B------:R-:W3:Y:S04]  /*65620*/  LDL.LU R26, [R1+0x2a8] ;  /* 0x0002a800011a7983 */ /* 0x000ee80000300800 */
[----:B------:R0:W-:Y:S04]  /*65630*/  @P2 STG.E.U16 [R8.64], R29 ;  /* 0x0000001d08002986 */ /* 0x0001e8000c101508 */
[----:B------:R1:W-:Y:S01]  /*65640*/  @P5 STG.E.U16 [R4.64], R15 ;  /* 0x0000000f04005986 */ /* 0x0003e2000c101508 */
[----:B-----5:R-:W-:-:S03]  /*65650*/  ISETP.LT.AND P2, PT, R27, c[0x0][0x17c], !P0 ;  /* 0x00005f001b007a0c */ /* 0x020fc60004741270 */
[----:B------:R-:W5:Y:S01]  /*65660*/  LDL.LU R27, [R1+0x2ac] ;  /* 0x0002ac00011b7983 */ /* 0x000f620000300800 */
[----:B--2---:R-:W-:-:S03]  /*65670*/  ISETP.LT.AND P5, PT, R28, c[0x0][0x17c], !P0 ;  /* 0x00005f001c007a0c */ /* 0x004fc600047a1270 */
[----:B------:R-:W2:Y:S01]  /*65680*/  LDL.LU R28, [R1+0x23c] ;  /* 0x00023c00011c7983 */ /* 0x000ea20000300800 */
[----:B------:R-:W-:Y:S01]  /*65690*/  IMAD R3, R20, 0x2, R13 ;  /* 0x0000000214037824 */ /* 0x000fe200078e020d */
[----:B------:R-:W-:-:S03]  /*656a0*/  ISETP.LT.AND P3, PT, R17, c[0x0][0x17c], !P0 ;  /* 0x00005f0011007a0c */ /* 0x000fc60004761270 */
[----:B------:R-:W-:Y:S01]  /*656b0*/  IMAD R13, R20, 0x2, R3 ;  /* 0x00000002140d7824 */ /* 0x000fe200078e0203 */
[----:B0-----:R-:W-:-:S03]  /*656c0*/  LEA R8, P6, R3, R0, 0x1 ;  /* 0x0000000003087211 */ /* 0x001fc600078c08ff */
[C---:B------:R-:W-:Y:S01]  /*656d0*/  IMAD R17, R20.reuse, 0x2, R13 ;  /* 0x0000000214117824 */ /* 0x040fe200078e020d */
[----:B------:R-:W-:Y:S02]  /*656e0*/  LEA.HI.X.SX32 R9, R3, R2, 0x1, P6 ;  /* 0x0000000203097211 */ /* 0x000fe400030f0eff */
[C---:B-1----:R-:W-:Y:S01]  /*656f0*/  LEA R4, P6, R13.reuse, R0, 0x1 ;  /* 0x000000000d047211 */ /* 0x042fe200078c08ff */
[C---:B------:R-:W-:Y:S02]  /*65700*/  IMAD R21, R20.reuse, 0x2, R17 ;  /* 0x0000000214157824 */ /* 0x040fe400078e0211 */
[----:B------:R0:W-:Y:S01]  /*65710*/  @P4 STG.E.U16 [R8.64], R19 ;  /* 0x0000001308004986 */ /* 0x0001e2000c101508 */
[----:B------:R-:W-:Y:S01]  /*65720*/  LEA.HI.X.SX32 R5, R13, R2, 0x1, P6 ;  /* 0x000000020d057211 */ /* 0x000fe200030f0eff */
[----:B------:R-:W-:-:S04]  /*65730*/  IMAD R3, R20, 0x2, R21 ;  /* 0x0000000214037824 */ /* 0x000fc800078e0215 */
[----:B------:R-:W-:Y:S01]  /*65740*/  IMAD R13, R20, 0x2, R3 ;  /* 0x00000002140d7824 */ /* 0x000fe200078e0203 */
[----:B------:R1:W-:Y:S01]  /*65750*/  @P3 STG.E.U16 [R4.64], R23 ;  /* 0x0000001704003986 */ /* 0x0003e2000c101508 */
[----:B0-----:R-:W-:-:S04]  /*65760*/  LEA R8, P6, R17, R0, 0x1 ;  /* 0x0000000011087211 */ /* 0x001fc800078c08ff */
[----:B------:R-:W-:Y:S01]  /*65770*/  LEA.HI.X.SX32 R9, R17, R2, 0x1, P6 ;  /* 0x0000000211097211 */ /* 0x000fe200030f0eff */
[----:B------:R-:W-:Y:S01]  /*65780*/  IMAD R17, R20, 0x2, R13 ;  /* 0x0000000214117824 */ /* 0x000fe200078e020d */
[C---:B-1----:R-:W-:Y:S02]  /*65790*/  LEA R4, P6, R21.reuse, R0, 0x1 ;  /* 0x0000000015047211 */ /* 0x042fe400078c08ff */
[----:B------:R-:W-:Y:S02]  /*657a0*/  PRMT R6, R24, 0x7632, R6 ;  /* 0x0000763218067816 */ /* 0x000fe40000000006 */
[----:B------:R-:W-:Y:S01]  /*657b0*/  LEA.HI.X.SX32 R5, R21, R2, 0x1, P6 ;  /* 0x0000000215057211 */ /* 0x000fe200030f0eff */
[C---:B------:R-:W-:Y:S01]  /*657c0*/  IMAD R21, R20.reuse, 0x2, R17 ;  /* 0x0000000214157824 */ /* 0x040fe200078e0211 */
[----:B------:R-:W-:Y:S01]  /*657d0*/  PRMT R7, R25, 0x7632, R7 ;  /* 0x0000763219077816 */ /* 0x000fe20000000007 */
[----:B------:R0:W-:Y:S02]  /*657e0*/  @P1 STG.E.U16 [R8.64], R6 ;  /* 0x0000000608001986 */ /* 0x0001e4000c101508 */
[----:B------:R-:W-:-:S02]  /*657f0*/  IMAD R25, R20, 0x2, R21 ;  /* 0x0000000214197824 */ /* 0x000fc400078e0215 */
[----:B------:R1:W-:Y:S01]  /*65800*/  @P2 STG.E.U16 [R4.64], R7 ;  /* 0x0000000704002986 */ /* 0x0003e2000c101508 */
[----:B0-----:R-:W-:-:S04]  /*65810*/  LEA R8, P1, R3, R0, 0x1 ;  /* 0x0000000003087211 */ /* 0x001fc800078208ff */
[----:B------:R-:W-:Y:S01]  /*65820*/  LEA.HI.X.SX32 R9, R3, R2, 0x1, P1 ;  /* 0x0000000203097211 */ /* 0x000fe200008f0eff */
[----:B------:R-:W-:Y:S01]  /*65830*/  IMAD R3, R20, 0x2, R25 ;  /* 0x0000000214037824 */ /* 0x000fe200078e0219 */
[-C--:B-1----:R-:W-:Y:S02]  /*65840*/  LEA R4, P1, R17, R0.reuse, 0x1 ;  /* 0x0000000011047211 */ /* 0x082fe400078208ff */
[----:B------:R-:W-:Y:S02]  /*65850*/  ISETP.LT.AND P4, PT, R12, c[0x0][0x17c], !P0 ;  /* 0x00005f000c007a0c */ /* 0x000fe40004781270 */
[----:B----4-:R-:W-:Y:S02]  /*65860*/  ISETP.LT.AND P3, PT, R16, c[0x0][0x17c], !P0 ;  /* 0x00005f0010007a0c */ /* 0x010fe40004761270 */
[----:B------:R-:W-:Y:S02]  /*65870*/  LEA R12, P2, R13, R0, 0x1 ;  /* 0x000000000d0c7211 */ /* 0x000fe400078408ff */
[----:B------:R-:W-:-:S02]  /*65880*/  LEA.HI.X.SX32 R5, R17, R2, 0x1, P1 ;  /* 0x0000000211057211 */ /* 0x000fc400008f0eff */
[-C--:B------:R-:W-:Y:S02]  /*65890*/  LEA R16, P1, R3, R0.reuse, 0x1 ;  /* 0x0000000003107211 */ /* 0x080fe400078208ff */
[----:B------:R-:W-:Y:S02]  /*658a0*/  LEA R20, P6, R21, R0, 0x1 ;  /* 0x0000000015147211 */ /* 0x000fe400078c08ff */
[-C--:B------:R-:W-:Y:S02]  /*658b0*/  LEA.HI.X.SX32 R13, R13, R2.reuse, 0x1, P2 ;  /* 0x000000020d0d7211 */ /* 0x080fe400010f0eff */
[-C--:B------:R-:W-:Y:S02]  /*658c0*/  LEA.HI.X.SX32 R17, R3, R2.reuse, 0x1, P1 ;  /* 0x0000000203117211 */ /* 0x080fe400008f0eff */
[----:B------:R-:W-:Y:S02]  /*658d0*/  LEA.HI.X.SX32 R21, R21, R2, 0x1, P6 ;  /* 0x0000000215157211 */ /* 0x000fe400030f0eff */
[----:B------:R-:W-:-:S02]  /*658e0*/  LEA R24, P6, R25, R0, 0x1 ;  /* 0x0000000019187211 */ /* 0x000fc400078c08ff */
[----:B------:R-:W-:Y:S02]  /*658f0*/  PRMT R7, R7, 0x7632, R7 ;  /* 0x0000763207077816 */ /* 0x000fe40000000007 */
[----:B------:R-:W-:Y:S02]  /*65900*/  LEA.HI.X.SX32 R25, R25, R2, 0x1, P6 ;  /* 0x0000000219197211 */ /* 0x000fe400030f0eff */
[----:B------:R-:W-:Y:S02]  /*65910*/  PRMT R6, R11, 0x7632, R6 ;  /* 0x000076320b067816 */ /* 0x000fe40000000006 */
[----:B------:R-:W-:Y:S02]  /*65920*/  PRMT R2, R29, 0x7632, R2 ;  /* 0x000076321d027816 */ /* 0x000fe40000000002 */
[----:B------:R-:W-:Y:S01]  /*65930*/  PRMT R10, R15, 0x7632, R10 ;  /* 0x000076320f0a7816 */ /* 0x000fe2000000000a */
[----:B------:R0:W-:Y:S01]  /*65940*/  @P5 STG.E.U16 [R8.64], R7 ;  /* 0x0000000708005986 */ /* 0x0001e2000c101508 */
[----:B------:R-:W-:-:S03]  /*65950*/  PRMT R19, R19, 0x7632, R19 ;  /* 0x0000763213137816 */ /* 0x000fc60000000013 */
[----:B------:R0:W-:Y:S04]  /*65960*/  @P4 STG.E.U16 [R12.64], R6 ;  /* 0x000000060c004986 */ /* 0x0001e8000c101508 */
[----:B------:R0:W-:Y:S01]  /*65970*/  @P3 STG.E.U16 [R4.64], R2 ;  /* 0x0000000204003986 */ /* 0x0001e2000c101508 */
[----:B---3--:R-:W-:Y:S02]  /*65980*/  ISETP.LT.AND P2, PT, R26, c[0x0][0x17c], !P0 ;  /* 0x00005f001a007a0c */ /* 0x008fe40004741270 */
[----:B-----5:R-:W-:Y:S02]  /*65990*/  ISETP.LT.AND P1, PT, R27, c[0x0][0x17c], !P0 ;  /* 0x00005f001b007a0c */ /* 0x020fe40004721270 */
[----:B--2---:R-:W-:-:S09]  /*659a0*/  ISETP.LT.AND P0, PT, R28, c[0x0][0x17c], !P0 ;  /* 0x00005f001c007a0c */ /* 0x004fd20004701270 */
[----:B------:R0:W-:Y:S04]  /*659b0*/  @P2 STG.E.U16 [R20.64], R10 ;  /* 0x0000000a14002986 */ /* 0x0001e8000c101508 */
[----:B------:R0:W-:Y:S01]  /*659c0*/  @P1 STG.E.U16 [R24.64], R19 ;  /* 0x0000001318001986 */ /* 0x0001e2000c101508 */
[----:B------:R-:W-:Y:S05]  /*659d0*/  @!P0 EXIT ;  /* 0x000000000000894d */ /* 0x000fea0003800000 */
[----:B0-----:R-:W-:-:S05]  /*659e0*/  PRMT R8, R23, 0x7632, R8 ;  /* 0x0000763217087816 */ /* 0x001fca0000000008 */
[----:B------:R-:W-:Y:S01]  /*659f0*/  STG.E.U16 [R16.64], R8 ;  /* 0x0000000810007986 */ /* 0x000fe2000c101508 */
[----:B------:R-:W-:Y:S05]  /*65a00*/  EXIT ;  /* 0x000000000000794d */ /* 0x000fea0003800000 */
.L_x_4:
[----:B------:R-:W-:-:S00]  /*65a10*/  BRA `(.L_x_4) ;  /* 0xfffffff000007947 */ /* 0x000fc0000383ffff */
[----:B------:R-:W-:-:S00]  /*65a20*/  NOP ;  /* 0x0000000000007918 */ /* 0x000fc00000000000 */
        /* <DEDUP_REMOVED lines=13> */
.L_x_5:


//--------------------- .nv.shared.matmul_kernel  --------------------------
	.section	.nv.shared.matmul_kernel,"aw",@nobits
	.sectionflags	@""
	.align	16
